	.target	sm_100a

	.elftype	@"ET_EXEC"


//--------------------- .note.nv.tkinfo           --------------------------
	.section	.note.nv.tkinfo,"",@"SHT_NOTE"
	.sectionflags	@"SHF_NOTE_NV_TKINFO"
	.tkinfo
        /*0018*/ 	.word	0x00000002
        /*0030*/ 	.string	""
        /*0030*/ 	.string	"ptxas"
        /*0030*/ 	.string	"Cuda compilation tools, release 13.0, V13.0.88"
        /*0030*/ 	.string	"Build cuda_13.0.r13.0/compiler.36424714_0"
        /*0030*/ 	.string	"-arch sm_100a -m 64 "



//--------------------- .note.nv.cuinfo           --------------------------
	.section	.note.nv.cuinfo,"",@"SHT_NOTE"
	.sectionflags	@"SHF_NOTE_NV_CUINFO"
        /*0018*/ 	.short	0x0002
        /*001a*/ 	.short	0x0064
        /*001c*/ 	.short	0x0082
	.zero		2


//--------------------- .nv.info                  --------------------------
	.section	.nv.info,"",@"SHT_CUDA_INFO"
	.align	4


	//----- nvinfo : EIATTR_REGCOUNT
	.align		4
        /*0000*/ 	.byte	0x04, 0x2f
        /*0002*/ 	.short	(.L_21 - .L_20)
	.align		4
.L_20:
        /*0004*/ 	.word	index@(_ZN7cutlass13device_kernelINS_4fmha6kernel36Sm100FmhaBwdKernelTmaWarpSpecializedIN4cute5tupleIJiiiiNS5_IJNS5_IJiiEEEiEEEEEENS_6half_tEfNS5_IJNS4_1CILi128EEESB_NSA_ILi112EEESC_EEENS1_10collective6NoMaskEEEEEvNT_6ParamsE)
        /*0008*/ 	.word	0x00000080


	//----- nvinfo : EIATTR_FRAME_SIZE
	.align		4
.L_21:
        /*000c*/ 	.byte	0x04, 0x11
        /*000e*/ 	.short	(.L_23 - .L_22)
	.align		4
.L_22:
        /*0010*/ 	.word	index@($__internal_3_$__cuda_sm20_div_u16)
        /*0014*/ 	.word	0x00000050


	//----- nvinfo : EIATTR_FRAME_SIZE
	.align		4
.L_23:
        /*0018*/ 	.byte	0x04, 0x11
        /*001a*/ 	.short	(.L_25 - .L_24)
	.align		4
.L_24:
        /*001c*/ 	.word	index@($__internal_2_$__cuda_sm10x_tcgen05_guardrail_trap_unallocated_columns_being_dealloced)
        /*0020*/ 	.word	0x00000050


	//----- nvinfo : EIATTR_FRAME_SIZE
	.align		4
.L_25:
        /*0024*/ 	.byte	0x04, 0x11
        /*0026*/ 	.short	(.L_27 - .L_26)
	.align		4
.L_26:
        /*0028*/ 	.word	index@($__internal_1_$__cuda_sm10x_tcgen05_guardrail_trap_phase_invalid_during_alloc)
        /*002c*/ 	.word	0x00000050


	//----- nvinfo : EIATTR_FRAME_SIZE
	.align		4
.L_27:
        /*0030*/ 	.byte	0x04, 0x11
        /*0032*/ 	.short	(.L_29 - .L_28)
	.align		4
.L_28:
        /*0034*/ 	.word	index@($__internal_0_$__cuda_sm10x_tcgen05_guardrail_trap_col_being_dealloced_not_returned_by_alloc)
        /*0038*/ 	.word	0x00000050


	//----- nvinfo : EIATTR_FRAME_SIZE
	.align		4
.L_29:
        /*003c*/ 	.byte	0x04, 0x11
        /*003e*/ 	.short	(.L_31 - .L_30)
	.align		4
.L_30:
        /*0040*/ 	.word	index@(_ZN7cutlass13device_kernelINS_4fmha6kernel36Sm100FmhaBwdKernelTmaWarpSpecializedIN4cute5tupleIJiiiiNS5_IJNS5_IJiiEEEiEEEEEENS_6half_tEfNS5_IJNS4_1CILi128EEESB_NSA_ILi112EEESC_EEENS1_10collective6NoMaskEEEEEvNT_6ParamsE)
        /*0044*/ 	.word	0x00000050


	//----- nvinfo : EIATTR_MIN_STACK_SIZE
	.align		4
.L_31:
        /*0048*/ 	.byte	0x04, 0x12
        /*004a*/ 	.short	(.L_33 - .L_32)
	.align		4
.L_32:
        /*004c*/ 	.word	index@(_ZN7cutlass13device_kernelINS_4fmha6kernel36Sm100FmhaBwdKernelTmaWarpSpecializedIN4cute5tupleIJiiiiNS5_IJNS5_IJiiEEEiEEEEEENS_6half_tEfNS5_IJNS4_1CILi128EEESB_NSA_ILi112EEESC_EEENS1_10collective6NoMaskEEEEEvNT_6ParamsE)
        /*0050*/ 	.word	0x00000050
.L_33:


//--------------------- .nv.compat                --------------------------
	.section	.nv.compat,"",@"SHT_CUDA_COMPAT_INFO"
	.align	4
        /*0000*/ 	.byte	0x02, 0x09, 0x01, 0x00, 0x02, 0x02, 0x02, 0x00, 0x02, 0x05, 0x05, 0x00, 0x03, 0x07, 0x01, 0x01
        /*0010*/ 	.byte	0x02, 0x03, 0x01, 0x00, 0x02, 0x06, 0x01, 0x00, 0x04, 0x0b, 0x08, 0x00, 0x01, 0x00, 0x00, 0x00
        /*0020*/ 	.byte	0x00, 0x00, 0x00, 0x00


//--------------------- .nv.info._ZN7cutlass13device_kernelINS_4fmha6kernel36Sm100FmhaBwdKernelTmaWarpSpecializedIN4cute5tupleIJiiiiNS5_IJNS5_IJiiEEEiEEEEEENS_6half_tEfNS5_IJNS4_1CILi128EEESB_NSA_ILi112EEESC_EEENS1_10collective6NoMaskEEEEEvNT_6ParamsE --------------------------
	.section	.nv.info._ZN7cutlass13device_kernelINS_4fmha6kernel36Sm100FmhaBwdKernelTmaWarpSpecializedIN4cute5tupleIJiiiiNS5_IJNS5_IJiiEEEiEEEEEENS_6half_tEfNS5_IJNS4_1CILi128EEESB_NSA_ILi112EEESC_EEENS1_10collective6NoMaskEEEEEvNT_6ParamsE,"",@"SHT_CUDA_INFO"
	.sectionflags	@""
	.align	4


	//----- nvinfo : EIATTR_CUDA_API_VERSION
	.align		4
        /*0000*/ 	.byte	0x04, 0x37
        /*0002*/ 	.short	(.L_35 - .L_34)
.L_34:
        /*0004*/ 	.word	0x00000082


	//----- nvinfo : EIATTR_KPARAM_INFO
	.align		4
.L_35:
        /*0008*/ 	.byte	0x04, 0x17
        /*000a*/ 	.short	(.L_37 - .L_36)
.L_36:
        /*000c*/ 	.word	0x00000000
        /*0010*/ 	.short	0x0000
        /*0012*/ 	.short	0x0000
        /*0014*/ 	.byte	0x00, 0xf0, 0x01, 0x1a


	//----- nvinfo : EIATTR_AT_ENTRY_FRAGMENTS
	.align		4
.L_37:
        /*0018*/ 	.byte	0x04, 0x4f
        /*001a*/ 	.short	(.L_39 - .L_38)


	//   ....[0]....
.L_38:
        /*001c*/ 	.word	0x00000006


	//----- nvinfo : EIATTR_RESERVED_SMEM_USED
	.align		4
.L_39:
        /*0020*/ 	.byte	0x01, 0x41
	.zero		2


	//----- nvinfo : EIATTR_SPARSE_MMA_MASK
	.align		4
        /*0024*/ 	.byte	0x03, 0x50
        /*0026*/ 	.short	0x0000


	//----- nvinfo : EIATTR_TCGEN05_1CTA_USED
	.align		4
        /*0028*/ 	.byte	0x01, 0x51
	.zero		2


	//----- nvinfo : EIATTR_MAXREG_COUNT
	.align		4
        /*002c*/ 	.byte	0x03, 0x1b
        /*002e*/ 	.short	0x0080


	//----- nvinfo : EIATTR_NUM_BARRIERS
	.align		4
        /*0030*/ 	.byte	0x02, 0x4c
        /*0032*/ 	.byte	0x04
	.zero		1


	//----- nvinfo : EIATTR_EXTERNS
	.align		4
        /*0034*/ 	.byte	0x04, 0x0f
        /*0036*/ 	.short	(.L_41 - .L_40)


	//   ....[0]....
	.align		4
.L_40:
        /*0038*/ 	.word	index@(__assertfail)


	//----- nvinfo : EIATTR_ANNOTATIONS
	.align		4
.L_41:
        /*003c*/ 	.byte	0x04, 0x55
        /*003e*/ 	.short	(.L_43 - .L_42)


	//   ....[0]....
.L_42:
        /*0040*/ 	.word	0x00000001
        /*0044*/ 	.byte	0xf0, 0x00, 0x00, 0x00, 0x01, 0x00, 0x00, 0x00, 0x10, 0x12, 0x00, 0x00, 0x01, 0x00, 0x00, 0x00
        /* <DEDUP_REMOVED lines=30> */
        /*0234*/ 	.byte	0x50, 0xff, 0x00, 0x00


	//----- nvinfo : EIATTR_MERCURY_ISA_VERSION
	.align		4
.L_43:
        /*0238*/ 	.byte	0x03, 0x5f
        /*023a*/ 	.short	0x0101


	//----- nvinfo : EIATTR_INT_WARP_WIDE_INSTR_OFFSETS
	.align		4
        /*023c*/ 	.byte	0x04, 0x31
        /*023e*/ 	.short	(.L_45 - .L_44)


	//   ....[0]....
.L_44:
        /*0240*/ 	.word	0x000101b0


	//   ....[1]....
        /*0244*/ 	.word	0x000101d0


	//   ....[2]....
        /*0248*/ 	.word	0x00010200


	//----- nvinfo : EIATTR_COOP_GROUP_MASK_REGIDS
	.align		4
.L_45:
        /*024c*/ 	.byte	0x04, 0x29
        /*024e*/ 	.short	(.L_47 - .L_46)


	//   ....[0]....
.L_46:
        /*0250*/ 	.word	0xffffffff


	//   ....[1]....
        /*0254*/ 	.word	0xffffffff


	//   ....[2]....
        /*0258*/ 	.word	0xffffffff


	//   ....[3]....
        /*025c*/ 	.word	0xffffffff


	//   ....[4]....
        /*0260*/ 	.word	0xffffffff


	//   ....[5]....
        /*0264*/ 	.word	0xffffffff


	//   ....[6]....
        /*0268*/ 	.word	0xffffffff


	//   ....[7]....
        /*026c*/ 	.word	0xffffffff


	//   ....[8]....
        /*0270*/ 	.word	0xffffffff


	//   ....[9]....
        /*0274*/ 	.word	0xffffffff


	//   ....[10]....
        /*0278*/ 	.word	0xffffffff


	//   ....[11]....
        /*027c*/ 	.word	0xffffffff


	//   ....[12]....
        /*0280*/ 	.word	0xffffffff


	//   ....[13]....
        /*0284*/ 	.word	0xffffffff


	//   ....[14]....
        /*0288*/ 	.word	0xffffffff


	//   ....[15]....
        /*028c*/ 	.word	0xffffffff


	//----- nvinfo : EIATTR_COOP_GROUP_INSTR_OFFSETS
	.align		4
.L_47:
        /*0290*/ 	.byte	0x04, 0x28
        /*0292*/ 	.short	(.L_49 - .L_48)


	//   ....[0]....
.L_48:
        /*0294*/ 	.word	0x00000080


	//   ....[1]....
        /*0298*/ 	.word	0x00000380


	//   ....[2]....
        /*029c*/ 	.word	0x000005c0


	//   ....[3]....
        /*02a0*/ 	.word	0x000006b0


	//   ....[4]....
        /*02a4*/ 	.word	0x000007f0


	//   ....[5]....
        /*02a8*/ 	.word	0x00000930


	//   ....[6]....
        /*02ac*/ 	.word	0x00000a70


	//   ....[7]....
        /*02b0*/ 	.word	0x00000bb0


	//   ....[8]....
        /*02b4*/ 	.word	0x00000cf0


	//   ....[9]....
        /*02b8*/ 	.word	0x00000e30


	//   ....[10]....
        /*02bc*/ 	.word	0x00000f70


	//   ....[11]....
        /*02c0*/ 	.word	0x00004630


	//   ....[12]....
        /*02c4*/ 	.word	0x00004830


	//   ....[13]....
        /*02c8*/ 	.word	0x00004850


	//   ....[14]....
        /*02cc*/ 	.word	0x000100a0


	//   ....[15]....
        /*02d0*/ 	.word	0x000102d0


	//----- nvinfo : EIATTR_REG_RECONFIG
	.align		4
.L_49:
        /*02d4*/ 	.byte	0x01, 0x54
	.zero		2


	//----- nvinfo : EIATTR_VRC_CTA_INIT_COUNT
	.align		4
        /*02d8*/ 	.byte	0x02, 0x4a
        /*02da*/ 	.byte	0x80
	.zero		1


	//----- nvinfo : EIATTR_SYSCALL_OFFSETS
	.align		4
        /*02dc*/ 	.byte	0x04, 0x46
        /*02de*/ 	.short	(.L_51 - .L_50)


	//   ....[0]....
.L_50:
        /*02e0*/ 	.word	0x000096a0


	//   ....[1]....
        /*02e4*/ 	.word	0x00009810


	//   ....[2]....
        /*02e8*/ 	.word	0x00009990


	//   ....[3]....
        /*02ec*/ 	.word	0x0000b190


	//   ....[4]....
        /*02f0*/ 	.word	0x0000b300


	//   ....[5]....
        /*02f4*/ 	.word	0x0000b470


	//   ....[6]....
        /*02f8*/ 	.word	0x0000b5e0


	//   ....[7]....
        /*02fc*/ 	.word	0x0000ba70


	//   ....[8]....
        /*0300*/ 	.word	0x0000bc20


	//   ....[9]....
        /*0304*/ 	.word	0x0000bd90


	//   ....[10]....
        /*0308*/ 	.word	0x0000bf00


	//   ....[11]....
        /*030c*/ 	.word	0x0000ccc0


	//   ....[12]....
        /*0310*/ 	.word	0x0000dcd0


	//   ....[13]....
        /*0314*/ 	.word	0x0000de40


	//   ....[14]....
        /*0318*/ 	.word	0x0000dfb0


	//   ....[15]....
        /*031c*/ 	.word	0x0000ed40


	//   ....[16]....
        /*0320*/ 	.word	0x0000eeb0


	//   ....[17]....
        /*0324*/ 	.word	0x0000f020


	//----- nvinfo : EIATTR_MBARRIER_INSTR_OFFSETS
	.align		4
.L_51:
        /*0328*/ 	.byte	0x04, 0x39
        /*032a*/ 	.short	(.L_53 - .L_52)


	//   ....[0]....
.L_52:
        /*032c*/ 	.word	0x00000460
        /*0330*/ 	.word	0x000000ff
        /*0334*/ 	.word	0x00033800
        /*0338*/ 	.short	0x0100
        /*033a*/ 	.byte	0x04
	.zero		1


	//   ....[1]....
        /*033c*/ 	.word	0x00000470
        /*0340*/ 	.word	0x000000ff
        /*0344*/ 	.word	0x00033810
        /*0348*/ 	.short	0x0100
        /*034a*/ 	.byte	0x04
	.zero		1


	//   ....[2]....
        /*034c*/ 	.word	0x00000480
        /*0350*/ 	.word	0x000000ff
        /*0354*/ 	.word	0x00033808
        /*0358*/ 	.short	0x0100
        /*035a*/ 	.byte	0x04
	.zero		1


	//   ....[3]....
        /*035c*/ 	.word	0x00000490
        /*0360*/ 	.word	0x000000ff
        /*0364*/ 	.word	0x00033818
        /*0368*/ 	.short	0x0100
        /*036a*/ 	.byte	0x04
	.zero		1


	//   ....[4]....
        /*036c*/ 	.word	0x00000680
        /*0370*/ 	.word	0x000000ff
        /*0374*/ 	.word	0x00033820
        /*0378*/ 	.short	0x0100
        /*037a*/ 	.byte	0x06
	.zero		1


	//   ....[5]....
        /*037c*/ 	.word	0x00000690
        /*0380*/ 	.word	0x000000ff
        /*0384*/ 	.word	0x00033828
        /*0388*/ 	.short	0x0100
        /*038a*/ 	.byte	0x06
	.zero		1


	//   ....[6]....
        /*038c*/ 	.word	0x000007c0
        /*0390*/ 	.word	0x000000ff
        /*0394*/ 	.word	0x00033830
        /*0398*/ 	.short	0x0100
        /*039a*/ 	.byte	0x04
	.zero		1


	//   ....[7]....
        /*039c*/ 	.word	0x000007d0
        /*03a0*/ 	.word	0x000000ff
        /*03a4*/ 	.word	0x00033838
        /*03a8*/ 	.short	0x0100
        /*03aa*/ 	.byte	0x04
	.zero		1


	//   ....[8]....
        /*03ac*/ 	.word	0x00000900
        /*03b0*/ 	.word	0x000000ff
        /*03b4*/ 	.word	0x00033840
        /*03b8*/ 	.short	0x0100
        /*03ba*/ 	.byte	0x04
	.zero		1


	//   ....[9]....
        /*03bc*/ 	.word	0x00000910
        /*03c0*/ 	.word	0x000000ff
        /*03c4*/ 	.word	0x00033848
        /*03c8*/ 	.short	0x0100
        /*03ca*/ 	.byte	0x04
	.zero		1


	//   ....[10]....
        /*03cc*/ 	.word	0x00000a40
        /*03d0*/ 	.word	0x000000ff
        /*03d4*/ 	.word	0x00033850
        /*03d8*/ 	.short	0x0100
        /*03da*/ 	.byte	0x04
	.zero		1


	//   ....[11]....
        /*03dc*/ 	.word	0x00000a50
        /*03e0*/ 	.word	0x000000ff
        /*03e4*/ 	.word	0x00033858
        /*03e8*/ 	.short	0x0100
        /*03ea*/ 	.byte	0x04
	.zero		1


	//   ....[12]....
        /*03ec*/ 	.word	0x00000b80
        /*03f0*/ 	.word	0x000000ff
        /*03f4*/ 	.word	0x00033860
        /*03f8*/ 	.short	0x0100
        /*03fa*/ 	.byte	0x04
	.zero		1


	//   ....[13]....
        /*03fc*/ 	.word	0x00000b90
        /*0400*/ 	.word	0x000000ff
        /*0404*/ 	.word	0x00033868
        /*0408*/ 	.short	0x0100
        /*040a*/ 	.byte	0x04
	.zero		1


	//   ....[14]....
        /*040c*/ 	.word	0x00000cc0
        /*0410*/ 	.word	0x000000ff
        /*0414*/ 	.word	0x00033870
        /*0418*/ 	.short	0x0100
        /*041a*/ 	.byte	0x04
	.zero		1


	//   ....[15]....
        /*041c*/ 	.word	0x00000cd0
        /*0420*/ 	.word	0x000000ff
        /*0424*/ 	.word	0x00033878
        /*0428*/ 	.short	0x0100
        /*042a*/ 	.byte	0x04
	.zero		1


	//   ....[16]....
        /*042c*/ 	.word	0x00000e00
        /*0430*/ 	.word	0x000000ff
        /*0434*/ 	.word	0x00033880
        /*0438*/ 	.short	0x0100
        /*043a*/ 	.byte	0x04
	.zero		1


	//   ....[17]....
        /*043c*/ 	.word	0x00000e10
        /*0440*/ 	.word	0x000000ff
        /*0444*/ 	.word	0x00033888
        /*0448*/ 	.short	0x0100
        /*044a*/ 	.byte	0x04
	.zero		1


	//   ....[18]....
        /*044c*/ 	.word	0x00000f40
        /*0450*/ 	.word	0x000000ff
        /*0454*/ 	.word	0x00033890
        /*0458*/ 	.short	0x0100
        /*045a*/ 	.byte	0x04
	.zero		1


	//   ....[19]....
        /*045c*/ 	.word	0x00000f50
        /*0460*/ 	.word	0x000000ff
        /*0464*/ 	.word	0x00033898
        /*0468*/ 	.short	0x0100
        /*046a*/ 	.byte	0x04
	.zero		1


	//   ....[20]....
        /*046c*/ 	.word	0x00001080
        /*0470*/ 	.word	0x000000ff
        /*0474*/ 	.word	0x000338a0
        /*0478*/ 	.short	0x0100
        /*047a*/ 	.byte	0x04
	.zero		1


	//   ....[21]....
        /*047c*/ 	.word	0x00001090
        /*0480*/ 	.word	0x000000ff
        /*0484*/ 	.word	0x000338b0
        /*0488*/ 	.short	0x0100
        /*048a*/ 	.byte	0x04
	.zero		1


	//   ....[22]....
        /*048c*/ 	.word	0x000010a0
        /*0490*/ 	.word	0x000000ff
        /*0494*/ 	.word	0x000338a8
        /*0498*/ 	.short	0x0100
        /*049a*/ 	.byte	0x04
	.zero		1


	//   ....[23]....
        /*049c*/ 	.word	0x000010b0
        /*04a0*/ 	.word	0x000000ff
        /*04a4*/ 	.word	0x000338b8
        /*04a8*/ 	.short	0x0100
        /*04aa*/ 	.byte	0x04
	.zero		1


	//   ....[24]....
        /*04ac*/ 	.word	0x00002350
        /*04b0*/ 	.word	0x000000ff
        /*04b4*/ 	.word	0x00033810
        /*04b8*/ 	.short	0x010a
        /*04ba*/ 	.byte	0x38
	.zero		1


	//   ....[25]....
        /*04bc*/ 	.word	0x000024c0
        /*04c0*/ 	.word	0x000000ff
        /*04c4*/ 	.word	0x00033800
        /*04c8*/ 	.short	0x010b
        /*04ca*/ 	.byte	0x38
	.zero		1


	//   ....[26]....
        /*04cc*/ 	.word	0x00002ad0
        /*04d0*/ 	.word	0x000000ff
        /*04d4*/ 	.word	0x00033838
        /*04d8*/ 	.short	0x010a
        /*04da*/ 	.byte	0x38
	.zero		1


	//   ....[27]....
        /*04dc*/ 	.word	0x00002cc0
        /*04e0*/ 	.word	0x000000ff
        /*04e4*/ 	.word	0x00033830
        /*04e8*/ 	.short	0x0107
        /*04ea*/ 	.byte	0x38
	.zero		1


	//   ....[28]....
        /*04ec*/ 	.word	0x00002d20
        /*04f0*/ 	.word	0x000000ff
        /*04f4*/ 	.word	0x00033830
        /*04f8*/ 	.short	0x0101
        /*04fa*/ 	.byte	0x38
	.zero		1


	//   ....[29]....
        /*04fc*/ 	.word	0x00002d70
        /*0500*/ 	.word	0x000000ff
        /*0504*/ 	.word	0x00033828
        /*0508*/ 	.short	0x010a
        /*050a*/ 	.byte	0x38
	.zero		1


	//   ....[30]....
        /*050c*/ 	.word	0x00002e90
        /*0510*/ 	.word	0x000000ff
        /*0514*/ 	.word	0x00033820
        /*0518*/ 	.short	0x010b
        /*051a*/ 	.byte	0x38
	.zero		1


	//   ....[31]....
        /*051c*/ 	.word	0x00003490
        /*0520*/ 	.word	0x000000ff
        /*0524*/ 	.word	0x00033848
        /*0528*/ 	.short	0x010a
        /*052a*/ 	.byte	0x38
	.zero		1


	//   ....[32]....
        /*052c*/ 	.word	0x000035f0
        /*0530*/ 	.word	0x000000ff
        /*0534*/ 	.word	0x00033840
        /*0538*/ 	.short	0x0107
        /*053a*/ 	.byte	0x38
	.zero		1


	//   ....[33]....
        /*053c*/ 	.word	0x00003660
        /*0540*/ 	.word	0x000000ff
        /*0544*/ 	.word	0x00033840
        /*0548*/ 	.short	0x0101
        /*054a*/ 	.byte	0x38
	.zero		1


	//   ....[34]....
        /*054c*/ 	.word	0x00003830
        /*0550*/ 	.word	0x000000ff
        /*0554*/ 	.word	0x00033810
        /*0558*/ 	.short	0x010a
        /*055a*/ 	.byte	0x31
	.zero		1


	//   ....[35]....
        /*055c*/ 	.word	0x00003d00
        /*0560*/ 	.word	0x000000ff
        /*0564*/ 	.word	0x00033838
        /*0568*/ 	.short	0x010a
        /*056a*/ 	.byte	0x38
	.zero		1


	//   ....[36]....
        /*056c*/ 	.word	0x00003ef0
        /*0570*/ 	.word	0x000000ff
        /*0574*/ 	.word	0x00033830
        /*0578*/ 	.short	0x0107
        /*057a*/ 	.byte	0x38
	.zero		1


	//   ....[37]....
        /*057c*/ 	.word	0x00003f50
        /*0580*/ 	.word	0x000000ff
        /*0584*/ 	.word	0x00033830
        /*0588*/ 	.short	0x0101
        /*058a*/ 	.byte	0x38
	.zero		1


	//   ....[38]....
        /*058c*/ 	.word	0x00003fb0
        /*0590*/ 	.word	0x000000ff
        /*0594*/ 	.word	0x00033828
        /*0598*/ 	.short	0x010a
        /*059a*/ 	.byte	0x38
	.zero		1


	//   ....[39]....
        /*059c*/ 	.word	0x00004350
        /*05a0*/ 	.word	0x000000ff
        /*05a4*/ 	.word	0x00033848
        /*05a8*/ 	.short	0x010a
        /*05aa*/ 	.byte	0x38
	.zero		1


	//   ....[40]....
        /*05ac*/ 	.word	0x000044b0
        /*05b0*/ 	.word	0x000000ff
        /*05b4*/ 	.word	0x00033840
        /*05b8*/ 	.short	0x0107
        /*05ba*/ 	.byte	0x38
	.zero		1


	//   ....[41]....
        /*05bc*/ 	.word	0x00004520
        /*05c0*/ 	.word	0x000000ff
        /*05c4*/ 	.word	0x00033840
        /*05c8*/ 	.short	0x0101
        /*05ca*/ 	.byte	0x38
	.zero		1


	//   ....[42]....
        /*05cc*/ 	.word	0x00004a80
        /*05d0*/ 	.word	0x000000ff
        /*05d4*/ 	.word	0x00033800
        /*05d8*/ 	.short	0x010a
        /*05da*/ 	.byte	0x18
	.zero		1


	//   ....[43]....
        /*05dc*/ 	.word	0x00004ab0
        /*05e0*/ 	.word	0x000000ff
        /*05e4*/ 	.word	0x00033858
        /*05e8*/ 	.short	0x010a
        /*05ea*/ 	.byte	0x18
	.zero		1


	//   ....[44]....
        /*05ec*/ 	.word	0x00004f20
        /*05f0*/ 	.word	0x000000ff
        /*05f4*/ 	.word	0x00033820
        /*05f8*/ 	.short	0x010a
        /*05fa*/ 	.byte	0x18
	.zero		1


	//   ....[45]....
        /*05fc*/ 	.word	0x00004f60
        /*0600*/ 	.word	0x000000ff
        /*0604*/ 	.word	0x00033868
        /*0608*/ 	.short	0x010a
        /*060a*/ 	.byte	0x18
	.zero		1


	//   ....[46]....
        /*060c*/ 	.word	0x00004fa0
        /*0610*/ 	.word	0x000000ff
        /*0614*/ 	.word	0x00033878
        /*0618*/ 	.short	0x010a
        /*061a*/ 	.byte	0x18
	.zero		1


	//   ....[47]....
        /*061c*/ 	.word	0x000053b0
        /*0620*/ 	.word	0x000000ff
        /*0624*/ 	.word	0x00033880
        /*0628*/ 	.short	0x010a
        /*062a*/ 	.byte	0x18
	.zero		1


	//   ....[48]....
        /*062c*/ 	.word	0x00005d60
        /*0630*/ 	.word	0x000000ff
        /*0634*/ 	.word	0x00033800
        /*0638*/ 	.short	0x010a
        /*063a*/ 	.byte	0x06
	.zero		1


	//   ....[49]....
        /*063c*/ 	.word	0x00005e00
        /*0640*/ 	.word	0x000000ff
        /*0644*/ 	.word	0x00033858
        /*0648*/ 	.short	0x010a
        /*064a*/ 	.byte	0x18
	.zero		1


	//   ....[50]....
        /*064c*/ 	.word	0x000061d0
        /*0650*/ 	.word	0x000000ff
        /*0654*/ 	.word	0x00033890
        /*0658*/ 	.short	0x010a
        /*065a*/ 	.byte	0x18
	.zero		1


	//   ....[51]....
        /*065c*/ 	.word	0x00006220
        /*0660*/ 	.word	0x000000ff
        /*0664*/ 	.word	0x00033868
        /*0668*/ 	.short	0x010a
        /*066a*/ 	.byte	0x18
	.zero		1


	//   ....[52]....
        /*066c*/ 	.word	0x000069f0
        /*0670*/ 	.word	0x000000ff
        /*0674*/ 	.word	0x00033878
        /*0678*/ 	.short	0x010a
        /*067a*/ 	.byte	0x18
	.zero		1


	//   ....[53]....
        /*067c*/ 	.word	0x00006a60
        /*0680*/ 	.word	0x000000ff
        /*0684*/ 	.word	0x00033820
        /*0688*/ 	.short	0x010a
        /*068a*/ 	.byte	0x18
	.zero		1


	//   ....[54]....
        /*068c*/ 	.word	0x00006e40
        /*0690*/ 	.word	0x000000ff
        /*0694*/ 	.word	0x00033880
        /*0698*/ 	.short	0x010a
        /*069a*/ 	.byte	0x18
	.zero		1


	//   ....[55]....
        /*069c*/ 	.word	0x000073e0
        /*06a0*/ 	.word	0x000000ff
        /*06a4*/ 	.word	0x000338b0
        /*06a8*/ 	.short	0x010a
        /*06aa*/ 	.byte	0x18
	.zero		1


	//   ....[56]....
        /*06ac*/ 	.word	0x00007460
        /*06b0*/ 	.word	0x000000ff
        /*06b4*/ 	.word	0x000338b8
        /*06b8*/ 	.short	0x010a
        /*06ba*/ 	.byte	0x18
	.zero		1


	//   ....[57]....
        /*06bc*/ 	.word	0x000074d0
        /*06c0*/ 	.word	0x000000ff
        /*06c4*/ 	.word	0x00033890
        /*06c8*/ 	.short	0x010a
        /*06ca*/ 	.byte	0x18
	.zero		1


	//   ....[58]....
        /*06cc*/ 	.word	0x00008270
        /*06d0*/ 	.word	0x000000ff
        /*06d4*/ 	.word	0x00033870
        /*06d8*/ 	.short	0x010a
        /*06da*/ 	.byte	0x0e
	.zero		1


	//   ....[59]....
        /*06dc*/ 	.word	0x00008410
        /*06e0*/ 	.word	0x000000ff
        /*06e4*/ 	.word	0x00000000
        /*06e8*/ 	.short	0x0101
        /*06ea*/ 	.byte	0x04
	.zero		1


	//   ....[60]....
        /*06ec*/ 	.word	0x000093d0
        /*06f0*/ 	.word	0x00000002
        /*06f4*/ 	.word	0x00033850
        /*06f8*/ 	.short	0x010a
        /*06fa*/ 	.byte	0xff
	.zero		1


	//   ....[61]....
        /*06fc*/ 	.word	0x00009450
        /*0700*/ 	.word	0x00000002
        /*0704*/ 	.word	0x00033888
        /*0708*/ 	.short	0x010a
        /*070a*/ 	.byte	0xff
	.zero		1


	//   ....[62]....
        /*070c*/ 	.word	0x000094c0
        /*0710*/ 	.word	0x00000002
        /*0714*/ 	.word	0x00033830
        /*0718*/ 	.short	0x010a
        /*071a*/ 	.byte	0xff
	.zero		1


	//   ....[63]....
        /*071c*/ 	.word	0x0000b6c0
        /*0720*/ 	.word	0x00000002
        /*0724*/ 	.word	0x00033880
        /*0728*/ 	.short	0x0101
        /*072a*/ 	.byte	0xff
	.zero		1


	//   ....[64]....
        /*072c*/ 	.word	0x0000b720
        /*0730*/ 	.word	0x00000000
        /*0734*/ 	.word	0x00000000
        /*0738*/ 	.short	0x0101
        /*073a*/ 	.byte	0xff
	.zero		1


	//   ....[65]....
        /*073c*/ 	.word	0x0000b770
        /*0740*/ 	.word	0x00000000
        /*0744*/ 	.word	0x00000000
        /*0748*/ 	.short	0x0101
        /*074a*/ 	.byte	0xff
	.zero		1


	//   ....[66]....
        /*074c*/ 	.word	0x0000b7d0
        /*0750*/ 	.word	0x00000002
        /*0754*/ 	.word	0x00033840
        /*0758*/ 	.short	0x010a
        /*075a*/ 	.byte	0xff
	.zero		1


	//   ....[67]....
        /*075c*/ 	.word	0x0000b850
        /*0760*/ 	.word	0x00000002
        /*0764*/ 	.word	0x00033860
        /*0768*/ 	.short	0x010a
        /*076a*/ 	.byte	0xff
	.zero		1


	//   ....[68]....
        /*076c*/ 	.word	0x0000b910
        /*0770*/ 	.word	0x00000002
        /*0774*/ 	.word	0x00033898
        /*0778*/ 	.short	0x010a
        /*077a*/ 	.byte	0xff
	.zero		1


	//   ....[69]....
        /*077c*/ 	.word	0x0000cb90
        /*0780*/ 	.word	0x000000ff
        /*0784*/ 	.word	0x00000000
        /*0788*/ 	.short	0x0101
        /*078a*/ 	.byte	0x04
	.zero		1


	//   ....[70]....
        /*078c*/ 	.word	0x0000d7e0
        /*0790*/ 	.word	0x000000ff
        /*0794*/ 	.word	0x00033890
        /*0798*/ 	.short	0x0101
        /*079a*/ 	.byte	0x24
	.zero		1


	//   ....[71]....
        /*079c*/ 	.word	0x0000d880
        /*07a0*/ 	.word	0x000000ff
        /*07a4*/ 	.word	0x00000000
        /*07a8*/ 	.short	0x0101
        /*07aa*/ 	.byte	0x04
	.zero		1


	//   ....[72]....
        /*07ac*/ 	.word	0x0000db80
        /*07b0*/ 	.word	0x000000ff
        /*07b4*/ 	.word	0x000338a0
        /*07b8*/ 	.short	0x010a
        /*07ba*/ 	.byte	0x24
	.zero		1


	//   ....[73]....
        /*07bc*/ 	.word	0x0000ebc0
        /*07c0*/ 	.word	0x000000ff
        /*07c4*/ 	.word	0x00000000
        /*07c8*/ 	.short	0x0101
        /*07ca*/ 	.byte	0x04
	.zero		1


	//   ....[74]....
        /*07cc*/ 	.word	0x0000ec10
        /*07d0*/ 	.word	0x000000ff
        /*07d4*/ 	.word	0x000338a8
        /*07d8*/ 	.short	0x010a
        /*07da*/ 	.byte	0x24
	.zero		1


	//   ....[75]....
        /*07dc*/ 	.word	0x0000fff0
        /*07e0*/ 	.word	0x000000ff
        /*07e4*/ 	.word	0x00000000
        /*07e8*/ 	.short	0x0101
        /*07ea*/ 	.byte	0x04
	.zero		1


	//   ....[76]....
        /*07ec*/ 	.word	0x00010300
        /*07f0*/ 	.word	0x00000004
        /*07f4*/ 	.word	0x00033810
        /*07f8*/ 	.short	0x010a
        /*07fa*/ 	.byte	0xff
	.zero		1


	//   ....[77]....
        /*07fc*/ 	.word	0x00010360
        /*0800*/ 	.word	0x00000002
        /*0804*/ 	.word	0x00033838
        /*0808*/ 	.short	0x010a
        /*080a*/ 	.byte	0xff
	.zero		1


	//   ....[78]....
        /*080c*/ 	.word	0x000103c0
        /*0810*/ 	.word	0x00000002
        /*0814*/ 	.word	0x00033828
        /*0818*/ 	.short	0x010a
        /*081a*/ 	.byte	0xff
	.zero		1


	//   ....[79]....
        /*081c*/ 	.word	0x00010420
        /*0820*/ 	.word	0x00000002
        /*0824*/ 	.word	0x00033848
        /*0828*/ 	.short	0x010a
        /*082a*/ 	.byte	0xff
	.zero		1


	//   ....[80]....
        /*082c*/ 	.word	0x00010480
        /*0830*/ 	.word	0x00000002
        /*0834*/ 	.word	0x00033810
        /*0838*/ 	.short	0x010a
        /*083a*/ 	.byte	0xff
	.zero		1


	//   ....[81]....
        /*083c*/ 	.word	0x000104e0
        /*0840*/ 	.word	0x00000002
        /*0844*/ 	.word	0x00033838
        /*0848*/ 	.short	0x010a
        /*084a*/ 	.byte	0xff
	.zero		1


	//   ....[82]....
        /*084c*/ 	.word	0x00010540
        /*0850*/ 	.word	0x00000006
        /*0854*/ 	.word	0x00033828
        /*0858*/ 	.short	0x010a
        /*085a*/ 	.byte	0xff
	.zero		1


	//   ....[83]....
        /*085c*/ 	.word	0x000105a0
        /*0860*/ 	.word	0x00000006
        /*0864*/ 	.word	0x00033848
        /*0868*/ 	.short	0x010a
        /*086a*/ 	.byte	0xff
	.zero		1


	//   ....[84]....
        /*086c*/ 	.word	0x00010600
        /*0870*/ 	.word	0x00000000
        /*0874*/ 	.word	0x00033800
        /*0878*/ 	.short	0x010a
        /*087a*/ 	.byte	0xff
	.zero		1


	//   ....[85]....
        /*087c*/ 	.word	0x00010660
        /*0880*/ 	.word	0x00000004
        /*0884*/ 	.word	0x00033858
        /*0888*/ 	.short	0x010a
        /*088a*/ 	.byte	0xff
	.zero		1


	//   ....[86]....
        /*088c*/ 	.word	0x000106c0
        /*0890*/ 	.word	0x00000000
        /*0894*/ 	.word	0x00033820
        /*0898*/ 	.short	0x010a
        /*089a*/ 	.byte	0xff
	.zero		1


	//   ....[87]....
        /*089c*/ 	.word	0x00010720
        /*08a0*/ 	.word	0x00000000
        /*08a4*/ 	.word	0x00033868
        /*08a8*/ 	.short	0x010a
        /*08aa*/ 	.byte	0xff
	.zero		1


	//   ....[88]....
        /*08ac*/ 	.word	0x00010780
        /*08b0*/ 	.word	0x00000003
        /*08b4*/ 	.word	0x00033878
        /*08b8*/ 	.short	0x010a
        /*08ba*/ 	.byte	0xff
	.zero		1


	//   ....[89]....
        /*08bc*/ 	.word	0x000107e0
        /*08c0*/ 	.word	0x00000003
        /*08c4*/ 	.word	0x00033880
        /*08c8*/ 	.short	0x010a
        /*08ca*/ 	.byte	0xff
	.zero		1


	//   ....[90]....
        /*08cc*/ 	.word	0x00010840
        /*08d0*/ 	.word	0x00000000
        /*08d4*/ 	.word	0x00033800
        /*08d8*/ 	.short	0x010a
        /*08da*/ 	.byte	0xff
	.zero		1


	//   ....[91]....
        /*08dc*/ 	.word	0x000108a0
        /*08e0*/ 	.word	0x00000003
        /*08e4*/ 	.word	0x00033858
        /*08e8*/ 	.short	0x010a
        /*08ea*/ 	.byte	0xff
	.zero		1


	//   ....[92]....
        /*08ec*/ 	.word	0x00010900
        /*08f0*/ 	.word	0x00000000
        /*08f4*/ 	.word	0x00033890
        /*08f8*/ 	.short	0x010a
        /*08fa*/ 	.byte	0xff
	.zero		1


	//   ....[93]....
        /*08fc*/ 	.word	0x00010960
        /*0900*/ 	.word	0x00000000
        /*0904*/ 	.word	0x00033868
        /*0908*/ 	.short	0x010a
        /*090a*/ 	.byte	0xff
	.zero		1


	//   ....[94]....
        /*090c*/ 	.word	0x000109c0
        /*0910*/ 	.word	0x00000000
        /*0914*/ 	.word	0x00033878
        /*0918*/ 	.short	0x010a
        /*091a*/ 	.byte	0xff
	.zero		1


	//   ....[95]....
        /*091c*/ 	.word	0x00010a20
        /*0920*/ 	.word	0x00000003
        /*0924*/ 	.word	0x00033820
        /*0928*/ 	.short	0x010a
        /*092a*/ 	.byte	0xff
	.zero		1


	//   ....[96]....
        /*092c*/ 	.word	0x00010a80
        /*0930*/ 	.word	0x00000004
        /*0934*/ 	.word	0x00033880
        /*0938*/ 	.short	0x010a
        /*093a*/ 	.byte	0xff
	.zero		1


	//   ....[97]....
        /*093c*/ 	.word	0x00010ae0
        /*0940*/ 	.word	0x00000000
        /*0944*/ 	.word	0x000338b0
        /*0948*/ 	.short	0x010a
        /*094a*/ 	.byte	0xff
	.zero		1


	//   ....[98]....
        /*094c*/ 	.word	0x00010b40
        /*0950*/ 	.word	0x00000000
        /*0954*/ 	.word	0x000338b8
        /*0958*/ 	.short	0x010a
        /*095a*/ 	.byte	0xff
	.zero		1


	//   ....[99]....
        /*095c*/ 	.word	0x00010ba0
        /*0960*/ 	.word	0x00000000
        /*0964*/ 	.word	0x00033890
        /*0968*/ 	.short	0x010a
        /*096a*/ 	.byte	0xff
	.zero		1


	//   ....[100]....
        /*096c*/ 	.word	0x00010c00
        /*0970*/ 	.word	0x00000002
        /*0974*/ 	.word	0x00033870
        /*0978*/ 	.short	0x010a
        /*097a*/ 	.byte	0xff
	.zero		1


	//   ....[101]....
        /*097c*/ 	.word	0x00010c50
        /*0980*/ 	.word	0x00000002
        /*0984*/ 	.word	0x00033850
        /*0988*/ 	.short	0x010a
        /*098a*/ 	.byte	0xff
	.zero		1


	//   ....[102]....
        /*098c*/ 	.word	0x00010ca0
        /*0990*/ 	.word	0x00000002
        /*0994*/ 	.word	0x00033888
        /*0998*/ 	.short	0x010a
        /*099a*/ 	.byte	0xff
	.zero		1


	//   ....[103]....
        /*099c*/ 	.word	0x00010cf0
        /*09a0*/ 	.word	0x00000002
        /*09a4*/ 	.word	0x00033830
        /*09a8*/ 	.short	0x010a
        /*09aa*/ 	.byte	0xff
	.zero		1


	//   ....[104]....
        /*09ac*/ 	.word	0x00010d40
        /*09b0*/ 	.word	0x00000002
        /*09b4*/ 	.word	0x00033840
        /*09b8*/ 	.short	0x010a
        /*09ba*/ 	.byte	0xff
	.zero		1


	//   ....[105]....
        /*09bc*/ 	.word	0x00010d90
        /*09c0*/ 	.word	0x00000002
        /*09c4*/ 	.word	0x00033860
        /*09c8*/ 	.short	0x010a
        /*09ca*/ 	.byte	0xff
	.zero		1


	//   ....[106]....
        /*09cc*/ 	.word	0x00010de0
        /*09d0*/ 	.word	0x00000002
        /*09d4*/ 	.word	0x00033898
        /*09d8*/ 	.short	0x010a
        /*09da*/ 	.byte	0xff
	.zero		1


	//   ....[107]....
        /*09dc*/ 	.word	0x00010e40
        /*09e0*/ 	.word	0x00000003
        /*09e4*/ 	.word	0x000338a0
        /*09e8*/ 	.short	0x010a
        /*09ea*/ 	.byte	0xff
	.zero		1


	//   ....[108]....
        /*09ec*/ 	.word	0x00010ea0
        /*09f0*/ 	.word	0x00000000
        /*09f4*/ 	.word	0x000338a8
        /*09f8*/ 	.short	0x010a
        /*09fa*/ 	.byte	0xff
	.zero		1


	//----- nvinfo : EIATTR_NUM_MBARRIERS
	.align		4
.L_53:
        /*09fc*/ 	.byte	0x03, 0x38
        /*09fe*/ 	.short	0x0018


	//----- nvinfo : EIATTR_EXIT_INSTR_OFFSETS
	.align		4
        /*0a00*/ 	.byte	0x04, 0x1c
        /*0a02*/ 	.short	(.L_55 - .L_54)


	//   ....[0]....
.L_54:
        /*0a04*/ 	.word	0x000011b0


	//   ....[1]....
        /*0a08*/ 	.word	0x000021a0


	//   ....[2]....
        /*0a0c*/ 	.word	0x00003680


	//   ....[3]....
        /*0a10*/ 	.word	0x000045e0


	//   ....[4]....
        /*0a14*/ 	.word	0x00008080


	//   ....[5]....
        /*0a18*/ 	.word	0x000080c0


	//   ....[6]....
        /*0a1c*/ 	.word	0x000091f0


	//   ....[7]....
        /*0a20*/ 	.word	0x00009220


	//   ....[8]....
        /*0a24*/ 	.word	0x00010020


	//   ....[9]....
        /*0a28*/ 	.word	0x000102e0


	//----- nvinfo : EIATTR_INDIRECT_BRANCH_TARGETS
	.align		4
.L_55:
        /*0a2c*/ 	.byte	0x04, 0x34
        /*0a2e*/ 	.short	(.L_57 - .L_56)


	//   ....[0]....
.L_56:
        /*0a30*/ 	.word	.L_x_312@srel
        /*0a34*/ 	.short	0x0
        /*0a36*/ 	.short	0x0
        /*0a38*/ 	.word	0x3
        /*0a3c*/ 	.word	.L_x_313@srel
        /*0a40*/ 	.word	.L_x_314@srel
        /*0a44*/ 	.word	.L_x_315@srel


	//   ....[1]....
        /*0a48*/ 	.word	.L_x_316@srel
        /*0a4c*/ 	.short	0x0
        /*0a4e*/ 	.short	0x0
        /*0a50*/ 	.word	0x3
        /*0a54*/ 	.word	.L_x_175@srel
        /*0a58*/ 	.word	.L_x_154@srel
        /*0a5c*/ 	.word	.L_x_315@srel


	//----- nvinfo : EIATTR_MAX_THREADS
	.align		4
.L_57:
        /*0a60*/ 	.byte	0x04, 0x05
        /*0a62*/ 	.short	(.L_59 - .L_58)
.L_58:
        /*0a64*/ 	.word	0x00000200
        /*0a68*/ 	.word	0x00000001
        /*0a6c*/ 	.word	0x00000001


	//----- nvinfo : EIATTR_CRS_STACK_SIZE
	.align		4
.L_59:
        /*0a70*/ 	.byte	0x04, 0x1e
        /*0a72*/ 	.short	(.L_61 - .L_60)
.L_60:
        /*0a74*/ 	.word	0x00000000


	//----- nvinfo : EIATTR_CBANK_PARAM_SIZE
	.align		4
.L_61:
        /*0a78*/ 	.byte	0x03, 0x19
        /*0a7a*/ 	.short	0x0680


	//----- nvinfo : EIATTR_PARAM_CBANK
	.align		4
        /*0a7c*/ 	.byte	0x04, 0x0a
        /*0a7e*/ 	.short	(.L_63 - .L_62)
	.align		4
.L_62:
        /*0a80*/ 	.word	index@(.nv.constant0._ZN7cutlass13device_kernelINS_4fmha6kernel36Sm100FmhaBwdKernelTmaWarpSpecializedIN4cute5tupleIJiiiiNS5_IJNS5_IJiiEEEiEEEEEENS_6half_tEfNS5_IJNS4_1CILi128EEESB_NSA_ILi112EEESC_EEENS1_10collective6NoMaskEEEEEvNT_6ParamsE)
        /*0a84*/ 	.short	0x0380
        /*0a86*/ 	.short	0x0680


	//----- nvinfo : EIATTR_SW_WAR
	.align		4
.L_63:
        /*0a88*/ 	.byte	0x04, 0x36
        /*0a8a*/ 	.short	(.L_65 - .L_64)
.L_64:
        /*0a8c*/ 	.word	0x00000008
.L_65:


//--------------------- .nv.callgraph             --------------------------
	.section	.nv.callgraph,"",@"SHT_CUDA_CALLGRAPH"
	.align	4
	.sectionentsize	8
	.align		4
        /*0000*/ 	.word	0x00000000
	.align		4
        /*0004*/ 	.word	0xffffffff
	.align		4
        /*0008*/ 	.word	index@(_ZN7cutlass13device_kernelINS_4fmha6kernel36Sm100FmhaBwdKernelTmaWarpSpecializedIN4cute5tupleIJiiiiNS5_IJNS5_IJiiEEEiEEEEEENS_6half_tEfNS5_IJNS4_1CILi128EEESB_NSA_ILi112EEESC_EEENS1_10collective6NoMaskEEEEEvNT_6ParamsE)
	.align		4
        /*000c*/ 	.word	index@(__assertfail)
	.align		4
        /*0010*/ 	.word	0x00000000
	.align		4
        /*0014*/ 	.word	0xfffffffe
	.align		4
        /*0018*/ 	.word	0x00000000
	.align		4
        /*001c*/ 	.word	0xfffffffd
	.align		4
        /*0020*/ 	.word	0x00000000
	.align		4
        /*0024*/ 	.word	0xfffffffc


//--------------------- .nv.constant4             --------------------------
	.section	.nv.constant4,"a",@progbits
	.align	8
	.align		8
.nv.constant4:
        /*0000*/ 	.dword	__assertfail
	.align		8
        /*0008*/ 	.dword	__unnamed_1
	.align		8
        /*0010*/ 	.dword	__unnamed_2
	.align		8
        /*0018*/ 	.dword	__unnamed_3
	.align		8
        /*0020*/ 	.dword	__unnamed_4
	.align		8
        /*0028*/ 	.dword	_ZN39_INTERNAL_e6542ab6_4_k_cu_f6c44af7_32184cuda3std3__45__cpo5beginE
	.align		8
        /*0030*/ 	.dword	_ZN39_INTERNAL_e6542ab6_4_k_cu_f6c44af7_32184cuda3std3__45__cpo3endE
	.align		8
        /*0038*/ 	.dword	_ZN39_INTERNAL_e6542ab6_4_k_cu_f6c44af7_32184cuda3std3__45__cpo6cbeginE
	.align		8
        /*0040*/ 	.dword	_ZN39_INTERNAL_e6542ab6_4_k_cu_f6c44af7_32184cuda3std3__45__cpo4cendE
	.align		8
        /*0048*/ 	.dword	_ZN39_INTERNAL_e6542ab6_4_k_cu_f6c44af7_32184cuda3std3__441_GLOBAL__N__e6542ab6_4_k_cu_f6c44af7_32186ignoreE
	.align		8
        /*0050*/ 	.dword	_ZN39_INTERNAL_e6542ab6_4_k_cu_f6c44af7_32184cuda3std3__419piecewise_constructE
	.align		8
        /*0058*/ 	.dword	_ZN39_INTERNAL_e6542ab6_4_k_cu_f6c44af7_32184cuda3std3__48in_placeE
	.align		8
        /*0060*/ 	.dword	_ZN39_INTERNAL_e6542ab6_4_k_cu_f6c44af7_32184cuda3std6ranges3__45__cpo4swapE
	.align		8
        /*0068*/ 	.dword	_ZN39_INTERNAL_e6542ab6_4_k_cu_f6c44af7_32184cuda3std6ranges3__45__cpo9iter_moveE
	.align		8
        /*0070*/ 	.dword	_ZN39_INTERNAL_e6542ab6_4_k_cu_f6c44af7_32184cute7productE
	.align		8
        /*0078*/ 	.dword	_ZN39_INTERNAL_e6542ab6_4_k_cu_f6c44af7_32184cute1_E
	.align		8
        /*0080*/ 	.dword	$str$23
	.align		8
        /*0088*/ 	.dword	$str$24
	.align		8
        /*0090*/ 	.dword	$str$25
	.align		8
        /*0098*/ 	.dword	$str$26


//--------------------- .nv.constant2._ZN7cutlass13device_kernelINS_4fmha6kernel36Sm100FmhaBwdKernelTmaWarpSpecializedIN4cute5tupleIJiiiiNS5_IJNS5_IJiiEEEiEEEEEENS_6half_tEfNS5_IJNS4_1CILi128EEESB_NSA_ILi112EEESC_EEENS1_10collective6NoMaskEEEEEvNT_6ParamsE --------------------------
	.section	.nv.constant2._ZN7cutlass13device_kernelINS_4fmha6kernel36Sm100FmhaBwdKernelTmaWarpSpecializedIN4cute5tupleIJiiiiNS5_IJNS5_IJiiEEEiEEEEEENS_6half_tEfNS5_IJNS4_1CILi128EEESB_NSA_ILi112EEESC_EEENS1_10collective6NoMaskEEEEEvNT_6ParamsE,"a",@progbits
	.sectionflags	@""
	.align	4
.nv.constant2._ZN7cutlass13device_kernelINS_4fmha6kernel36Sm100FmhaBwdKernelTmaWarpSpecializedIN4cute5tupleIJiiiiNS5_IJNS5_IJiiEEEiEEEEEENS_6half_tEfNS5_IJNS4_1CILi128EEESB_NSA_ILi112EEESC_EEENS1_10collective6NoMaskEEEEEvNT_6ParamsE:
        /*0000*/ 	.byte	0x70, 0x22, 0x00, 0x00, 0xf0, 0x45, 0x00, 0x00, 0x00, 0x92, 0x00, 0x00, 0x30, 0x92, 0x00, 0x00
        /*0010*/ 	.byte	0x60, 0x81, 0x00, 0x00, 0x00, 0x92, 0x00, 0x00


//--------------------- .text._ZN7cutlass13device_kernelINS_4fmha6kernel36Sm100FmhaBwdKernelTmaWarpSpecializedIN4cute5tupleIJiiiiNS5_IJNS5_IJiiEEEiEEEEEENS_6half_tEfNS5_IJNS4_1CILi128EEESB_NSA_ILi112EEESC_EEENS1_10collective6NoMaskEEEEEvNT_6ParamsE --------------------------
	.section	.text._ZN7cutlass13device_kernelINS_4fmha6kernel36Sm100FmhaBwdKernelTmaWarpSpecializedIN4cute5tupleIJiiiiNS5_IJNS5_IJiiEEEiEEEEEENS_6half_tEfNS5_IJNS4_1CILi128EEESB_NSA_ILi112EEESC_EEENS1_10collective6NoMaskEEEEEvNT_6ParamsE,"ax",@progbits
	.align	128
.text._ZN7cutlass13device_kernelINS_4fmha6kernel36Sm100FmhaBwdKernelTmaWarpSpecializedIN4cute5tupleIJiiiiNS5_IJNS5_IJiiEEEiEEEEEENS_6half_tEfNS5_IJNS4_1CILi128EEESB_NSA_ILi112EEESC_EEENS1_10collective6NoMaskEEEEEvNT_6ParamsE:
        .type           _ZN7cutlass13device_kernelINS_4fmha6kernel36Sm100FmhaBwdKernelTmaWarpSpecializedIN4cute5tupleIJiiiiNS5_IJNS5_IJiiEEEiEEEEEENS_6half_tEfNS5_IJNS4_1CILi128EEESB_NSA_ILi112EEESC_EEENS1_10collective6NoMaskEEEEEvNT_6ParamsE,@function
        .size           _ZN7cutlass13device_kernelINS_4fmha6kernel36Sm100FmhaBwdKernelTmaWarpSpecializedIN4cute5tupleIJiiiiNS5_IJNS5_IJiiEEEiEEEEEENS_6half_tEfNS5_IJNS4_1CILi128EEESB_NSA_ILi112EEESC_EEENS1_10collective6NoMaskEEEEEvNT_6ParamsE,(.L_x_320 - _ZN7cutlass13device_kernelINS_4fmha6kernel36Sm100FmhaBwdKernelTmaWarpSpecializedIN4cute5tupleIJiiiiNS5_IJNS5_IJiiEEEiEEEEEENS_6half_tEfNS5_IJNS4_1CILi128EEESB_NSA_ILi112EEESC_EEENS1_10collective6NoMaskEEEEEvNT_6ParamsE)
        .other          _ZN7cutlass13device_kernelINS_4fmha6kernel36Sm100FmhaBwdKernelTmaWarpSpecializedIN4cute5tupleIJiiiiNS5_IJNS5_IJiiEEEiEEEEEENS_6half_tEfNS5_IJNS4_1CILi128EEESB_NSA_ILi112EEESC_EEENS1_10collective6NoMaskEEEEEvNT_6ParamsE,@"STO_CUDA_ENTRY STV_DEFAULT"
_ZN7cutlass13device_kernelINS_4fmha6kernel36Sm100FmhaBwdKernelTmaWarpSpecializedIN4cute5tupleIJiiiiNS5_IJNS5_IJiiEEEiEEEEEENS_6half_tEfNS5_IJNS4_1CILi128EEESB_NSA_ILi112EEESC_EEENS1_10collective6NoMaskEEEEEvNT_6ParamsE:
[----:B------:R-:W1:Y:S02]  /*0000*/  LDC R1, c[0x0][0x37c] ;  /* 0x0000df00ff017b82 */ /* 0x000e640000000800 */
[----:B-1----:R-:W-:Y:S01]  /*0010*/  IADD3 R1, PT, PT, R1, -0x50, RZ ;  /* 0xffffffb001017810 */ /* 0x002fe20007ffe0ff */
[----:B------:R-:W1:Y:S01]  /*0020*/  S2R R13, SR_TID.X ;  /* 0x00000000000d7919 */ /* 0x000e620000002100 */
[----:B------:R-:W-:Y:S01]  /*0030*/  UMOV UR5, 0x33334444 ;  /* 0x3333444400057882 */ /* 0x000fe20000000000 */
[----:B------:R-:W-:Y:S01]  /*0040*/  ELECT P0, URZ, PT ;  /* 0x0000000000ff782f */ /* 0x000fe20003800000 */
[----:B------:R-:W-:Y:S01]  /*0050*/  BSSY.RECONVERGENT B0, `(.L_x_0) ;  /* 0x0000032000007945 */ /* 0x000fe20003800200 */
[--C-:B-1----:R-:W-:Y:S01]  /*0060*/  SHF.R.U32.HI R5, RZ, 0x5, R13.reuse ;  /* 0x00000005ff057819 */ /* 0x102fe2000001160d */
[----:B------:R-:W-:-:S04]  /*0070*/  IMAD.MOV.U32 R2, RZ, RZ, R13 ;  /* 0x000000ffff027224 */ /* 0x000fc800078e000d */
[----:B------:R-:W1:Y:S02]  /*0080*/  SHFL.IDX PT, R0, R5, RZ, 0x1f ;  /* 0x00001fff05007589 */ /* 0x000e6400000e0000 */
[----:B-1----:R-:W-:-:S13]  /*0090*/  R2UR UR38, R0 ;  /* 0x00000000002672ca */ /* 0x002fda00000e0000 */
[----:B------:R-:W-:-:S04]  /*00a0*/  USHF.L.U32 UR4, UR38, 0x2, URZ ;  /* 0x0000000226047899 */ /* 0x000fc800080006ff */
[----:B------:R-:W-:-:S04]  /*00b0*/  USHF.R.U64 UR4, UR5, UR4, 0x123333 ;  /* 0x0012333305047499 */ /* 0x000fc80008001204 */
[----:B------:R-:W-:-:S06]  /*00c0*/  ULOP3.LUT UR6, UR4, 0x7, URZ, 0xc0, !UPT ;  /* 0x0000000704067892 */ /* 0x000fcc000f8ec0ff */
[----:B------:R-:W-:Y:S02]  /*00d0*/  IMAD.U32 R6, RZ, RZ, UR6 ;  /* 0x00000006ff067e24 */ /* 0x000fe4000f8e00ff */
[----:B------:R-:W-:-:S03]  /*00e0*/  IMAD.U32 R0, RZ, RZ, UR6 ;  /* 0x00000006ff007e24 */ /* 0x000fc6000f8e00ff */
[----:B------:R1:W-:Y:S02]  /*00f0*/  STL [R1], R6 ;  /* 0x0000000601007387 */ /* 0x0003e40000100800 */
[----:B------:R-:W-:-:S04]  /*0100*/  ISETP.NE.OR P1, PT, R0, 0x1, !P0 ;  /* 0x000000010000780c */ /* 0x000fc80004725670 */
[----:B------:R-:W-:-:S09]  /*0110*/  P2R R3, PR, RZ, 0x2 ;  /* 0x00000002ff037803 */ /* 0x000fd20000000000 */
[----:B------:R-:W-:Y:S05]  /*0120*/  @P1 BRA `(.L_x_1) ;  /* 0x0000000000381947 */ /* 0x000fea0003800000 */
[----:B------:R-:W2:Y:S02]  /*0130*/  LDCU.64 UR4, c[0x0][0x348] ;  /* 0x00006900ff0477ac */ /* 0x000ea40008000a00 */
[----:B--2---:R-:W-:Y:S02]  /*0140*/  UIADD3 UR10, UP3, UPT, UR4, 0x300, URZ ;  /* 0x00000300040a7890 */ /* 0x004fe4000ff7e0ff */
[----:B------:R-:W-:Y:S02]  /*0150*/  UIADD3 UR8, UP2, UPT, UR4, 0x100, URZ ;  /* 0x0000010004087890 */ /* 0x000fe4000ff5e0ff */
[----:B------:R-:W-:Y:S02]  /*0160*/  UIADD3 UR6, UP1, UPT, UR4, 0x200, URZ ;  /* 0x0000020004067890 */ /* 0x000fe4000ff3e0ff */
[----:B------:R-:W-:Y:S02]  /*0170*/  UIADD3 UR4, UP0, UPT, UR4, 0x400, URZ ;  /* 0x0000040004047890 */ /* 0x000fe4000ff1e0ff */
[----:B------:R-:W-:-:S02]  /*0180*/  UIADD3.X UR11, UPT, UPT, URZ, UR5, URZ, UP3, !UPT ;  /* 0x00000005ff0b7290 */ /* 0x000fc40009ffe4ff */
[----:B------:R-:W-:Y:S02]  /*0190*/  UIADD3.X UR9, UPT, UPT, URZ, UR5, URZ, UP2, !UPT ;  /* 0x00000005ff097290 */ /* 0x000fe400097fe4ff */
[----:B------:R-:W-:Y:S02]  /*01a0*/  UIADD3.X UR7, UPT, UPT, URZ, UR5, URZ, UP1, !UPT ;  /* 0x00000005ff077290 */ /* 0x000fe40008ffe4ff */
[----:B------:R-:W-:-:S03]  /*01b0*/  UIADD3.X UR5, UPT, UPT, URZ, UR5, URZ, UP0, !UPT ;  /* 0x00000005ff057290 */ /* 0x000fc600087fe4ff */
[----:B------:R2:W-:Y:S02]  /*01c0*/  UTMACCTL.PF [UR10] ;  /* 0x000000000a0079b9 */ /* 0x0005e40008040000 */
[----:B------:R2:W-:Y:S02]  /*01d0*/  UTMACCTL.PF [UR8] ;  /* 0x00000000080079b9 */ /* 0x0005e40008040000 */
[----:B------:R2:W-:Y:S02]  /*01e0*/  UTMACCTL.PF [UR6] ;  /* 0x00000000060079b9 */ /* 0x0005e40008040000 */
[----:B------:R2:W-:Y:S02]  /*01f0*/  UTMACCTL.PF [UR4] ;  /* 0x00000000040079b9 */ /* 0x0005e40008040000 */
[----:B--2---:R-:W-:Y:S05]  /*0200*/  BRA `(.L_x_2) ;  /* 0x00000000002c7947 */ /* 0x004fea0003800000 */
.L_x_1:
[----:B------:R-:W-:-:S13]  /*0210*/  R2UR UR4, R6 ;  /* 0x00000000060472ca */ /* 0x000fda00000e0000 */
[----:B------:R-:W-:-:S09]  /*0220*/  UISETP.NE.AND UP0, UPT, UR4, 0x2, UPT ;  /* 0x000000020400788c */ /* 0x000fd2000bf05270 */
[----:B------:R-:W-:Y:S05]  /*0230*/  BRA.U !UP0, `(.L_x_3) ;  /* 0x0000000108387547 */ /* 0x000fea000b800000 */
[----:B------:R-:W-:Y:S02]  /*0240*/  R2UR UR4, R6 ;  /* 0x00000000060472ca */ /* 0x000fe400000e0000 */
[----:B------:R-:W-:Y:S02]  /*0250*/  PLOP3.LUT P0, PT, PT, PT, PT, 0x80, 0x8 ;  /* 0x000000000008781c */ /* 0x000fe40003f0f070 */
[----:B------:R-:W-:Y:S02]  /*0260*/  PLOP3.LUT P2, PT, PT, PT, PT, 0x80, 0x8 ;  /* 0x000000000008781c */ /* 0x000fe40003f4f070 */
[----:B------:R-:W-:Y:S02]  /*0270*/  PLOP3.LUT P1, PT, PT, PT, PT, 0x8, 0x80 ;  /* 0x000000000080781c */ /* 0x000fe40003f2e170 */
[----:B------:R-:W-:Y:S02]  /*0280*/  PLOP3.LUT P4, PT, PT, PT, PT, 0x80, 0x8 ;  /* 0x000000000008781c */ /* 0x000fe40003f8f070 */
[----:B------:R-:W-:-:S03]  /*0290*/  P2R R0, PR, RZ, 0x1 ;  /* 0x00000001ff007803 */ /* 0x000fc60000000000 */
[----:B------:R-:W-:-:S09]  /*02a0*/  UISETP.NE.AND UP0, UPT, UR4, 0x1, UPT ;  /* 0x000000010400788c */ /* 0x000fd2000bf05270 */
[----:B------:R-:W-:Y:S05]  /*02b0*/  BRA.U UP0, `(.L_x_4) ;  /* 0x00000001002c7547 */ /* 0x000fea000b800000 */
.L_x_2:
[----:B------:R-:W-:Y:S02]  /*02c0*/  PLOP3.LUT P0, PT, PT, PT, PT, 0x8, 0x80 ;  /* 0x000000000080781c */ /* 0x000fe40003f0e170 */
[----:B------:R-:W-:Y:S02]  /*02d0*/  PLOP3.LUT P2, PT, PT, PT, PT, 0x80, 0x8 ;  /* 0x000000000008781c */ /* 0x000fe40003f4f070 */
[----:B------:R-:W-:Y:S02]  /*02e0*/  PLOP3.LUT P1, PT, PT, PT, PT, 0x8, 0x80 ;  /* 0x000000000080781c */ /* 0x000fe40003f2e170 */
[----:B------:R-:W-:Y:S02]  /*02f0*/  PLOP3.LUT P4, PT, PT, PT, PT, 0x8, 0x80 ;  /* 0x000000000080781c */ /* 0x000fe40003f8e170 */
[----:B------:R-:W-:Y:S01]  /*0300*/  P2R R0, PR, RZ, 0x1 ;  /* 0x00000001ff007803 */ /* 0x000fe20000000000 */
[----:B------:R-:W-:Y:S05]  /*0310*/  BRA `(.L_x_4) ;  /* 0x0000000000147947 */ /* 0x000fea0003800000 */
.L_x_3:
[----:B------:R-:W-:Y:S02]  /*0320*/  PLOP3.LUT P0, PT, PT, PT, PT, 0x80, 0x8 ;  /* 0x000000000008781c */ /* 0x000fe40003f0f070 */
[----:B------:R-:W-:Y:S02]  /*0330*/  PLOP3.LUT P2, PT, PT, PT, PT, 0x8, 0x80 ;  /* 0x000000000080781c */ /* 0x000fe40003f4e170 */
[----:B------:R-:W-:Y:S02]  /*0340*/  PLOP3.LUT P1, PT, PT, PT, PT, 0x80, 0x8 ;  /* 0x000000000008781c */ /* 0x000fe40003f2f070 */
[----:B------:R-:W-:Y:S02]  /*0350*/  PLOP3.LUT P4, PT, PT, PT, PT, 0x8, 0x80 ;  /* 0x000000000080781c */ /* 0x000fe40003f8e170 */
[----:B------:R-:W-:-:S11]  /*0360*/  P2R R0, PR, RZ, 0x1 ;  /* 0x00000001ff007803 */ /* 0x000fd60000000000 */
.L_x_4:
[----:B------:R-:W-:Y:S05]  /*0370*/  BSYNC.RECONVERGENT B0 ;  /* 0x0000000000007941 */ /* 0x000fea0003800200 */
.L_x_0:
[----:B------:R-:W2:Y:S01]  /*0380*/  SHFL.IDX PT, R4, R5, RZ, 0x1f ;  /* 0x00001fff05047589 */ /* 0x000ea200000e0000 */
[----:B------:R-:W-:-:S13]  /*0390*/  R2UR UR4, R6 ;  /* 0x00000000060472ca */ /* 0x000fda00000e0000 */
[----:B------:R-:W-:Y:S01]  /*03a0*/  UISETP.NE.AND UP0, UPT, UR4, 0x2, UPT ;  /* 0x000000020400788c */ /* 0x000fe2000bf05270 */
[----:B--2---:R-:W-:-:S13]  /*03b0*/  ISETP.NE.AND P0, PT, R4, RZ, PT ;  /* 0x000000ff0400720c */ /* 0x004fda0003f05270 */
[----:B------:R-:W-:Y:S05]  /*03c0*/  @P0 BRA `(.L_x_5) ;  /* 0x0000000000380947 */ /* 0x000fea0003800000 */
[----:B------:R-:W2:Y:S01]  /*03d0*/  S2UR UR4, SR_CgaCtaId ;  /* 0x00000000000479c3 */ /* 0x000ea20000008800 */
[----:B------:R-:W-:Y:S01]  /*03e0*/  UMOV UR5, 0x400 ;  /* 0x0000040000057882 */ /* 0x000fe20000000000 */
[----:B------:R-:W-:Y:S01]  /*03f0*/  UMOV UR6, 0x1 ;  /* 0x0000000100067882 */ /* 0x000fe20000000000 */
[----:B------:R-:W-:Y:S01]  /*0400*/  ELECT P0, URZ, PT ;  /* 0x0000000000ff782f */ /* 0x000fe20003800000 */
[----:B------:R-:W-:-:S04]  /*0410*/  UIADD3 UR6, UPT, UPT, -UR6, 0x100000, URZ ;  /* 0x0010000006067890 */ /* 0x000fc8000fffe1ff */
[----:B------:R-:W-:Y:S02]  /*0420*/  USHF.L.U32 UR7, UR6, 0xb, URZ ;  /* 0x0000000b06077899 */ /* 0x000fe400080006ff */
[----:B------:R-:W-:Y:S02]  /*0430*/  USHF.L.U32 UR6, UR6, 0x1, URZ ;  /* 0x0000000106067899 */ /* 0x000fe400080006ff */
[----:B--2---:R-:W-:Y:S01]  /*0440*/  ULEA UR4, UR4, UR5, 0x18 ;  /* 0x0000000504047291 */ /* 0x004fe2000f8ec0ff */
[----:B------:R-:W2:Y:S11]  /*0450*/  FENCE.VIEW.ASYNC.S ;  /* 0x00000000000073c6 */ /* 0x000eb60000000000 */
[----:B--2---:R2:W3:Y:S01]  /*0460*/  SYNCS.EXCH.64 URZ, [UR4+0x33800], UR6 ;  /* 0x0338000604ff75b2 */ /* 0x0044e20008000100 */
[----:B------:R2:W4:Y:S01]  /*0470*/  SYNCS.EXCH.64 URZ, [UR4+0x33810], UR6 ;  /* 0x0338100604ff75b2 */ /* 0x0005220008000100 */
[----:B------:R2:W1:Y:S01]  /*0480*/  SYNCS.EXCH.64 URZ, [UR4+0x33808], UR6 ;  /* 0x0338080604ff75b2 */ /* 0x0004620008000100 */
[----:B------:R2:W1:Y:S01]  /*0490*/  SYNCS.EXCH.64 URZ, [UR4+0x33818], UR6 ;  /* 0x0338180604ff75b2 */ /* 0x0004620008000100 */
[----:B------:R-:W-:Y:S01]  /*04a0*/  NOP ;  /* 0x0000000000007918 */ /* 0x000fe20000000000 */
.L_x_5:
[----:B------:R-:W-:Y:S01]  /*04b0*/  NOP ;  /* 0x0000000000007918 */ /* 0x000fe20000000000 */
[----:B------:R-:W-:Y:S05]  /*04c0*/  BRA.U !UP0, `(.L_x_6) ;  /* 0x00000001082c7547 */ /* 0x000fea000b800000 */
[----:B--2---:R-:W-:Y:S01]  /*04d0*/  R2UR UR4, R6 ;  /* 0x00000000060472ca */ /* 0x004fe200000e0000 */
[----:B------:R-:W-:Y:S02]  /*04e0*/  UPLOP3.LUT UP1, UPT, UPT, UPT, UPT, 0x80, 0x8 ;  /* 0x000000000008789c */ /* 0x000fe40003f2f070 */
[----:B------:R-:W-:Y:S02]  /*04f0*/  UPLOP3.LUT UP4, UPT, UPT, UPT, UPT, 0x40, 0x4 ;  /* 0x000000000004789c */ /* 0x000fe40003f8e870 */
[----:B------:R-:W-:Y:S02]  /*0500*/  UPLOP3.LUT UP3, UPT, UPT, UPT, UPT, 0x80, 0x8 ;  /* 0x000000000008789c */ /* 0x000fe40003f6f070 */
[----:B------:R-:W-:-:S06]  /*0510*/  UPLOP3.LUT UP2, UPT, UPT, UPT, UPT, 0x80, 0x8 ;  /* 0x000000000008789c */ /* 0x000fcc0003f4f070 */
[----:B------:R-:W-:-:S09]  /*0520*/  UISETP.NE.AND UP0, UPT, UR4, 0x1, UPT ;  /* 0x000000010400788c */ /* 0x000fd2000bf05270 */
[----:B------:R-:W-:Y:S05]  /*0530*/  BRA.U UP0, `(.L_x_7) ;  /* 0x0000000100207547 */ /* 0x000fea000b800000 */
[----:B------:R-:W-:Y:S02]  /*0540*/  UPLOP3.LUT UP4, UPT, UPT, UPT, UPT, 0x40, 0x4 ;  /* 0x000000000004789c */ /* 0x000fe40003f8e870 */
[----:B------:R-:W-:Y:S02]  /*0550*/  UPLOP3.LUT UP3, UPT, UPT, UPT, UPT, 0x40, 0x4 ;  /* 0x000000000004789c */ /* 0x000fe40003f6e870 */
[----:B------:R-:W-:Y:S01]  /*0560*/  UPLOP3.LUT UP2, UPT, UPT, UPT, UPT, 0x40, 0x4 ;  /* 0x000000000004789c */ /* 0x000fe20003f4e870 */
[----:B------:R-:W-:Y:S05]  /*0570*/  BRA `(.L_x_7) ;  /* 0x0000000000107947 */ /* 0x000fea0003800000 */
.L_x_6:
[----:B------:R-:W-:Y:S02]  /*0580*/  UPLOP3.LUT UP1, UPT, UPT, UPT, UPT, 0x40, 0x4 ;  /* 0x000000000004789c */ /* 0x000fe40003f2e870 */
[----:B------:R-:W-:Y:S02]  /*0590*/  UPLOP3.LUT UP4, UPT, UPT, UPT, UPT, 0x80, 0x8 ;  /* 0x000000000008789c */ /* 0x000fe40003f8f070 */
[----:B------:R-:W-:Y:S02]  /*05a0*/  UPLOP3.LUT UP3, UPT, UPT, UPT, UPT, 0x40, 0x4 ;  /* 0x000000000004789c */ /* 0x000fe40003f6e870 */
[----:B------:R-:W-:Y:S02]  /*05b0*/  UPLOP3.LUT UP2, UPT, UPT, UPT, UPT, 0x80, 0x8 ;  /* 0x000000000008789c */ /* 0x000fe40003f4f070 */
.L_x_7:
[----:B------:R-:W5:Y:S02]  /*05c0*/  SHFL.IDX PT, R4, R5, RZ, 0x1f ;  /* 0x00001fff05047589 */ /* 0x000f6400000e0000 */
[----:B-----5:R-:W-:-:S13]  /*05d0*/  ISETP.NE.AND P0, PT, R4, 0x1, PT ;  /* 0x000000010400780c */ /* 0x020fda0003f05270 */
[----:B------:R-:W-:Y:S05]  /*05e0*/  @P0 BRA `(.L_x_8) ;  /* 0x0000000000300947 */ /* 0x000fea0003800000 */
[----:B--2---:R-:W2:Y:S01]  /*05f0*/  S2UR UR4, SR_CgaCtaId ;  /* 0x00000000000479c3 */ /* 0x004ea20000008800 */
[----:B------:R-:W-:Y:S01]  /*0600*/  UMOV UR6, 0x400 ;  /* 0x0000040000067882 */ /* 0x000fe20000000000 */
[----:B------:R-:W-:Y:S01]  /*0610*/  UMOV UR5, 0x1 ;  /* 0x0000000100057882 */ /* 0x000fe20000000000 */
[----:B------:R-:W-:Y:S01]  /*0620*/  ELECT P0, URZ, PT ;  /* 0x0000000000ff782f */ /* 0x000fe20003800000 */
[----:B--2---:R-:W-:Y:S02]  /*0630*/  ULEA UR6, UR4, UR6, 0x18 ;  /* 0x0000000604067291 */ /* 0x004fe4000f8ec0ff */
[----:B------:R-:W-:-:S04]  /*0640*/  UIADD3 UR4, UPT, UPT, -UR5, 0x100000, URZ ;  /* 0x0010000005047890 */ /* 0x000fc8000fffe1ff */
[----:B------:R-:W-:Y:S02]  /*0650*/  USHF.L.U32 UR5, UR4, 0xb, URZ ;  /* 0x0000000b04057899 */ /* 0x000fe400080006ff */
[----:B------:R-:W-:Y:S01]  /*0660*/  USHF.L.U32 UR4, UR4, 0x1, URZ ;  /* 0x0000000104047899 */ /* 0x000fe200080006ff */
[----:B------:R-:W2:Y:S11]  /*0670*/  FENCE.VIEW.ASYNC.S ;  /* 0x00000000000073c6 */ /* 0x000eb60000000000 */
[----:B--2---:R2:W1:Y:S01]  /*0680*/  SYNCS.EXCH.64 URZ, [UR6+0x33820], UR4 ;  /* 0x0338200406ff75b2 */ /* 0x0044620008000100 */
[----:B------:R2:W1:Y:S01]  /*0690*/  SYNCS.EXCH.64 URZ, [UR6+0x33828], UR4 ;  /* 0x0338280406ff75b2 */ /* 0x0004620008000100 */
[----:B------:R-:W-:Y:S01]  /*06a0*/  NOP ;  /* 0x0000000000007918 */ /* 0x000fe20000000000 */
.L_x_8:
[----:B------:R-:W5:Y:S01]  /*06b0*/  SHFL.IDX PT, R4, R5, RZ, 0x1f ;  /* 0x00001fff05047589 */ /* 0x000f6200000e0000 */
[----:B------:R-:W-:Y:S01]  /*06c0*/  NOP ;  /* 0x0000000000007918 */ /* 0x000fe20000000000 */
[----:B-----5:R-:W-:-:S13]  /*06d0*/  ISETP.NE.AND P0, PT, R4, 0x2, PT ;  /* 0x000000020400780c */ /* 0x020fda0003f05270 */
[----:B------:R-:W-:Y:S05]  /*06e0*/  @P0 BRA `(.L_x_9) ;  /* 0x0000000000400947 */ /* 0x000fea0003800000 */
[----:B--2---:R-:W2:Y:S01]  /*06f0*/  S2UR UR4, SR_CgaCtaId ;  /* 0x00000000000479c3 */ /* 0x004ea20000008800 */
[----:B------:R-:W-:Y:S01]  /*0700*/  UMOV UR5, 0x400 ;  /* 0x0000040000057882 */ /* 0x000fe20000000000 */
[----:B------:R-:W-:Y:S01]  /*0710*/  UMOV UR8, 0x20 ;  /* 0x0000002000087882 */ /* 0x000fe20000000000 */
[----:B------:R-:W-:Y:S01]  /*0720*/  UMOV UR6, 0x100 ;  /* 0x0000010000067882 */ /* 0x000fe20000000000 */
[----:B------:R-:W-:-:S04]  /*0730*/  UIADD3 UR8, UPT, UPT, -UR8, 0x100000, URZ ;  /* 0x0010000008087890 */ /* 0x000fc8000fffe1ff */
[----:B------:R-:W-:Y:S02]  /*0740*/  USHF.L.U32 UR9, UR8, 0xb, URZ ;  /* 0x0000000b08097899 */ /* 0x000fe400080006ff */
[----:B------:R-:W-:Y:S02]  /*0750*/  USHF.L.U32 UR8, UR8, 0x1, URZ ;  /* 0x0000000108087899 */ /* 0x000fe400080006ff */
[----:B------:R-:W-:-:S04]  /*0760*/  UIADD3 UR6, UPT, UPT, -UR6, 0x100000, URZ ;  /* 0x0010000006067890 */ /* 0x000fc8000fffe1ff */
[----:B------:R-:W-:Y:S02]  /*0770*/  USHF.L.U32 UR7, UR6, 0xb, URZ ;  /* 0x0000000b06077899 */ /* 0x000fe400080006ff */
[----:B------:R-:W-:Y:S01]  /*0780*/  USHF.L.U32 UR6, UR6, 0x1, URZ ;  /* 0x0000000106067899 */ /* 0x000fe200080006ff */
[----:B------:R-:W-:Y:S01]  /*0790*/  ELECT P0, URZ, PT ;  /* 0x0000000000ff782f */ /* 0x000fe20003800000 */
[----:B--2---:R-:W-:Y:S01]  /*07a0*/  ULEA UR4, UR4, UR5, 0x18 ;  /* 0x0000000504047291 */ /* 0x004fe2000f8ec0ff */
[----:B------:R-:W2:Y:S11]  /*07b0*/  FENCE.VIEW.ASYNC.S ;  /* 0x00000000000073c6 */ /* 0x000eb60000000000 */
[----:B--2---:R2:W1:Y:S01]  /*07c0*/  SYNCS.EXCH.64 URZ, [UR4+0x33830], UR8 ;  /* 0x0338300804ff75b2 */ /* 0x0044620008000100 */
[----:B------:R2:W1:Y:S01]  /*07d0*/  SYNCS.EXCH.64 URZ, [UR4+0x33838], UR6 ;  /* 0x0338380604ff75b2 */ /* 0x0004620008000100 */
[----:B------:R-:W-:Y:S01]  /*07e0*/  NOP ;  /* 0x0000000000007918 */ /* 0x000fe20000000000 */
.L_x_9:
        /* <DEDUP_REMOVED lines=20> */
.L_x_10:
        /* <DEDUP_REMOVED lines=20> */
.L_x_11:
        /* <DEDUP_REMOVED lines=20> */
.L_x_12:
        /* <DEDUP_REMOVED lines=20> */
.L_x_13:
        /* <DEDUP_REMOVED lines=20> */
.L_x_14:
        /* <DEDUP_REMOVED lines=20> */
.L_x_15:
        /* <DEDUP_REMOVED lines=19> */
[----:B------:R2:W1:Y:S01]  /*10a0*/  SYNCS.EXCH.64 URZ, [UR4+0x338a8], UR8 ;  /* 0x0338a80804ff75b2 */ /* 0x0004620008000100 */
[----:B------:R2:W1:Y:S01]  /*10b0*/  SYNCS.EXCH.64 URZ, [UR4+0x338b8], UR6 ;  /* 0x0338b80604ff75b2 */ /* 0x0004620008000100 */
[----:B------:R-:W-:Y:S01]  /*10c0*/  NOP ;  /* 0x0000000000007918 */ /* 0x000fe20000000000 */
.L_x_16:
[----:B------:R-:W-:Y:S01]  /*10d0*/  NOP ;  /* 0x0000000000007918 */ /* 0x000fe20000000000 */
[----:B--2---:R-:W2:Y:S01]  /*10e0*/  LDCU.64 UR6, c[0x0][0x380] ;  /* 0x00007000ff0677ac */ /* 0x004ea20008000a00 */
[----:B------:R-:W5:Y:S08]  /*10f0*/  S2UR UR59, SR_CTAID.X ;  /* 0x00000000003b79c3 */ /* 0x000f700000002500 */
[----:B------:R-:W1:Y:S08]  /*1100*/  S2UR UR53, SR_CTAID.Y ;  /* 0x00000000003579c3 */ /* 0x000e700000002600 */
[----:B------:R-:W1:Y:S01]  /*1110*/  S2UR UR54, SR_CTAID.Z ;  /* 0x00000000003679c3 */ /* 0x000e620000002700 */
[----:B--2---:R-:W-:-:S04]  /*1120*/  UIADD3 UR4, UPT, UPT, UR6, 0x7f, URZ ;  /* 0x0000007f06047890 */ /* 0x004fc8000fffe0ff */
[----:B------:R-:W-:Y:S02]  /*1130*/  USHF.R.S32.HI UR5, URZ, 0x1f, UR4 ;  /* 0x0000001fff057899 */ /* 0x000fe40008011404 */
[----:B-----5:R-:W-:Y:S02]  /*1140*/  USHF.L.U32 UR59, UR59, 0x7, URZ ;  /* 0x000000073b3b7899 */ /* 0x020fe400080006ff */
[----:B------:R-:W-:Y:S02]  /*1150*/  ULEA.HI UR4, UR5, UR4, URZ, 0x7 ;  /* 0x0000000405047291 */ /* 0x000fe4000f8f38ff */
[----:B------:R-:W-:Y:S02]  /*1160*/  UISETP.GE.U32.AND UP0, UPT, UR59, UR7, UPT ;  /* 0x000000073b00728c */ /* 0x000fe4000bf06070 */
[----:B------:R-:W-:Y:S01]  /*1170*/  USHF.R.S32.HI UR47, URZ, 0x7, UR4 ;  /* 0x00000007ff2f7899 */ /* 0x000fe20008011404 */
[----:B-1-34-:R-:W-:Y:S08]  /*1180*/  BAR.SYNC.DEFER_BLOCKING 0x0 ;  /* 0x0000000000007b1d */ /* 0x01aff00000010000 */
[----:B------:R-:W-:Y:S01]  /*1190*/  BAR.SYNC.DEFER_BLOCKING 0x0 ;  /* 0x0000000000007b1d */ /* 0x000fe20000010000 */
[----:B------:R-:W-:-:S13]  /*11a0*/  PLOP3.LUT P0, PT, PT, PT, UP0, 0x80, 0x8 ;  /* 0x000000000008781c */ /* 0x000fda0003f0f008 */
[----:B------:R-:W-:Y:S05]  /*11b0*/  @P0 EXIT ;  /* 0x000000000000094d */ /* 0x000fea0003800000 */
[----:B------:R-:W1:Y:S01]  /*11c0*/  LDCU UR4, c[0x0][0x390] ;  /* 0x00007200ff0477ac */ /* 0x000e620008000800 */
[----:B------:R-:W2:Y:S01]  /*11d0*/  LDCU.64 UR62, c[0x0][0x358] ;  /* 0x00006b00ff3e77ac */ /* 0x000ea20008000a00 */
[----:B-1----:R-:W-:-:S04]  /*11e0*/  UIMAD UR4, UR47, UR4, URZ ;  /* 0x000000042f0472a4 */ /* 0x002fc8000f8e02ff */
[----:B------:R-:W-:Y:S02]  /*11f0*/  UISETP.GT.AND UP0, UPT, UR4, URZ, UPT ;  /* 0x000000ff0400728c */ /* 0x000fe4000bf04270 */
[----:B------:R-:W-:-:S05]  /*1200*/  MOV R4, UR4 ;  /* 0x0000000400047c02 */ /* 0x000fca0008000f00 */
[----:B------:R1:W-:Y:S02]  /*1210*/  STL [R1+0x4], R4 ;  /* 0x0000040401007387 */ /* 0x0003e40000100800 */
[----:B--2---:R-:W-:Y:S05]  /*1220*/  BRA.U UP0, `(.L_x_17) ;  /* 0x0000000d00e07547 */ /* 0x004fea000b800000 */
[----:B------:R-:W2:Y:S01]  /*1230*/  LDC R14, c[0x0][0x360] ;  /* 0x0000d800ff0e7b82 */ /* 0x000ea20000000800 */
[----:B------:R-:W3:Y:S01]  /*1240*/  LDCU.64 UR4, c[0x0][0x988] ;  /* 0x00013100ff0477ac */ /* 0x000ee20008000a00 */
[----:B-1----:R-:W-:Y:S01]  /*1250*/  MOV R4, 0x1360 ;  /* 0x0000136000047802 */ /* 0x002fe20000000f00 */
[----:B------:R-:W1:Y:S01]  /*1260*/  LDCU.64 UR6, c[0x0][0x9a0] ;  /* 0x00013400ff0677ac */ /* 0x000e620008000a00 */
[----:B------:R-:W4:Y:S01]  /*1270*/  LDCU UR8, c[0x0][0x990] ;  /* 0x00013200ff0877ac */ /* 0x000f220008000800 */
[----:B------:R-:W5:Y:S01]  /*1280*/  LDCU UR9, c[0x0][0x9a8] ;  /* 0x00013500ff0977ac */ /* 0x000f620008000800 */
[----:B---3--:R-:W-:Y:S02]  /*1290*/  UIMAD UR5, UR53, UR5, URZ ;  /* 0x00000005350572a4 */ /* 0x008fe4000f8e02ff */
[----:B-1----:R-:W-:Y:S01]  /*12a0*/  UIMAD UR53, UR53, UR7, URZ ;  /* 0x00000007353572a4 */ /* 0x002fe2000f8e02ff */
[----:B--2---:R-:W-:Y:S01]  /*12b0*/  IMAD.IADD R0, R2, 0x1, R14 ;  /* 0x0000000102007824 */ /* 0x004fe200078e020e */
[----:B------:R-:W-:Y:S01]  /*12c0*/  UIMAD UR5, UR59, UR4, UR5 ;  /* 0x000000043b0572a4 */ /* 0x000fe2000f8e0205 */
[----:B------:R-:W-:Y:S01]  /*12d0*/  LOP3.LUT R6, R14, 0xffff, RZ, 0xc0, !PT ;  /* 0x0000ffff0e067812 */ /* 0x000fe200078ec0ff */
[----:B------:R-:W-:Y:S01]  /*12e0*/  UIMAD UR53, UR59, UR6, UR53 ;  /* 0x000000063b3572a4 */ /* 0x000fe2000f8e0235 */
[----:B------:R-:W-:Y:S01]  /*12f0*/  IMAD.MOV R0, RZ, RZ, -R0 ;  /* 0x000000ffff007224 */ /* 0x000fe200078e0a00 */
[----:B----4-:R-:W-:-:S02]  /*1300*/  UIMAD UR5, UR54, UR8, UR5 ;  /* 0x00000008360572a4 */ /* 0x010fc4000f8e0205 */
[----:B-----5:R-:W-:Y:S02]  /*1310*/  UIMAD UR54, UR54, UR9, UR53 ;  /* 0x00000009363672a4 */ /* 0x020fe4000f8e0235 */
[----:B------:R-:W-:-:S05]  /*1320*/  PRMT R0, R0, 0x7710, RZ ;  /* 0x0000771000007816 */ /* 0x000fca00000000ff */
[----:B------:R-:W-:-:S05]  /*1330*/  VIADD R0, R0, 0x37ff ;  /* 0x000037ff00007836 */ /* 0x000fca0000000000 */
[----:B------:R-:W-:Y:S02]  /*1340*/  LOP3.LUT R0, R0, 0xffff, RZ, 0xc0, !PT ;  /* 0x0000ffff00007812 */ /* 0x000fe400078ec0ff */
[----:B------:R-:W-:Y:S05]  /*1350*/  CALL.REL.NOINC `($__internal_3_$__cuda_sm20_div_u16) ;  /* 0x000000fc00087944 */ /* 0x000fea0003c00000 */
[----:B------:R-:W-:Y:S01]  /*1360*/  LOP3.LUT R16, R16, 0x3, RZ, 0xc0, !PT ;  /* 0x0000000310107812 */ /* 0x000fe200078ec0ff */
[----:B------:R-:W1:Y:S01]  /*1370*/  LDCU UR4, c[0x0][0x388] ;  /* 0x00007100ff0477ac */ /* 0x000e620008000800 */
[----:B------:R-:W-:Y:S01]  /*1380*/  BSSY.RECONVERGENT B1, `(.L_x_18) ;  /* 0x000001d000017945 */ /* 0x000fe20003800200 */
[----:B------:R-:W-:Y:S01]  /*1390*/  IMAD.MOV.U32 R6, RZ, RZ, R2 ;  /* 0x000000ffff067224 */ /* 0x000fe200078e0002 */
[----:B------:R-:W-:-:S13]  /*13a0*/  ISETP.NE.AND P0, PT, R16, 0x2, PT ;  /* 0x000000021000780c */ /* 0x000fda0003f05270 */
[----:B------:R-:W-:Y:S05]  /*13b0*/  @!P0 BRA `(.L_x_19) ;  /* 0x0000000000648947 */ /* 0x000fea0003800000 */
[----:B------:R-:W2:Y:S01]  /*13c0*/  LDC R5, c[0x0][0x384] ;  /* 0x0000e100ff057b82 */ /* 0x000ea20000000800 */
[----:B------:R-:W-:Y:S01]  /*13d0*/  HFMA2 R7, -RZ, RZ, 0, 0 ;  /* 0x00000000ff077431 */ /* 0x000fe200000001ff */
[----:B------:R-:W-:-:S07]  /*13e0*/  MOV R6, R2 ;  /* 0x0000000200067202 */ /* 0x000fce0000000f00 */
.L_x_22:
[----:B------:R-:W-:Y:S01]  /*13f0*/  LOP3.LUT R3, R6, 0x7f, RZ, 0xc0, !PT ;  /* 0x0000007f06037812 */ /* 0x000fe200078ec0ff */
[----:B------:R-:W-:Y:S01]  /*1400*/  VIADD R7, R7, 0x1 ;  /* 0x0000000107077836 */ /* 0x000fe20000000000 */
[----:B------:R-:W-:Y:S03]  /*1410*/  BSSY.RECONVERGENT B0, `(.L_x_20) ;  /* 0x0000011000007945 */ /* 0x000fe60003800200 */
[----:B------:R-:W-:Y:S01]  /*1420*/  VIADD R4, R3, UR59 ;  /* 0x0000003b03047c36 */ /* 0x000fe20008000000 */
[----:B------:R-:W-:Y:S04]  /*1430*/  LOP3.LUT R0, R7, R16, RZ, 0x3c, !PT ;  /* 0x0000001007007212 */ /* 0x000fe800078e3cff */
[----:B--2---:R-:W-:Y:S02]  /*1440*/  ISETP.GE.U32.AND P0, PT, R4, R5, PT ;  /* 0x000000050400720c */ /* 0x004fe40003f06070 */
[----:B------:R-:W-:Y:S11]  /*1450*/  ISETP.NE.AND P2, PT, R0, 0x2, PT ;  /* 0x000000020000780c */ /* 0x000ff60003f45270 */
[----:B------:R-:W-:Y:S05]  /*1460*/  @P0 BRA `(.L_x_21) ;  /* 0x00000000002c0947 */ /* 0x000fea0003800000 */
[----:B------:R-:W-:Y:S04]  /*1470*/  SHF.R.U32.HI R0, RZ, 0x7, R6 ;  /* 0x00000007ff007819 */ /* 0x000fe80000011606 */
[----:B-1----:R-:W-:Y:S11]  /*1480*/  ISETP.GE.AND P0, PT, R0, UR4, PT ;  /* 0x0000000400007c0c */ /* 0x002ff6000bf06270 */
[----:B------:R-:W-:Y:S02]  /*1490*/  @!UPT UIADD3 URZ, UPT, UPT, URZ, URZ, URZ ;  /* 0x000000fffffff290 */ /* 0x000fe4000fffe0ff */
[----:B------:R-:W1:Y:S08]  /*14a0*/  @!P0 LDC R4, c[0x0][0x988] ;  /* 0x00026200ff048b82 */ /* 0x000e700000000800 */
[----:B------:R-:W2:Y:S01]  /*14b0*/  @!P0 LDC.64 R8, c[0x0][0x980] ;  /* 0x00026000ff088b82 */ /* 0x000ea20000000a00 */
[----:B-1----:R-:W-:Y:S05]  /*14c0*/  @!P0 IMAD R0, R3, R4, R0 ;  /* 0x0000000403008224 */ /* 0x002fea00078e0200 */
[C---:B------:R-:W-:Y:S04]  /*14d0*/  @!P0 IADD3 R3, P1, PT, R0.reuse, UR5, RZ ;  /* 0x0000000500038c10 */ /* 0x040fe8000ff3e0ff */
[----:B------:R-:W-:Y:S02]  /*14e0*/  @!P0 LEA.HI.X.SX32 R0, R0, RZ, 0x1, P1 ;  /* 0x000000ff00008211 */ /* 0x000fe400008f0eff */
[C---:B--2---:R-:W-:Y:S04]  /*14f0*/  @!P0 LEA R8, P1, R3.reuse, R8, 0x1 ;  /* 0x0000000803088211 */ /* 0x044fe800078208ff */
[----:B------:R-:W-:Y:S05]  /*1500*/  @!P0 LEA.HI.X R9, R3, R9, R0, 0x1, P1 ;  /* 0x0000000903098211 */ /* 0x000fea00008f0c00 */
[----:B------:R2:W-:Y:S04]  /*1510*/  @!P0 STG.E.U16 desc[UR62][R8.64], RZ ;  /* 0x000000ff08008986 */ /* 0x0005e8000c10153e */
.L_x_21:
[----:B-1----:R-:W-:Y:S05]  /*1520*/  BSYNC.RECONVERGENT B0 ;  /* 0x0000000000007941 */ /* 0x002fea0003800200 */
.L_x_20:
[----:B------:R-:W-:Y:S01]  /*1530*/  IADD3 R6, PT, PT, R14, R6, RZ ;  /* 0x000000060e067210 */ /* 0x000fe20007ffe0ff */
[----:B------:R-:W-:Y:S06]  /*1540*/  @P2 BRA `(.L_x_22) ;  /* 0xfffffffc00a82947 */ /* 0x000fec000383ffff */
.L_x_19:
[----:B-1----:R-:W-:Y:S05]  /*1550*/  BSYNC.RECONVERGENT B1 ;  /* 0x0000000000017941 */ /* 0x002fea0003800200 */
.L_x_18:
[----:B------:R-:W1:Y:S01]  /*1560*/  LDC R17, c[0x0][0x384] ;  /* 0x0000e100ff117b82 */ /* 0x000e620000000800 */
[----:B------:R-:W-:Y:S01]  /*1570*/  BSSY.RECONVERGENT B1, `(.L_x_23) ;  /* 0x0000052000017945 */ /* 0x000fe20003800200 */
[C---:B------:R-:W-:Y:S01]  /*1580*/  LEA R5, R14.reuse, R6, 0x1 ;  /* 0x000000060e057211 */ /* 0x040fe200078e08ff */
[C---:B------:R-:W-:Y:S01]  /*1590*/  IMAD R4, R14.reuse, 0x3, R6 ;  /* 0x000000030e047824 */ /* 0x040fe200078e0206 */
[----:B------:R-:W-:Y:S01]  /*15a0*/  SHF.L.U32 R15, R14, 0x2, RZ ;  /* 0x000000020e0f7819 */ /* 0x000fe200000006ff */
[----:B------:R-:W3:Y:S01]  /*15b0*/  LDCU UR4, c[0x0][0x388] ;  /* 0x00007100ff0477ac */ /* 0x000ee20008000800 */
[----:B------:R-:W-:-:S07]  /*15c0*/  IADD3 R3, PT, PT, R6, R14, RZ ;  /* 0x0000000e06037210 */ /* 0x000fce0007ffe0ff */
.L_x_32:
[----:B------:R-:W-:Y:S01]  /*15d0*/  LOP3.LUT R7, R6, 0x7f, RZ, 0xc0, !PT ;  /* 0x0000007f06077812 */ /* 0x000fe200078ec0ff */
[----:B------:R-:W-:Y:S01]  /*15e0*/  BSSY.RECONVERGENT B0, `(.L_x_24) ;  /* 0x0000018000007945 */ /* 0x000fe20003800200 */
[----:B--234-:R-:W-:Y:S02]  /*15f0*/  LOP3.LUT R9, R3, 0x7f, RZ, 0xc0, !PT ;  /* 0x0000007f03097812 */ /* 0x01cfe400078ec0ff */
[----:B------:R-:W-:Y:S01]  /*1600*/  LOP3.LUT R10, R5, 0x7f, RZ, 0xc0, !PT ;  /* 0x0000007f050a7812 */ /* 0x000fe200078ec0ff */
[----:B-1----:R-:W-:Y:S01]  /*1610*/  VIADD R13, R7, UR59 ;  /* 0x0000003b070d7c36 */ /* 0x002fe20008000000 */
[----:B------:R-:W-:Y:S01]  /*1620*/  LOP3.LUT R11, R4, 0x7f, RZ, 0xc0, !PT ;  /* 0x0000007f040b7812 */ /* 0x000fe200078ec0ff */
[----:B------:R-:W-:Y:S02]  /*1630*/  VIADD R12, R9, UR59 ;  /* 0x0000003b090c7c36 */ /* 0x000fe40008000000 */
[----:B------:R-:W-:Y:S01]  /*1640*/  VIADD R8, R10, UR59 ;  /* 0x0000003b0a087c36 */ /* 0x000fe20008000000 */
[-C--:B-1----:R-:W-:Y:S01]  /*1650*/  ISETP.GE.U32.AND P0, PT, R13, R17.reuse, PT ;  /* 0x000000110d00720c */ /* 0x082fe20003f06070 */
[----:B------:R-:W-:Y:S01]  /*1660*/  VIADD R0, R11, UR59 ;  /* 0x0000003b0b007c36 */ /* 0x000fe20008000000 */
[-C--:B------:R-:W-:Y:S02]  /*1670*/  ISETP.GE.U32.AND P4, PT, R12, R17.reuse, PT ;  /* 0x000000110c00720c */ /* 0x080fe40003f86070 */
[-C--:B------:R-:W-:Y:S02]  /*1680*/  ISETP.GE.U32.AND P2, PT, R8, R17.reuse, PT ;  /* 0x000000110800720c */ /* 0x080fe40003f46070 */
[----:B------:R-:W-:Y:S07]  /*1690*/  ISETP.GE.U32.AND P1, PT, R0, R17, PT ;  /* 0x000000110000720c */ /* 0x000fee0003f26070 */
[----:B------:R-:W-:Y:S06]  /*16a0*/  @P0 BRA `(.L_x_25) ;  /* 0x00000000002c0947 */ /* 0x000fec0003800000 */
[----:B------:R-:W-:Y:S04]  /*16b0*/  SHF.R.U32.HI R0, RZ, 0x7, R6 ;  /* 0x00000007ff007819 */ /* 0x000fe80000011606 */
[----:B---3--:R-:W-:Y:S11]  /*16c0*/  ISETP.GE.AND P0, PT, R0, UR4, PT ;  /* 0x0000000400007c0c */ /* 0x008ff6000bf06270 */
        /* <DEDUP_REMOVED lines=9> */
.L_x_25:
[----:B---3--:R-:W-:Y:S05]  /*1760*/  BSYNC.RECONVERGENT B0 ;  /* 0x0000000000007941 */ /* 0x008fea0003800200 */
.L_x_24:
[----:B------:R-:W-:Y:S04]  /*1770*/  BSSY.RECONVERGENT B0, `(.L_x_26) ;  /* 0x000000d000007945 */ /* 0x000fe80003800200 */
[----:B------:R-:W-:Y:S05]  /*1780*/  @P4 BRA `(.L_x_27) ;  /* 0x00000000002c4947 */ /* 0x000fea0003800000 */
[----:B------:R-:W-:Y:S04]  /*1790*/  SHF.R.U32.HI R0, RZ, 0x7, R3 ;  /* 0x00000007ff007819 */ /* 0x000fe80000011603 */
[----:B------:R-:W-:Y:S11]  /*17a0*/  ISETP.GE.AND P0, PT, R0, UR4, PT ;  /* 0x0000000400007c0c */ /* 0x000ff6000bf06270 */
[----:B------:R-:W-:Y:S02]  /*17b0*/  @!UPT UIADD3 URZ, UPT, UPT, URZ, URZ, URZ ;  /* 0x000000fffffff290 */ /* 0x000fe4000fffe0ff */
[----:B------:R-:W2:Y:S08]  /*17c0*/  @!P0 LDC R7, c[0x0][0x988] ;  /* 0x00026200ff078b82 */ /* 0x000eb00000000800 */
[----:B-1----:R-:W1:Y:S01]  /*17d0*/  @!P0 LDC.64 R12, c[0x0][0x980] ;  /* 0x00026000ff0c8b82 */ /* 0x002e620000000a00 */
[----:B--2---:R-:W-:Y:S05]  /*17e0*/  @!P0 IMAD R0, R9, R7, R0 ;  /* 0x0000000709008224 */ /* 0x004fea00078e0200 */
[C---:B------:R-:W-:Y:S04]  /*17f0*/  @!P0 IADD3 R7, P3, PT, R0.reuse, UR5, RZ ;  /* 0x0000000500078c10 */ /* 0x040fe8000ff7e0ff */
[----:B------:R-:W-:Y:S02]  /*1800*/  @!P0 LEA.HI.X.SX32 R0, R0, RZ, 0x1, P3 ;  /* 0x000000ff00008211 */ /* 0x000fe400018f0eff */
[C---:B-1----:R-:W-:Y:S04]  /*1810*/  @!P0 LEA R12, P3, R7.reuse, R12, 0x1 ;  /* 0x0000000c070c8211 */ /* 0x042fe800078608ff */
[----:B------:R-:W-:Y:S05]  /*1820*/  @!P0 LEA.HI.X R13, R7, R13, R0, 0x1, P3 ;  /* 0x0000000d070d8211 */ /* 0x000fea00018f0c00 */
[----:B------:R2:W-:Y:S04]  /*1830*/  @!P0 STG.E.U16 desc[UR62][R12.64], RZ ;  /* 0x000000ff0c008986 */ /* 0x0005e8000c10153e */
.L_x_27:
[----:B------:R-:W-:Y:S05]  /*1840*/  BSYNC.RECONVERGENT B0 ;  /* 0x0000000000007941 */ /* 0x000fea0003800200 */
.L_x_26:
[----:B------:R-:W-:Y:S04]  /*1850*/  BSSY.RECONVERGENT B0, `(.L_x_28) ;  /* 0x000000d000007945 */ /* 0x000fe80003800200 */
[----:B------:R-:W-:Y:S05]  /*1860*/  @P2 BRA `(.L_x_29) ;  /* 0x00000000002c2947 */ /* 0x000fea0003800000 */
[----:B------:R-:W-:Y:S04]  /*1870*/  SHF.R.U32.HI R0, RZ, 0x7, R5 ;  /* 0x00000007ff007819 */ /* 0x000fe80000011605 */
[----:B------:R-:W-:Y:S11]  /*1880*/  ISETP.GE.AND P0, PT, R0, UR4, PT ;  /* 0x0000000400007c0c */ /* 0x000ff6000bf06270 */
[----:B------:R-:W-:Y:S02]  /*1890*/  @!UPT UIADD3 URZ, UPT, UPT, URZ, URZ, URZ ;  /* 0x000000fffffff290 */ /* 0x000fe4000fffe0ff */
[----:B------:R-:W3:Y:S08]  /*18a0*/  @!P0 LDC R7, c[0x0][0x988] ;  /* 0x00026200ff078b82 */ /* 0x000ef00000000800 */
[----:B------:R-:W4:Y:S01]  /*18b0*/  @!P0 LDC.64 R8, c[0x0][0x980] ;  /* 0x00026000ff088b82 */ /* 0x000f220000000a00 */
[----:B---3--:R-:W-:Y:S05]  /*18c0*/  @!P0 IMAD R0, R10, R7, R0 ;  /* 0x000000070a008224 */ /* 0x008fea00078e0200 */
[C---:B------:R-:W-:Y:S04]  /*18d0*/  @!P0 IADD3 R7, P2, PT, R0.reuse, UR5, RZ ;  /* 0x0000000500078c10 */ /* 0x040fe8000ff5e0ff */
[----:B------:R-:W-:Y:S02]  /*18e0*/  @!P0 LEA.HI.X.SX32 R0, R0, RZ, 0x1, P2 ;  /* 0x000000ff00008211 */ /* 0x000fe400010f0eff */
[C---:B----4-:R-:W-:Y:S04]  /*18f0*/  @!P0 LEA R8, P2, R7.reuse, R8, 0x1 ;  /* 0x0000000807088211 */ /* 0x050fe800078408ff */
[----:B------:R-:W-:Y:S05]  /*1900*/  @!P0 LEA.HI.X R9, R7, R9, R0, 0x1, P2 ;  /* 0x0000000907098211 */ /* 0x000fea00010f0c00 */
[----:B------:R3:W-:Y:S04]  /*1910*/  @!P0 STG.E.U16 desc[UR62][R8.64], RZ ;  /* 0x000000ff08008986 */ /* 0x0007e8000c10153e */
.L_x_29:
[----:B------:R-:W-:Y:S05]  /*1920*/  BSYNC.RECONVERGENT B0 ;  /* 0x0000000000007941 */ /* 0x000fea0003800200 */
.L_x_28:
[----:B------:R-:W-:Y:S01]  /*1930*/  IADD3 R7, PT, PT, R14, R6, R14 ;  /* 0x000000060e077210 */ /* 0x000fe20007ffe00e */
[----:B------:R-:W-:Y:S04]  /*1940*/  BSSY.RECONVERGENT B0, `(.L_x_30) ;  /* 0x000000d000007945 */ /* 0x000fe80003800200 */
[----:B------:R-:W-:Y:S05]  /*1950*/  @P1 BRA `(.L_x_31) ;  /* 0x00000000002c1947 */ /* 0x000fea0003800000 */
[----:B------:R-:W-:Y:S04]  /*1960*/  SHF.R.U32.HI R0, RZ, 0x7, R4 ;  /* 0x00000007ff007819 */ /* 0x000fe80000011604 */
[----:B------:R-:W-:Y:S11]  /*1970*/  ISETP.GE.AND P0, PT, R0, UR4, PT ;  /* 0x0000000400007c0c */ /* 0x000ff6000bf06270 */
[----:B------:R-:W-:Y:S02]  /*1980*/  @!UPT UIADD3 URZ, UPT, UPT, URZ, URZ, URZ ;  /* 0x000000fffffff290 */ /* 0x000fe4000fffe0ff */
[----:B------:R-:W4:Y:S08]  /*1990*/  @!P0 LDC R6, c[0x0][0x988] ;  /* 0x00026200ff068b82 */ /* 0x000f300000000800 */
[----:B---3--:R-:W3:Y:S01]  /*19a0*/  @!P0 LDC.64 R8, c[0x0][0x980] ;  /* 0x00026000ff088b82 */ /* 0x008ee20000000a00 */
[----:B----4-:R-:W-:Y:S05]  /*19b0*/  @!P0 IMAD R0, R11, R6, R0 ;  /* 0x000000060b008224 */ /* 0x010fea00078e0200 */
[C---:B------:R-:W-:Y:S04]  /*19c0*/  @!P0 IADD3 R6, P1, PT, R0.reuse, UR5, RZ ;  /* 0x0000000500068c10 */ /* 0x040fe8000ff3e0ff */
[----:B------:R-:W-:Y:S02]  /*19d0*/  @!P0 LEA.HI.X.SX32 R0, R0, RZ, 0x1, P1 ;  /* 0x000000ff00008211 */ /* 0x000fe400008f0eff */
[C---:B---3--:R-:W-:Y:S04]  /*19e0*/  @!P0 LEA R8, P1, R6.reuse, R8, 0x1 ;  /* 0x0000000806088211 */ /* 0x048fe800078208ff */
[----:B------:R-:W-:Y:S05]  /*19f0*/  @!P0 LEA.HI.X R9, R6, R9, R0, 0x1, P1 ;  /* 0x0000000906098211 */ /* 0x000fea00008f0c00 */
[----:B------:R4:W-:Y:S04]  /*1a00*/  @!P0 STG.E.U16 desc[UR62][R8.64], RZ ;  /* 0x000000ff08008986 */ /* 0x0009e8000c10153e */
.L_x_31:
[----:B------:R-:W-:Y:S05]  /*1a10*/  BSYNC.RECONVERGENT B0 ;  /* 0x0000000000007941 */ /* 0x000fea0003800200 */
.L_x_30:
[----:B------:R-:W-:Y:S01]  /*1a20*/  IADD3 R6, PT, PT, R14, R7, R14 ;  /* 0x000000070e067210 */ /* 0x000fe20007ffe00e */
[C---:B------:R-:W-:Y:S01]  /*1a30*/  IMAD.IADD R5, R15.reuse, 0x1, R5 ;  /* 0x000000010f057824 */ /* 0x040fe200078e0205 */
[C---:B------:R-:W-:Y:S01]  /*1a40*/  IADD3 R4, PT, PT, R15.reuse, R4, RZ ;  /* 0x000000040f047210 */ /* 0x040fe20007ffe0ff */
[----:B------:R-:W-:Y:S01]  /*1a50*/  IMAD.IADD R3, R15, 0x1, R3 ;  /* 0x000000010f037824 */ /* 0x000fe200078e0203 */
[----:B------:R-:W-:Y:S11]  /*1a60*/  ISETP.GE.U32.AND P0, PT, R6, 0x3800, PT ;  /* 0x000038000600780c */ /* 0x000ff60003f06070 */
[----:B------:R-:W-:Y:S02]  /*1a70*/  @!UPT UIADD3 URZ, UPT, UPT, URZ, URZ, URZ ;  /* 0x000000fffffff290 */ /* 0x000fe4000fffe0ff */
[----:B------:R-:W-:Y:S05]  /*1a80*/  @!P0 BRA `(.L_x_32) ;  /* 0xfffffff800d08947 */ /* 0x000fea000383ffff */
[----:B------:R-:W-:Y:S05]  /*1a90*/  BSYNC.RECONVERGENT B1 ;  /* 0x0000000000017941 */ /* 0x000fea0003800200 */
.L_x_23:
[----:B------:R-:W-:Y:S01]  /*1aa0*/  ISETP.NE.AND P0, PT, R16, 0x2, PT ;  /* 0x000000021000780c */ /* 0x000fe20003f05270 */
[----:B------:R-:W1:Y:S01]  /*1ab0*/  LDCU UR4, c[0x0][0x38c] ;  /* 0x00007180ff0477ac */ /* 0x000e620008000800 */
[----:B------:R-:W-:Y:S11]  /*1ac0*/  BSSY.RECONVERGENT B1, `(.L_x_33) ;  /* 0x000001a000017945 */ /* 0x000ff60003800200 */
[----:B------:R-:W-:Y:S05]  /*1ad0*/  @!P0 BRA `(.L_x_34) ;  /* 0x0000000000608947 */ /* 0x000fea0003800000 */
[----:B------:R-:W1:Y:S01]  /*1ae0*/  LDC R5, c[0x0][0x384] ;  /* 0x0000e100ff057b82 */ /* 0x000e620000000800 */
[----:B---34-:R-:W-:-:S07]  /*1af0*/  HFMA2 R8, -RZ, RZ, 0, 0 ;  /* 0x00000000ff087431 */ /* 0x018fce00000001ff */
.L_x_37:
[----:B------:R-:W-:Y:S01]  /*1b00*/  LOP3.LUT R3, R2, 0x7f, RZ, 0xc0, !PT ;  /* 0x0000007f02037812 */ /* 0x000fe200078ec0ff */
[----:B------:R-:W-:Y:S01]  /*1b10*/  VIADD R8, R8, 0x1 ;  /* 0x0000000108087836 */ /* 0x000fe20000000000 */
[----:B------:R-:W-:Y:S03]  /*1b20*/  BSSY.RECONVERGENT B0, `(.L_x_35) ;  /* 0x0000011000007945 */ /* 0x000fe60003800200 */
[----:B------:R-:W-:Y:S01]  /*1b30*/  VIADD R4, R3, UR59 ;  /* 0x0000003b03047c36 */ /* 0x000fe20008000000 */
[----:B------:R-:W-:Y:S04]  /*1b40*/  LOP3.LUT R0, R8, R16, RZ, 0x3c, !PT ;  /* 0x0000001008007212 */ /* 0x000fe800078e3cff */
[----:B-1----:R-:W-:Y:S02]  /*1b50*/  ISETP.GE.U32.AND P0, PT, R4, R5, PT ;  /* 0x000000050400720c */ /* 0x002fe40003f06070 */
[----:B------:R-:W-:Y:S11]  /*1b60*/  ISETP.NE.AND P2, PT, R0, 0x2, PT ;  /* 0x000000020000780c */ /* 0x000ff60003f45270 */
[----:B------:R-:W-:Y:S05]  /*1b70*/  @P0 BRA `(.L_x_36) ;  /* 0x00000000002c0947 */ /* 0x000fea0003800000 */
[----:B------:R-:W-:Y:S04]  /*1b80*/  SHF.R.U32.HI R0, RZ, 0x7, R2 ;  /* 0x00000007ff007819 */ /* 0x000fe80000011602 */
[----:B------:R-:W-:Y:S11]  /*1b90*/  ISETP.GE.AND P0, PT, R0, UR4, PT ;  /* 0x0000000400007c0c */ /* 0x000ff6000bf06270 */
[----:B------:R-:W-:Y:S02]  /*1ba0*/  @!UPT UIADD3 URZ, UPT, UPT, URZ, URZ, URZ ;  /* 0x000000fffffff290 */ /* 0x000fe4000fffe0ff */
[----:B------:R-:W1:Y:S08]  /*1bb0*/  @!P0 LDC R4, c[0x0][0x9a0] ;  /* 0x00026800ff048b82 */ /* 0x000e700000000800 */
[----:B------:R-:W3:Y:S01]  /*1bc0*/  @!P0 LDC.64 R6, c[0x0][0x998] ;  /* 0x00026600ff068b82 */ /* 0x000ee20000000a00 */
[----:B-1----:R-:W-:Y:S05]  /*1bd0*/  @!P0 IMAD R0, R3, R4, R0 ;  /* 0x0000000403008224 */ /* 0x002fea00078e0200 */
[C---:B------:R-:W-:Y:S04]  /*1be0*/  @!P0 IADD3 R3, P1, PT, R0.reuse, UR54, RZ ;  /* 0x0000003600038c10 */ /* 0x040fe8000ff3e0ff */
[----:B------:R-:W-:Y:S02]  /*1bf0*/  @!P0 LEA.HI.X.SX32 R0, R0, RZ, 0x1, P1 ;  /* 0x000000ff00008211 */ /* 0x000fe400008f0eff */
[C---:B---3--:R-:W-:Y:S04]  /*1c00*/  @!P0 LEA R6, P1, R3.reuse, R6, 0x1 ;  /* 0x0000000603068211 */ /* 0x048fe800078208ff */
[----:B------:R-:W-:Y:S05]  /*1c10*/  @!P0 LEA.HI.X R7, R3, R7, R0, 0x1, P1 ;  /* 0x0000000703078211 */ /* 0x000fea00008f0c00 */
[----:B------:R1:W-:Y:S04]  /*1c20*/  @!P0 STG.E.U16 desc[UR62][R6.64], RZ ;  /* 0x000000ff06008986 */ /* 0x0003e8000c10153e */
.L_x_36:
[----:B------:R-:W-:Y:S05]  /*1c30*/  BSYNC.RECONVERGENT B0 ;  /* 0x0000000000007941 */ /* 0x000fea0003800200 */
.L_x_35:
[----:B------:R-:W-:Y:S01]  /*1c40*/  IADD3 R2, PT, PT, R14, R2, RZ ;  /* 0x000000020e027210 */ /* 0x000fe20007ffe0ff */
[----:B------:R-:W-:Y:S06]  /*1c50*/  @P2 BRA `(.L_x_37) ;  /* 0xfffffffc00a82947 */ /* 0x000fec000383ffff */
.L_x_34:
[----:B-1----:R-:W-:Y:S05]  /*1c60*/  BSYNC.RECONVERGENT B1 ;  /* 0x0000000000017941 */ /* 0x002fea0003800200 */
.L_x_33:
[----:B------:R-:W1:Y:S01]  /*1c70*/  LDC R11, c[0x0][0x384] ;  /* 0x0000e100ff0b7b82 */ /* 0x000e620000000800 */
[----:B------:R-:W-:Y:S01]  /*1c80*/  BSSY.RECONVERGENT B1, `(.L_x_38) ;  /* 0x0000051000017945 */ /* 0x000fe20003800200 */
[C---:B------:R-:W-:Y:S01]  /*1c90*/  LEA R5, R14.reuse, R2, 0x1 ;  /* 0x000000020e057211 */ /* 0x040fe200078e08ff */
[----:B------:R-:W-:Y:S01]  /*1ca0*/  IMAD R4, R14, 0x3, R2 ;  /* 0x000000030e047824 */ /* 0x000fe200078e0202 */
[----:B------:R-:W-:Y:S01]  /*1cb0*/  IADD3 R3, PT, PT, R2, R14, RZ ;  /* 0x0000000e02037210 */ /* 0x000fe20007ffe0ff */
[----:B------:R-:W1:Y:S06]  /*1cc0*/  LDCU UR4, c[0x0][0x38c] ;  /* 0x00007180ff0477ac */ /* 0x000e6c0008000800 */
.L_x_47:
[----:B----4-:R-:W-:Y:S01]  /*1cd0*/  LOP3.LUT R6, R2, 0x7f, RZ, 0xc0, !PT ;  /* 0x0000007f02067812 */ /* 0x010fe200078ec0ff */
[----:B------:R-:W-:Y:S01]  /*1ce0*/  BSSY.RECONVERGENT B0, `(.L_x_39) ;  /* 0x0000018000007945 */ /* 0x000fe20003800200 */
[----:B---34-:R-:W-:Y:S02]  /*1cf0*/  LOP3.LUT R8, R3, 0x7f, RZ, 0xc0, !PT ;  /* 0x0000007f03087812 */ /* 0x018fe400078ec0ff */
[----:B------:R-:W-:Y:S01]  /*1d00*/  LOP3.LUT R9, R5, 0x7f, RZ, 0xc0, !PT ;  /* 0x0000007f05097812 */ /* 0x000fe200078ec0ff */
[----:B-12---:R-:W-:Y:S01]  /*1d10*/  VIADD R13, R6, UR59 ;  /* 0x0000003b060d7c36 */ /* 0x006fe20008000000 */
        /* <DEDUP_REMOVED lines=10> */
[----:B------:R-:W-:Y:S11]  /*1dc0*/  ISETP.GE.AND P0, PT, R0, UR4, PT ;  /* 0x0000000400007c0c */ /* 0x000ff6000bf06270 */
        /* <DEDUP_REMOVED lines=9> */
.L_x_40:
[----:B------:R-:W-:Y:S05]  /*1e60*/  BSYNC.RECONVERGENT B0 ;  /* 0x0000000000007941 */ /* 0x000fea0003800200 */
.L_x_39:
        /* <DEDUP_REMOVED lines=13> */
.L_x_42:
[----:B------:R-:W-:Y:S05]  /*1f40*/  BSYNC.RECONVERGENT B0 ;  /* 0x0000000000007941 */ /* 0x000fea0003800200 */
.L_x_41:
[----:B------:R-:W-:Y:S04]  /*1f50*/  BSSY.RECONVERGENT B0, `(.L_x_43) ;  /* 0x000000d000007945 */ /* 0x000fe80003800200 */
[----:B------:R-:W-:Y:S05]  /*1f60*/  @P2 BRA `(.L_x_44) ;  /* 0x00000000002c2947 */ /* 0x000fea0003800000 */
[----:B------:R-:W-:Y:S04]  /*1f70*/  SHF.R.U32.HI R0, RZ, 0x7, R5 ;  /* 0x00000007ff007819 */ /* 0x000fe80000011605 */
[----:B------:R-:W-:Y:S11]  /*1f80*/  ISETP.GE.AND P0, PT, R0, UR4, PT ;  /* 0x0000000400007c0c */ /* 0x000ff6000bf06270 */
[----:B------:R-:W-:Y:S02]  /*1f90*/  @!UPT UIADD3 URZ, UPT, UPT, URZ, URZ, URZ ;  /* 0x000000fffffff290 */ /* 0x000fe4000fffe0ff */
[----:B------:R-:W3:Y:S08]  /*1fa0*/  @!P0 LDC R6, c[0x0][0x9a0] ;  /* 0x00026800ff068b82 */ /* 0x000ef00000000800 */
[----:B-12---:R-:W1:Y:S01]  /*1fb0*/  @!P0 LDC.64 R12, c[0x0][0x998] ;  /* 0x00026600ff0c8b82 */ /* 0x006e620000000a00 */
[----:B---3--:R-:W-:Y:S05]  /*1fc0*/  @!P0 IMAD R0, R9, R6, R0 ;  /* 0x0000000609008224 */ /* 0x008fea00078e0200 */
[C---:B------:R-:W-:Y:S04]  /*1fd0*/  @!P0 IADD3 R6, P2, PT, R0.reuse, UR54, RZ ;  /* 0x0000003600068c10 */ /* 0x040fe8000ff5e0ff */
[----:B------:R-:W-:Y:S02]  /*1fe0*/  @!P0 LEA.HI.X.SX32 R0, R0, RZ, 0x1, P2 ;  /* 0x000000ff00008211 */ /* 0x000fe400010f0eff */
[C---:B-1----:R-:W-:Y:S04]  /*1ff0*/  @!P0 LEA R12, P2, R6.reuse, R12, 0x1 ;  /* 0x0000000c060c8211 */ /* 0x042fe800078408ff */
[----:B------:R-:W-:Y:S05]  /*2000*/  @!P0 LEA.HI.X R13, R6, R13, R0, 0x1, P2 ;  /* 0x0000000d060d8211 */ /* 0x000fea00010f0c00 */
[----:B------:R3:W-:Y:S04]  /*2010*/  @!P0 STG.E.U16 desc[UR62][R12.64], RZ ;  /* 0x000000ff0c008986 */ /* 0x0007e8000c10153e */
.L_x_44:
[----:B------:R-:W-:Y:S05]  /*2020*/  BSYNC.RECONVERGENT B0 ;  /* 0x0000000000007941 */ /* 0x000fea0003800200 */
.L_x_43:
[----:B------:R-:W-:Y:S01]  /*2030*/  IADD3 R8, PT, PT, R14, R2, R14 ;  /* 0x000000020e087210 */ /* 0x000fe20007ffe00e */
[----:B------:R-:W-:Y:S04]  /*2040*/  BSSY.RECONVERGENT B0, `(.L_x_45) ;  /* 0x000000d000007945 */ /* 0x000fe80003800200 */
[----:B------:R-:W-:Y:S05]  /*2050*/  @P1 BRA `(.L_x_46) ;  /* 0x00000000002c1947 */ /* 0x000fea0003800000 */
[----:B------:R-:W-:Y:S04]  /*2060*/  SHF.R.U32.HI R0, RZ, 0x7, R4 ;  /* 0x00000007ff007819 */ /* 0x000fe80000011604 */
[----:B------:R-:W-:Y:S11]  /*2070*/  ISETP.GE.AND P0, PT, R0, UR4, PT ;  /* 0x0000000400007c0c */ /* 0x000ff6000bf06270 */
[----:B------:R-:W-:Y:S02]  /*2080*/  @!UPT UIADD3 URZ, UPT, UPT, URZ, URZ, URZ ;  /* 0x000000fffffff290 */ /* 0x000fe4000fffe0ff */
[----:B------:R-:W4:Y:S08]  /*2090*/  @!P0 LDC R2, c[0x0][0x9a0] ;  /* 0x00026800ff028b82 */ /* 0x000f300000000800 */
[----:B------:R-:W5:Y:S01]  /*20a0*/  @!P0 LDC.64 R6, c[0x0][0x998] ;  /* 0x00026600ff068b82 */ /* 0x000f620000000a00 */
[----:B----4-:R-:W-:Y:S05]  /*20b0*/  @!P0 IMAD R0, R10, R2, R0 ;  /* 0x000000020a008224 */ /* 0x010fea00078e0200 */
[C---:B------:R-:W-:Y:S04]  /*20c0*/  @!P0 IADD3 R2, P1, PT, R0.reuse, UR54, RZ ;  /* 0x0000003600028c10 */ /* 0x040fe8000ff3e0ff */
[----:B------:R-:W-:Y:S02]  /*20d0*/  @!P0 LEA.HI.X.SX32 R0, R0, RZ, 0x1, P1 ;  /* 0x000000ff00008211 */ /* 0x000fe400008f0eff */
[C---:B-----5:R-:W-:Y:S04]  /*20e0*/  @!P0 LEA R6, P1, R2.reuse, R6, 0x1 ;  /* 0x0000000602068211 */ /* 0x060fe800078208ff */
[----:B------:R-:W-:Y:S05]  /*20f0*/  @!P0 LEA.HI.X R7, R2, R7, R0, 0x1, P1 ;  /* 0x0000000702078211 */ /* 0x000fea00008f0c00 */
[----:B------:R4:W-:Y:S04]  /*2100*/  @!P0 STG.E.U16 desc[UR62][R6.64], RZ ;  /* 0x000000ff06008986 */ /* 0x0009e8000c10153e */
.L_x_46:
[----:B------:R-:W-:Y:S05]  /*2110*/  BSYNC.RECONVERGENT B0 ;  /* 0x0000000000007941 */ /* 0x000fea0003800200 */
.L_x_45:
        /* <DEDUP_REMOVED lines=8> */
.L_x_38:
[----:B------:R-:W-:Y:S05]  /*21a0*/  EXIT ;  /* 0x000000000000794d */ /* 0x000fea0003800000 */
.L_x_17:
[----:B-1----:R-:W2:Y:S02]  /*21b0*/  LDL R4, [R1] ;  /* 0x0000000001047983 */ /* 0x002ea40000100800 */
[----:B--2---:R-:W-:-:S13]  /*21c0*/  R2UR UR4, R4 ;  /* 0x00000000040472ca */ /* 0x004fda00000e0000 */
[----:B------:R-:W-:-:S09]  /*21d0*/  UISETP.GT.AND UP0, UPT, UR4, 0x2, UPT ;  /* 0x000000020400788c */ /* 0x000fd2000bf04270 */
[----:B------:R-:W-:Y:S05]  /*21e0*/  BRA.U UP0, `(.L_x_48) ;  /* 0x0000005d00b87547 */ /* 0x000fea000b800000 */
[----:B------:R-:W-:Y:S01]  /*21f0*/  R2UR UR4, R4 ;  /* 0x00000000040472ca */ /* 0x000fe200000e0000 */
[----:B------:R-:W-:-:S12]  /*2200*/  IMAD.MOV.U32 R4, RZ, RZ, -0x1 ;  /* 0xffffffffff047424 */ /* 0x000fd800078e00ff */
[----:B------:R-:W-:-:S05]  /*2210*/  IMAD.U32 R5, RZ, RZ, UR4 ;  /* 0x00000004ff057e24 */ /* 0x000fca000f8e00ff */
[----:B------:R-:W-:-:S05]  /*2220*/  VIADDMNMX.U32 R5, R4, R5, 0x2, PT ;  /* 0x0000000204057446 */ /* 0x000fca0003800005 */
[----:B------:R-:W-:-:S06]  /*2230*/  IMAD.SHL.U32 R6, R5, 0x4, RZ ;  /* 0x0000000405067824 */ /* 0x000fcc00078e00ff */
[----:B------:R-:W1:Y:S02]  /*2240*/  LDC R6, c[0x2][R6] ;  /* 0x0080000006067b82 */ /* 0x000e640000000800 */
[----:B-1----:R-:W-:-:S04]  /*2250*/  SHF.R.S32.HI R7, RZ, 0x1f, R6 ;  /* 0x0000001fff077819 */ /* 0x002fc80000011406 */
.L_x_312:
[----:B------:R-:W-:Y:S05]  /*2260*/  BRX R6 -0x2270                                                                                                                                                                                                                                   (*"BRANCH_TARGETS .L_x_313,.L_x_314,.L_x_315"*) ;  /* 0xffffffdc06647949 */ /* 0x000fea000383ffff */
.L_x_313:
[----:B------:R-:W-:-:S08]  /*2270*/  NOP ;  /* 0x0000000000007918 */ /* 0x000fd00000000000 */
[----:B------:R-:W1:-:S00]  /*2280*/  USETMAXREG.DEALLOC.CTAPOOL 0x60 ;  /* 0x00000060000079c8 */ /* 0x000e4000080e0500 */
[----:B-1----:R-:W-:Y:S01]  /*2290*/  ISETP.NE.AND P0, PT, R0, RZ, PT ;  /* 0x000000ff0000720c */ /* 0x002fe20003f05270 */
[----:B------:R-:W-:-:S12]  /*22a0*/  BSSY.RECONVERGENT B0, `(.L_x_49) ;  /* 0x0000003000007945 */ /* 0x000fd80003800200 */
[----:B------:R-:W-:Y:S05]  /*22b0*/  @!P0 BRA `(.L_x_50) ;  /* 0x0000000000048947 */ /* 0x000fea0003800000 */
[----:B------:R-:W-:Y:S05]  /*22c0*/  BPT.TRAP 0x1 ;  /* 0x000000040000795c */ /* 0x000fea0000300000 */
.L_x_50:
[----:B------:R-:W-:Y:S05]  /*22d0*/  BSYNC.RECONVERGENT B0 ;  /* 0x0000000000007941 */ /* 0x000fea0003800200 */
.L_x_49:
[----:B------:R-:W1:Y:S01]  /*22e0*/  S2UR UR56, SR_CgaCtaId ;  /* 0x00000000003879c3 */ /* 0x000e620000008800 */
[----:B------:R-:W-:Y:S01]  /*22f0*/  UMOV UR4, 0x400 ;  /* 0x0000040000047882 */ /* 0x000fe20000000000 */
[----:B------:R-:W-:Y:S01]  /*2300*/  IMAD.MOV.U32 R6, RZ, RZ, 0x1 ;  /* 0x00000001ff067424 */ /* 0x000fe200078e00ff */
[----:B------:R-:W-:-:S04]  /*2310*/  ISETP.NE.AND P2, PT, R3, RZ, PT ;  /* 0x000000ff0300720c */ /* 0x000fc80003f45270 */
[----:B------:R-:W-:-:S09]  /*2320*/  SHF.L.U32 R6, R6, 0x1f, RZ ;  /* 0x0000001f06067819 */ /* 0x000fd200000006ff */
[----:B------:R-:W-:Y:S01]  /*2330*/  @!P2 IMAD.MOV.U32 R5, RZ, RZ, 0x7000 ;  /* 0x00007000ff05a424 */ /* 0x000fe200078e00ff */
[----:B-1----:R-:W-:-:S09]  /*2340*/  ULEA UR56, UR56, UR4, 0x18 ;  /* 0x0000000438387291 */ /* 0x002fd2000f8ec0ff */
[----:B------:R-:W1:Y:S02]  /*2350*/  SYNCS.PHASECHK.TRANS64.TRYWAIT P0, [UR56+0x33810], R6 ;  /* 0x03381006ff0075a7 */ /* 0x000e640008001138 */
[----:B-1----:R-:W-:Y:S05]  /*2360*/  @!P0 BRA `(.L_x_51) ;  /* 0x000000dc00e08947 */ /* 0x002fea0003800000 */
.L_x_253:
[----:B------:R-:W-:Y:S01]  /*2370*/  ISETP.NE.AND P2, PT, R3, RZ, PT ;  /* 0x000000ff0300720c */ /* 0x000fe20003f45270 */
[----:B------:R-:W-:Y:S01]  /*2380*/  BSSY.RECONVERGENT B0, `(.L_x_52) ;  /* 0x0000005000007945 */ /* 0x000fe20003800200 */
[----:B------:R-:W-:-:S11]  /*2390*/  PLOP3.LUT P4, PT, P1, P4, PT, 0xf8, 0x8f ;  /* 0x00000000008f781c */ /* 0x000fd60000f89f70 */
[----:B------:R2:W-:Y:S02]  /*23a0*/  @!P2 SYNCS.ARRIVE.TRANS64 RZ, [UR56+0x33800], R5 ;  /* 0x03380005ffffa9a7 */ /* 0x0005e40008000038 */
[----:B------:R-:W-:Y:S05]  /*23b0*/  @!P4 BRA `(.L_x_53) ;  /* 0x000000000004c947 */ /* 0x000fea0003800000 */
[----:B------:R-:W-:Y:S05]  /*23c0*/  BPT.TRAP 0x1 ;  /* 0x000000040000795c */ /* 0x000fea0000300000 */
.L_x_53:
[----:B------:R-:W-:Y:S05]  /*23d0*/  BSYNC.RECONVERGENT B0 ;  /* 0x0000000000007941 */ /* 0x000fea0003800200 */
.L_x_52:
[----:B-1----:R-:W-:Y:S01]  /*23e0*/  LOP3.LUT P0, R4, R2, 0x1f, RZ, 0xc0, !PT ;  /* 0x0000001f02047812 */ /* 0x002fe2000780c0ff */
[----:B------:R-:W-:Y:S03]  /*23f0*/  BSSY.RECONVERGENT B0, `(.L_x_54) ;  /* 0x0000004000007945 */ /* 0x000fe60003800200 */
[----:B------:R-:W-:-:S13]  /*2400*/  PLOP3.LUT P0, PT, P0, P2, PT, 0x8f, 0xf8 ;  /* 0x0000000000f8781c */ /* 0x000fda0000705177 */
[----:B------:R-:W-:Y:S05]  /*2410*/  @P0 BRA `(.L_x_55) ;  /* 0x0000000000040947 */ /* 0x000fea0003800000 */
[----:B------:R-:W-:Y:S05]  /*2420*/  BPT.TRAP 0x1 ;  /* 0x000000040000795c */ /* 0x000fea0000300000 */
.L_x_55:
[----:B------:R-:W-:Y:S05]  /*2430*/  BSYNC.RECONVERGENT B0 ;  /* 0x0000000000007941 */ /* 0x000fea0003800200 */
.L_x_54:
[----:B------:R-:W-:Y:S01]  /*2440*/  ISETP.NE.AND P0, PT, R0, RZ, PT ;  /* 0x000000ff0000720c */ /* 0x000fe20003f05270 */
[----:B------:R-:W-:-:S12]  /*2450*/  BSSY.RECONVERGENT B0, `(.L_x_56) ;  /* 0x0000003000007945 */ /* 0x000fd80003800200 */
[----:B------:R-:W-:Y:S05]  /*2460*/  @!P0 BRA `(.L_x_57) ;  /* 0x0000000000048947 */ /* 0x000fea0003800000 */
[----:B------:R-:W-:Y:S05]  /*2470*/  BPT.TRAP 0x1 ;  /* 0x000000040000795c */ /* 0x000fea0000300000 */
.L_x_57:
[----:B------:R-:W-:Y:S05]  /*2480*/  BSYNC.RECONVERGENT B0 ;  /* 0x0000000000007941 */ /* 0x000fea0003800200 */
.L_x_56:
[----:B------:R-:W-:Y:S02]  /*2490*/  ELECT P0, URZ, PT ;  /* 0x0000000000ff782f */ /* 0x000fe40003800000 */
[----:B------:R-:W-:Y:S01]  /*24a0*/  @!P2 MOV R2, 0x7000 ;  /* 0x000070000002a802 */ /* 0x000fe20000000f00 */
[----:B------:R-:W-:Y:S03]  /*24b0*/  BSSY.RECONVERGENT B0, `(.L_x_58) ;  /* 0x0000030000007945 */ /* 0x000fe60003800200 */
[----:B------:R1:W-:Y:S07]  /*24c0*/  @!P2 SYNCS.ARRIVE.TRANS64.RED.A0TR RZ, [UR56+0x33800], R2 ;  /* 0x03380002ffffa9a7 */ /* 0x0003ee0008300438 */
[----:B------:R-:W-:Y:S05]  /*24d0*/  @!P0 BRA `(.L_x_59) ;  /* 0x0000000000b48947 */ /* 0x000fea0003800000 */
[----:B------:R-:W3:Y:S01]  /*24e0*/  LDCU.64 UR4, c[0x0][0x348] ;  /* 0x00006900ff0477ac */ /* 0x000ee20008000a00 */
[----:B------:R-:W-:Y:S02]  /*24f0*/  UIADD3 UR57, UPT, UPT, UR56, 0x33800, URZ ;  /* 0x0003380038397890 */ /* 0x000fe4000fffe0ff */
[----:B------:R-:W-:Y:S02]  /*2500*/  UIADD3 UR16, UPT, UPT, UR56, 0x1000, URZ ;  /* 0x0000100038107890 */ /* 0x000fe4000fffe0ff */
[----:B------:R-:W-:Y:S01]  /*2510*/  UIADD3 UR8, UPT, UPT, UR56, 0x2000, URZ ;  /* 0x0000200038087890 */ /* 0x000fe2000fffe0ff */
[----:B------:R-:W-:Y:S01]  /*2520*/  UMOV UR14, 0x0 ;  /* 0x00000000000e7882 */ /* 0x000fe20000000000 */
[----:B------:R-:W-:Y:S01]  /*2530*/  UMOV UR15, 0x10000000 ;  /* 0x10000000000f7882 */ /* 0x000fe20000000000 */
[----:B------:R-:W-:Y:S01]  /*2540*/  UMOV UR58, URZ ;  /* 0x000000ff003a7c82 */ /* 0x000fe20008000000 */
[----:B------:R-:W-:Y:S01]  /*2550*/  UMOV UR60, UR53 ;  /* 0x00000035003c7c82 */ /* 0x000fe20008000000 */
[----:B------:R-:W-:Y:S01]  /*2560*/  UMOV UR61, UR54 ;  /* 0x00000036003d7c82 */ /* 0x000fe20008000000 */
[----:B------:R-:W-:Y:S01]  /*2570*/  UMOV UR18, 0x10 ;  /* 0x0000001000127882 */ /* 0x000fe20000000000 */
[----:B------:R-:W-:Y:S01]  /*2580*/  UMOV UR19, UR59 ;  /* 0x0000003b00137c82 */ /* 0x000fe20008000000 */
[----:B------:R-:W-:Y:S01]  /*2590*/  UMOV UR20, UR53 ;  /* 0x0000003500147c82 */ /* 0x000fe20008000000 */
[----:B---3--:R-:W-:Y:S01]  /*25a0*/  UIADD3 UR4, UP0, UPT, UR4, 0x100, URZ ;  /* 0x0000010004047890 */ /* 0x008fe2000ff1e0ff */
[----:B------:R-:W-:Y:S01]  /*25b0*/  UMOV UR21, UR54 ;  /* 0x0000003600157c82 */ /* 0x000fe20008000000 */
[----:B------:R-:W-:-:S02]  /*25c0*/  UMOV UR17, UR57 ;  /* 0x0000003900117c82 */ /* 0x000fc40008000000 */
[----:B------:R-:W-:Y:S01]  /*25d0*/  UIADD3.X UR5, UPT, UPT, URZ, UR5, URZ, UP0, !UPT ;  /* 0x00000005ff057290 */ /* 0x000fe200087fe4ff */
[----:B------:R-:W-:Y:S01]  /*25e0*/  UMOV UR10, 0x20 ;  /* 0x00000020000a7882 */ /* 0x000fe20000000000 */
[----:B------:R-:W-:Y:S01]  /*25f0*/  UMOV UR11, UR59 ;  /* 0x0000003b000b7c82 */ /* 0x000fe20008000000 */
[----:B------:R-:W-:Y:S01]  /*2600*/  UMOV UR12, UR53 ;  /* 0x00000035000c7c82 */ /* 0x000fe20008000000 */
[----:B------:R-:W-:Y:S01]  /*2610*/  UMOV UR13, UR54 ;  /* 0x00000036000d7c82 */ /* 0x000fe20008000000 */
[----:B------:R-:W-:Y:S01]  /*2620*/  UIADD3 UR32, UPT, UPT, UR56, 0x3000, URZ ;  /* 0x0000300038207890 */ /* 0x000fe2000fffe0ff */
[----:B------:R-:W-:-:S03]  /*2630*/  UMOV UR9, UR57 ;  /* 0x0000003900097c82 */ /* 0x000fc60008000000 */
[----:B------:R-:W-:Y:S01]  /*2640*/  UTMALDG.4D [UR56], [UR4], desc[UR14] ;  /* 0x00000e38040075b4 */ /* 0x000fe20008019000 */
[----:B------:R-:W-:Y:S01]  /*2650*/  UIADD3 UR24, UPT, UPT, UR56, 0x4000, URZ ;  /* 0x0000400038187890 */ /* 0x000fe2000fffe0ff */
[----:B------:R-:W-:Y:S01]  /*2660*/  UMOV UR34, 0x30 ;  /* 0x0000003000227882 */ /* 0x000fe20000000000 */
[----:B------:R-:W-:Y:S01]  /*2670*/  UMOV UR35, UR59 ;  /* 0x0000003b00237c82 */ /* 0x000fe20008000000 */
[----:B------:R-:W-:Y:S01]  /*2680*/  UMOV UR36, UR53 ;  /* 0x0000003500247c82 */ /* 0x000fe20008000000 */
[----:B------:R-:W-:Y:S01]  /*2690*/  UMOV UR37, UR54 ;  /* 0x0000003600257c82 */ /* 0x000fe20008000000 */
[----:B------:R-:W-:Y:S01]  /*26a0*/  UMOV UR33, UR57 ;  /* 0x0000003900217c82 */ /* 0x000fe20008000000 */
[----:B------:R3:W-:Y:S01]  /*26b0*/  UTMALDG.4D [UR16], [UR4], desc[UR14] ;  /* 0x00000e10040075b4 */ /* 0x0007e20008019000 */
[----:B------:R-:W-:Y:S01]  /*26c0*/  UMOV UR26, 0x40 ;  /* 0x00000040001a7882 */ /* 0x000fe20000000000 */
[----:B------:R-:W-:Y:S01]  /*26d0*/  UMOV UR27, UR59 ;  /* 0x0000003b001b7c82 */ /* 0x000fe20008000000 */
[----:B------:R-:W-:Y:S01]  /*26e0*/  UMOV UR28, UR53 ;  /* 0x00000035001c7c82 */ /* 0x000fe20008000000 */
[----:B------:R-:W-:Y:S01]  /*26f0*/  UMOV UR29, UR54 ;  /* 0x00000036001d7c82 */ /* 0x000fe20008000000 */
[----:B------:R-:W-:Y:S01]  /*2700*/  UMOV UR25, UR57 ;  /* 0x0000003900197c82 */ /* 0x000fe20008000000 */
[----:B------:R4:W-:Y:S01]  /*2710*/  UTMALDG.4D [UR8], [UR4], desc[UR14] ;  /* 0x00000e08040075b4 */ /* 0x0009e20008019000 */
[----:B------:R1:W-:Y:S01]  /*2720*/  UTMALDG.4D [UR32], [UR4], desc[UR14] ;  /* 0x00000e20040075b4 */ /* 0x0003e20008019000 */
[----:B------:R1:W-:Y:S01]  /*2730*/  UTMALDG.4D [UR24], [UR4], desc[UR14] ;  /* 0x00000e18040075b4 */ /* 0x0003e20008019000 */
[----:B---3--:R-:W-:Y:S01]  /*2740*/  UIADD3 UR16, UPT, UPT, UR56, 0x5000, URZ ;  /* 0x0000500038107890 */ /* 0x008fe2000fffe0ff */
[----:B------:R-:W-:Y:S01]  /*2750*/  UMOV UR18, 0x50 ;  /* 0x0000005000127882 */ /* 0x000fe20000000000 */
[----:B----4-:R-:W-:-:S07]  /*2760*/  UIADD3 UR8, UPT, UPT, UR56, 0x6000, URZ ;  /* 0x0000600038087890 */ /* 0x010fce000fffe0ff */
[----:B------:R1:W-:Y:S01]  /*2770*/  UTMALDG.4D [UR16], [UR4], desc[UR14] ;  /* 0x00000e10040075b4 */ /* 0x0003e20008019000 */
[----:B------:R-:W-:Y:S02]  /*2780*/  UMOV UR10, 0x60 ;  /* 0x00000060000a7882 */ /* 0x000fe40000000000 */
[----:B------:R1:W-:Y:S02]  /*2790*/  UTMALDG.4D [UR8], [UR4], desc[UR14] ;  /* 0x00000e08040075b4 */ /* 0x0003e40008019000 */
[----:B-1----:R-:W-:Y:S01]  /*27a0*/  NOP ;  /* 0x0000000000007918 */ /* 0x002fe20000000000 */
.L_x_59:
[----:B------:R-:W-:Y:S05]  /*27b0*/  BSYNC.RECONVERGENT B0 ;  /* 0x0000000000007941 */ /* 0x000fea0003800200 */
.L_x_58:
[----:B-1----:R-:W3:Y:S01]  /*27c0*/  LDL R2, [R1] ;  /* 0x0000000001027983 */ /* 0x002ee20000100800 */
[----:B------:R-:W-:Y:S01]  /*27d0*/  ELECT P0, URZ, PT ;  /* 0x0000000000ff782f */ /* 0x000fe20003800000 */
[----:B------:R-:W-:Y:S01]  /*27e0*/  BSSY.RECONVERGENT B0, `(.L_x_60) ;  /* 0x000002c000007945 */ /* 0x000fe20003800200 */
[----:B---3--:R-:W-:-:S13]  /*27f0*/  R2UR UR4, R2 ;  /* 0x00000000020472ca */ /* 0x008fda00000e0000 */
[----:B------:R-:W-:Y:S01]  /*2800*/  UISETP.NE.AND UP1, UPT, UR4, 0x1, UPT ;  /* 0x000000010400788c */ /* 0x000fe2000bf25270 */
[----:B------:R-:W-:Y:S10]  /*2810*/  @!P0 BRA `(.L_x_61) ;  /* 0x0000000000a08947 */ /* 0x000ff40003800000 */
[----:B------:R-:W1:Y:S01]  /*2820*/  LDCU.64 UR4, c[0x0][0x348] ;  /* 0x00006900ff0477ac */ /* 0x000e620008000a00 */
[----:B------:R-:W-:Y:S02]  /*2830*/  UIADD3 UR48, UPT, UPT, UR56, 0xe000, URZ ;  /* 0x0000e00038307890 */ /* 0x000fe4000fffe0ff */
[----:B------:R-:W-:Y:S02]  /*2840*/  UIADD3 UR49, UPT, UPT, UR56, 0x33800, URZ ;  /* 0x0003380038317890 */ /* 0x000fe4000fffe0ff */
[----:B------:R-:W-:Y:S01]  /*2850*/  UIADD3 UR8, UPT, UPT, UR56, 0xf000, URZ ;  /* 0x0000f00038087890 */ /* 0x000fe2000fffe0ff */
[----:B------:R-:W-:Y:S01]  /*2860*/  UMOV UR51, URZ ;  /* 0x000000ff00337c82 */ /* 0x000fe20008000000 */
[----:B------:R-:W-:Y:S01]  /*2870*/  UMOV UR52, URZ ;  /* 0x000000ff00347c82 */ /* 0x000fe20008000000 */
[----:B------:R-:W-:Y:S01]  /*2880*/  UMOV UR24, 0x0 ;  /* 0x0000000000187882 */ /* 0x000fe20000000000 */
[----:B------:R-:W-:Y:S01]  /*2890*/  UMOV UR25, 0x10000000 ;  /* 0x1000000000197882 */ /* 0x000fe20000000000 */
[----:B------:R-:W-:Y:S01]  /*28a0*/  UMOV UR50, URZ ;  /* 0x000000ff00327c82 */ /* 0x000fe20008000000 */
[----:B------:R-:W-:Y:S01]  /*28b0*/  UMOV UR10, 0x10 ;  /* 0x00000010000a7882 */ /* 0x000fe20000000000 */
[----:B------:R-:W-:Y:S01]  /*28c0*/  UMOV UR13, UR53 ;  /* 0x00000035000d7c82 */ /* 0x000fe20008000000 */
[----:B------:R-:W-:Y:S01]  /*28d0*/  UMOV UR14, UR54 ;  /* 0x00000036000e7c82 */ /* 0x000fe20008000000 */
[----:B-1----:R-:W-:Y:S01]  /*28e0*/  UIADD3 UR4, UP0, UPT, UR4, 0x300, URZ ;  /* 0x0000030004047890 */ /* 0x002fe2000ff1e0ff */
[----:B------:R-:W-:Y:S01]  /*28f0*/  UMOV UR9, UR49 ;  /* 0x0000003100097c82 */ /* 0x000fe20008000000 */
[----:B------:R-:W-:-:S02]  /*2900*/  UMOV UR11, UR51 ;  /* 0x00000033000b7c82 */ /* 0x000fc40008000000 */
[----:B------:R-:W-:Y:S01]  /*2910*/  UIADD3.X UR5, UPT, UPT, URZ, UR5, URZ, UP0, !UPT ;  /* 0x00000005ff057290 */ /* 0x000fe200087fe4ff */
[----:B------:R-:W-:Y:S01]  /*2920*/  UMOV UR12, UR52 ;  /* 0x00000034000c7c82 */ /* 0x000fe20008000000 */
[----:B------:R-:W-:Y:S01]  /*2930*/  UIADD3 UR16, UPT, UPT, UR56, 0x10000, URZ ;  /* 0x0001000038107890 */ /* 0x000fe2000fffe0ff */
[----:B------:R-:W-:Y:S01]  /*2940*/  UMOV UR18, 0x20 ;  /* 0x0000002000127882 */ /* 0x000fe20000000000 */
[----:B------:R-:W-:Y:S01]  /*2950*/  UMOV UR21, UR53 ;  /* 0x0000003500157c82 */ /* 0x000fe20008000000 */
[----:B------:R-:W-:Y:S01]  /*2960*/  UMOV UR22, UR54 ;  /* 0x0000003600167c82 */ /* 0x000fe20008000000 */
[----:B------:R-:W-:-:S03]  /*2970*/  UMOV UR17, UR49 ;  /* 0x0000003100117c82 */ /* 0x000fc60008000000 */
[----:B------:R1:W-:Y:S01]  /*2980*/  UTMALDG.5D [UR48], [UR4], desc[UR24] ;  /* 0x00001830040075b4 */ /* 0x0003e20008021000 */
[----:B------:R-:W-:Y:S01]  /*2990*/  UMOV UR19, UR51 ;  /* 0x0000003300137c82 */ /* 0x000fe20008000000 */
[----:B------:R-:W-:Y:S01]  /*29a0*/  UMOV UR20, UR52 ;  /* 0x0000003400147c82 */ /* 0x000fe20008000000 */
[----:B------:R3:W-:Y:S01]  /*29b0*/  UTMALDG.5D [UR8], [UR4], desc[UR24] ;  /* 0x00001808040075b4 */ /* 0x0007e20008021000 */
[----:B------:R4:W-:Y:S01]  /*29c0*/  UTMALDG.5D [UR16], [UR4], desc[UR24] ;  /* 0x00001810040075b4 */ /* 0x0009e20008021000 */
[----:B-1----:R-:W-:Y:S01]  /*29d0*/  UIADD3 UR48, UPT, UPT, UR56, 0x12000, URZ ;  /* 0x0001200038307890 */ /* 0x002fe2000fffe0ff */
[----:B------:R-:W-:Y:S01]  /*29e0*/  UMOV UR50, 0x40 ;  /* 0x0000004000327882 */ /* 0x000fe20000000000 */
[----:B---3--:R-:W-:Y:S01]  /*29f0*/  UIADD3 UR8, UPT, UPT, UR56, 0x11000, URZ ;  /* 0x0001100038087890 */ /* 0x008fe2000fffe0ff */
[----:B------:R-:W-:Y:S01]  /*2a00*/  UMOV UR10, 0x30 ;  /* 0x00000030000a7882 */ /* 0x000fe20000000000 */
[----:B----4-:R-:W-:-:S07]  /*2a10*/  UIADD3 UR16, UPT, UPT, UR56, 0x13000, URZ ;  /* 0x0001300038107890 */ /* 0x010fce000fffe0ff */
[----:B------:R1:W-:Y:S01]  /*2a20*/  UTMALDG.5D [UR8], [UR4], desc[UR24] ;  /* 0x00001808040075b4 */ /* 0x0003e20008021000 */
[----:B------:R-:W-:Y:S01]  /*2a30*/  UMOV UR18, 0x50 ;  /* 0x0000005000127882 */ /* 0x000fe20000000000 */
[----:B------:R3:W-:Y:S01]  /*2a40*/  UTMALDG.5D [UR48], [UR4], desc[UR24] ;  /* 0x00001830040075b4 */ /* 0x0007e20008021000 */
[----:B------:R3:W-:Y:S01]  /*2a50*/  UTMALDG.5D [UR16], [UR4], desc[UR24] ;  /* 0x00001810040075b4 */ /* 0x0007e20008021000 */
[----:B-1----:R-:W-:Y:S01]  /*2a60*/  UIADD3 UR8, UPT, UPT, UR56, 0x14000, URZ ;  /* 0x0001400038087890 */ /* 0x002fe2000fffe0ff */
[----:B------:R-:W-:-:S08]  /*2a70*/  UMOV UR10, 0x60 ;  /* 0x00000060000a7882 */ /* 0x000fd00000000000 */
[----:B------:R3:W-:Y:S02]  /*2a80*/  UTMALDG.5D [UR8], [UR4], desc[UR24] ;  /* 0x00001808040075b4 */ /* 0x0007e40008021000 */
[----:B---3--:R-:W-:Y:S01]  /*2a90*/  NOP ;  /* 0x0000000000007918 */ /* 0x008fe20000000000 */
.L_x_61:
[----:B------:R-:W-:Y:S05]  /*2aa0*/  BSYNC.RECONVERGENT B0 ;  /* 0x0000000000007941 */ /* 0x000fea0003800200 */
.L_x_60:
[----:B------:R-:W-:Y:S05]  /*2ab0*/  BRA.U !UP1, `(.L_x_62) ;  /* 0x0000000109047547 */ /* 0x000fea000b800000 */
[----:B------:R-:W-:Y:S05]  /*2ac0*/  BPT.TRAP 0x1 ;  /* 0x000000040000795c */ /* 0x000fea0000300000 */
.L_x_62:
[----:B------:R-:W1:Y:S02]  /*2ad0*/  SYNCS.PHASECHK.TRANS64.TRYWAIT P0, [UR56+0x33838], R6 ;  /* 0x03383806ff0075a7 */ /* 0x000e640008001138 */
[----:B-1----:R-:W-:Y:S05]  /*2ae0*/  @!P0 BRA `(.L_x_63) ;  /* 0x000000d800188947 */ /* 0x002fea0003800000 */
.L_x_255:
[----:B------:R-:W3:Y:S01]  /*2af0*/  LDCU UR4, c[0x0][0x40c] ;  /* 0x00008180ff0477ac */ /* 0x000ee20008000800 */
[----:B------:R-:W4:Y:S01]  /*2b00*/  LDC.64 R10, c[0x0][0x400] ;  /* 0x00010000ff0a7b82 */ /* 0x000f220000000a00 */
[C---:B--2---:R-:W-:Y:S01]  /*2b10*/  IMAD.SHL.U32 R5, R4.reuse, 0x4, RZ ;  /* 0x0000000404057824 */ /* 0x044fe200078e00ff */
[----:B------:R-:W-:Y:S01]  /*2b20*/  LEA R4, R4, UR56, 0x4 ;  /* 0x0000003804047c11 */ /* 0x000fe2000f8e20ff */
[----:B------:R-:W2:Y:S02]  /*2b30*/  LDCU UR5, c[0x0][0x410] ;  /* 0x00008200ff0577ac */ /* 0x000ea40008000800 */
[C---:B------:R-:W-:Y:S01]  /*2b40*/  VIADD R8, R5.reuse, 0x1 ;  /* 0x0000000105087836 */ /* 0x040fe20000000000 */
[C---:B------:R-:W-:Y:S01]  /*2b50*/  IADD3 R7, PT, PT, R5.reuse, 0x2, RZ ;  /* 0x0000000205077810 */ /* 0x040fe20007ffe0ff */
[C---:B-1----:R-:W-:Y:S01]  /*2b60*/  VIADD R2, R5.reuse, 0x3 ;  /* 0x0000000305027836 */ /* 0x042fe20000000000 */
[----:B------:R-:W-:Y:S02]  /*2b70*/  ISETP.GE.AND P3, PT, R5, UR6, PT ;  /* 0x0000000605007c0c */ /* 0x000fe4000bf66270 */
[----:B------:R-:W-:-:S02]  /*2b80*/  ISETP.GE.AND P2, PT, R8, UR6, PT ;  /* 0x0000000608007c0c */ /* 0x000fc4000bf46270 */
[----:B------:R-:W-:Y:S02]  /*2b90*/  ISETP.GE.AND P1, PT, R7, UR6, PT ;  /* 0x0000000607007c0c */ /* 0x000fe4000bf26270 */
[----:B------:R-:W-:Y:S01]  /*2ba0*/  ISETP.GE.AND P0, PT, R2, UR6, PT ;  /* 0x0000000602007c0c */ /* 0x000fe2000bf06270 */
[----:B---3--:R-:W-:-:S04]  /*2bb0*/  UIMAD UR4, UR53, UR4, URZ ;  /* 0x00000004350472a4 */ /* 0x008fc8000f8e02ff */
[----:B--2---:R-:W-:-:S06]  /*2bc0*/  UIMAD UR4, UR54, UR5, UR4 ;  /* 0x00000005360472a4 */ /* 0x004fcc000f8e0204 */
[----:B------:R-:W-:-:S04]  /*2bd0*/  IADD3 R9, PT, PT, R5, UR4, RZ ;  /* 0x0000000405097c10 */ /* 0x000fc8000fffe0ff */
[C---:B------:R-:W-:Y:S01]  /*2be0*/  IADD3 R7, PT, PT, R9.reuse, 0x2, RZ ;  /* 0x0000000209077810 */ /* 0x040fe20007ffe0ff */
[C---:B------:R-:W-:Y:S01]  /*2bf0*/  VIADD R8, R9.reuse, 0x1 ;  /* 0x0000000109087836 */ /* 0x040fe20000000000 */
[C---:B------:R-:W-:Y:S01]  /*2c00*/  IADD3 R2, PT, PT, R9.reuse, 0x3, RZ ;  /* 0x0000000309027810 */ /* 0x040fe20007ffe0ff */
[----:B----4-:R-:W-:-:S04]  /*2c10*/  IMAD.WIDE.U32 R14, R9, 0x4, R10 ;  /* 0x00000004090e7825 */ /* 0x010fc800078e000a */
[--C-:B------:R-:W-:Y:S01]  /*2c20*/  IMAD.WIDE.U32 R8, R8, 0x4, R10.reuse ;  /* 0x0000000408087825 */ /* 0x100fe200078e000a */
[----:B------:R-:W-:Y:S01]  /*2c30*/  @!PT LDS RZ, [RZ] ;  /* 0x00000000fffff984 */ /* 0x000fe20000000800 */
[----:B------:R-:W-:Y:S01]  /*2c40*/  @!PT LDS RZ, [RZ] ;  /* 0x00000000fffff984 */ /* 0x000fe20000000800 */
[----:B------:R-:W-:Y:S01]  /*2c50*/  @!PT LDS RZ, [RZ] ;  /* 0x00000000fffff984 */ /* 0x000fe20000000800 */
[----:B------:R1:W-:Y:S03]  /*2c60*/  LDGSTS.E.LTC128B [R4+0x33000], desc[UR62][R14.64], !P3 ;  /* 0x330000000e047fae */ /* 0x0003e6000d9a123e */
[--C-:B------:R-:W-:Y:S01]  /*2c70*/  IMAD.WIDE.U32 R16, R7, 0x4, R10.reuse ;  /* 0x0000000407107825 */ /* 0x100fe200078e000a */
[----:B------:R1:W-:Y:S03]  /*2c80*/  LDGSTS.E.LTC128B [R4+0x33004], desc[UR62][R8.64], !P2 ;  /* 0x3300400008047fae */ /* 0x0003e6000d1a123e */
[----:B------:R-:W-:Y:S01]  /*2c90*/  IMAD.WIDE.U32 R10, R2, 0x4, R10 ;  /* 0x00000004020a7825 */ /* 0x000fe200078e000a */
[----:B------:R1:W-:Y:S04]  /*2ca0*/  LDGSTS.E.LTC128B [R4+0x33008], desc[UR62][R16.64], !P1 ;  /* 0x3300800010047fae */ /* 0x0003e8000c9a123e */
[----:B------:R1:W-:Y:S01]  /*2cb0*/  LDGSTS.E.LTC128B [R4+0x3300c], desc[UR62][R10.64], !P0 ;  /* 0x3300c0000a047fae */ /* 0x0003e2000c1a123e */
[----:B------:R-:W-:Y:S01]  /*2cc0*/  NOP ;  /* 0x0000000000007918 */ /* 0x000fe20000000000 */
[----:B------:R-:W-:Y:S02]  /*2cd0*/  SYNCS.ARRIVE.TRANS64.RED.A0T1 RZ, [UR56+0x33830], RZ ;  /* 0x033830ffffff79a7 */ /* 0x000fe40008200438 */
[----:B------:R-:W-:Y:S01]  /*2ce0*/  ARRIVES.LDGSTSBAR.64.TRANSCNT [UR56+0x33830] ;  /* 0x03383000ff0079b0 */ /* 0x000fe20008002a38 */
[----:B------:R-:W-:Y:S01]  /*2cf0*/  NOP ;  /* 0x0000000000007918 */ /* 0x000fe20000000000 */
[----:B------:R-:W-:Y:S05]  /*2d00*/  BRA.U !UP1, `(.L_x_64) ;  /* 0x0000000109047547 */ /* 0x000fea000b800000 */
[----:B------:R-:W-:Y:S05]  /*2d10*/  BPT.TRAP 0x1 ;  /* 0x000000040000795c */ /* 0x000fea0000300000 */
.L_x_64:
[----:B------:R-:W-:Y:S01]  /*2d20*/  SYNCS.ARRIVE.TRANS64.A1T0 RZ, [UR56+0x33830], RZ ;  /* 0x033830ffffff79a7 */ /* 0x000fe20008100038 */
[----:B------:R-:W-:Y:S05]  /*2d30*/  BRA.U !UP2, `(.L_x_65) ;  /* 0x000000010a047547 */ /* 0x000fea000b800000 */
[----:B------:R-:W-:Y:S05]  /*2d40*/  BPT.TRAP 0x1 ;  /* 0x000000040000795c */ /* 0x000fea0000300000 */
.L_x_65:
[----:B------:R-:W-:-:S13]  /*2d50*/  ISETP.NE.AND P5, PT, R3, RZ, PT ;  /* 0x000000ff0300720c */ /* 0x000fda0003fa5270 */
[----:B------:R-:W-:Y:S01]  /*2d60*/  @!P5 MOV R7, 0x7000 ;  /* 0x000070000007d802 */ /* 0x000fe20000000f00 */
[----:B------:R-:W2:Y:S02]  /*2d70*/  SYNCS.PHASECHK.TRANS64.TRYWAIT P5, [UR56+0x33828], R6 ;  /* 0x03382806ff0075a7 */ /* 0x000ea400080a1138 */
[----:B--2---:R-:W-:Y:S05]  /*2d80*/  @!P5 BRA `(.L_x_66) ;  /* 0x000000d40088d947 */ /* 0x004fea0003800000 */
.L_x_257:
[----:B------:R-:W-:Y:S01]  /*2d90*/  ISETP.NE.AND P6, PT, R3, RZ, PT ;  /* 0x000000ff0300720c */ /* 0x000fe20003fc5270 */
[----:B------:R-:W-:-:S12]  /*2da0*/  UPLOP3.LUT UP3, UPT, UP4, UP3, UPT, 0xf8, 0x8f ;  /* 0x00000000008f789c */ /* 0x000fd80002767f70 */
[----:B------:R3:W-:Y:S01]  /*2db0*/  @!P6 SYNCS.ARRIVE.TRANS64 RZ, [UR56+0x33820], R7 ;  /* 0x03382007ffffe9a7 */ /* 0x0007e20008000038 */
[----:B------:R-:W-:Y:S05]  /*2dc0*/  BRA.U !UP3, `(.L_x_67) ;  /* 0x000000010b047547 */ /* 0x000fea000b800000 */
[----:B------:R-:W-:Y:S05]  /*2dd0*/  BPT.TRAP 0x1 ;  /* 0x000000040000795c */ /* 0x000fea0000300000 */
.L_x_67:
[----:B------:R-:W-:Y:S01]  /*2de0*/  LOP3.LUT P5, R13, R13, 0x1f, RZ, 0xc0, !PT ;  /* 0x0000001f0d0d7812 */ /* 0x000fe200078ac0ff */
[----:B------:R-:W-:Y:S03]  /*2df0*/  BSSY.RECONVERGENT B0, `(.L_x_68) ;  /* 0x0000004000007945 */ /* 0x000fe60003800200 */
[----:B------:R-:W-:-:S13]  /*2e00*/  PLOP3.LUT P5, PT, P5, P6, PT, 0x8f, 0xf8 ;  /* 0x0000000000f8781c */ /* 0x000fda0002fad177 */
[----:B------:R-:W-:Y:S05]  /*2e10*/  @P5 BRA `(.L_x_69) ;  /* 0x0000000000045947 */ /* 0x000fea0003800000 */
[----:B------:R-:W-:Y:S05]  /*2e20*/  BPT.TRAP 0x1 ;  /* 0x000000040000795c */ /* 0x000fea0000300000 */
.L_x_69:
[----:B------:R-:W-:Y:S05]  /*2e30*/  BSYNC.RECONVERGENT B0 ;  /* 0x0000000000007941 */ /* 0x000fea0003800200 */
.L_x_68:
[----:B------:R-:W-:Y:S05]  /*2e40*/  BRA.U !UP2, `(.L_x_70) ;  /* 0x000000010a047547 */ /* 0x000fea000b800000 */
[----:B------:R-:W-:Y:S05]  /*2e50*/  BPT.TRAP 0x1 ;  /* 0x000000040000795c */ /* 0x000fea0000300000 */
.L_x_70:
[----:B------:R-:W-:Y:S02]  /*2e60*/  ELECT P5, URZ, PT ;  /* 0x0000000000ff782f */ /* 0x000fe400038a0000 */
[----:B--2---:R-:W-:Y:S01]  /*2e70*/  @!P6 MOV R2, 0x7000 ;  /* 0x000070000002e802 */ /* 0x004fe20000000f00 */
[----:B------:R-:W-:Y:S03]  /*2e80*/  BSSY.RECONVERGENT B0, `(.L_x_71) ;  /* 0x0000032000007945 */ /* 0x000fe60003800200 */
[----:B------:R2:W-:Y:S07]  /*2e90*/  @!P6 SYNCS.ARRIVE.TRANS64.RED.A0TR RZ, [UR56+0x33820], R2 ;  /* 0x03382002ffffe9a7 */ /* 0x0005ee0008300438 */
[----:B------:R-:W-:Y:S05]  /*2ea0*/  @!P5 BRA `(.L_x_72) ;  /* 0x0000000000bcd947 */ /* 0x000fea0003800000 */
[----:B------:R-:W4:Y:S01]  /*2eb0*/  LDCU.64 UR6, c[0x0][0x348] ;  /* 0x00006900ff0677ac */ /* 0x000f220008000a00 */
[----:B------:R-:W-:Y:S02]  /*2ec0*/  UIADD3 UR40, UPT, UPT, UR56, 0x7000, URZ ;  /* 0x0000700038287890 */ /* 0x000fe4000fffe0ff */
        /* <DEDUP_REMOVED lines=8> */
[----:B------:R-:W-:Y:S01]  /*2f50*/  UMOV UR45, UR54 ;  /* 0x00000036002d7c82 */ /* 0x000fe20008000000 */
[----:B----4-:R-:W-:Y:S01]  /*2f60*/  UIADD3 UR6, UP0, UPT, UR6, 0x200, URZ ;  /* 0x0000020006067890 */ /* 0x010fe2000ff1e0ff */
[----:B------:R-:W-:Y:S01]  /*2f70*/  UMOV UR18, 0x10 ;  /* 0x0000001000127882 */ /* 0x000fe20000000000 */
[----:B------:R-:W-:-:S02]  /*2f80*/  UMOV UR19, UR59 ;  /* 0x0000003b00137c82 */ /* 0x000fc40008000000 */
[----:B------:R-:W-:Y:S01]  /*2f90*/  UIADD3.X UR7, UPT, UPT, URZ, UR7, URZ, UP0, !UPT ;  /* 0x00000007ff077290 */ /* 0x000fe200087fe4ff */
[----:B------:R-:W-:Y:S01]  /*2fa0*/  UMOV UR20, UR53 ;  /* 0x0000003500147c82 */ /* 0x000fe20008000000 */
[----:B------:R-:W-:Y:S01]  /*2fb0*/  UMOV UR21, UR54 ;  /* 0x0000003600157c82 */ /* 0x000fe20008000000 */
[----:B------:R-:W-:Y:S01]  /*2fc0*/  UMOV UR17, UR41 ;  /* 0x0000002900117c82 */ /* 0x000fe20008000000 */
[----:B------:R-:W-:Y:S01]  /*2fd0*/  UMOV UR10, 0x20 ;  /* 0x00000020000a7882 */ /* 0x000fe20000000000 */
[----:B------:R-:W-:Y:S01]  /*2fe0*/  UMOV UR11, UR59 ;  /* 0x0000003b000b7c82 */ /* 0x000fe20008000000 */
[----:B------:R-:W-:Y:S01]  /*2ff0*/  UMOV UR12, UR53 ;  /* 0x00000035000c7c82 */ /* 0x000fe20008000000 */
[----:B------:R-:W-:Y:S02]  /*3000*/  UMOV UR13, UR54 ;  /* 0x00000036000d7c82 */ /* 0x000fe40008000000 */
[----:B------:R-:W-:Y:S01]  /*3010*/  UTMALDG.4D [UR40], [UR6], desc[UR14] ;  /* 0x00000e28060075b4 */ /* 0x000fe20008019000 */
[----:B------:R-:W-:Y:S01]  /*3020*/  UIADD3 UR32, UPT, UPT, UR56, 0xa000, URZ ;  /* 0x0000a00038207890 */ /* 0x000fe2000fffe0ff */
[----:B------:R-:W-:Y:S01]  /*3030*/  UMOV UR9, UR41 ;  /* 0x0000002900097c82 */ /* 0x000fe20008000000 */
[----:B------:R-:W-:Y:S01]  /*3040*/  UIADD3 UR24, UPT, UPT, UR56, 0xb000, URZ ;  /* 0x0000b00038187890 */ /* 0x000fe2000fffe0ff */
[----:B------:R-:W-:Y:S01]  /*3050*/  UMOV UR34, 0x30 ;  /* 0x0000003000227882 */ /* 0x000fe20000000000 */
[----:B------:R-:W-:Y:S01]  /*3060*/  UMOV UR35, UR59 ;  /* 0x0000003b00237c82 */ /* 0x000fe20008000000 */
[----:B------:R4:W-:Y:S01]  /*3070*/  UTMALDG.4D [UR16], [UR6], desc[UR14] ;  /* 0x00000e10060075b4 */ /* 0x0009e20008019000 */
[----:B------:R-:W-:Y:S01]  /*3080*/  UMOV UR36, UR53 ;  /* 0x0000003500247c82 */ /* 0x000fe20008000000 */
[----:B------:R-:W-:Y:S01]  /*3090*/  UMOV UR37, UR54 ;  /* 0x0000003600257c82 */ /* 0x000fe20008000000 */
[----:B------:R-:W-:Y:S01]  /*30a0*/  UMOV UR33, UR41 ;  /* 0x0000002900217c82 */ /* 0x000fe20008000000 */
[----:B------:R-:W-:Y:S01]  /*30b0*/  UMOV UR26, 0x40 ;  /* 0x00000040001a7882 */ /* 0x000fe20000000000 */
[----:B------:R-:W-:Y:S01]  /*30c0*/  UMOV UR27, UR59 ;  /* 0x0000003b001b7c82 */ /* 0x000fe20008000000 */
[----:B------:R-:W-:Y:S01]  /*30d0*/  UMOV UR28, UR53 ;  /* 0x00000035001c7c82 */ /* 0x000fe20008000000 */
[----:B------:R-:W-:Y:S01]  /*30e0*/  UMOV UR29, UR54 ;  /* 0x00000036001d7c82 */ /* 0x000fe20008000000 */
[----:B------:R5:W-:Y:S01]  /*30f0*/  UTMALDG.4D [UR8], [UR6], desc[UR14] ;  /* 0x00000e08060075b4 */ /* 0x000be20008019000 */
[----:B------:R-:W-:Y:S01]  /*3100*/  UMOV UR25, UR41 ;  /* 0x0000002900197c82 */ /* 0x000fe20008000000 */
[----:B------:R1:W-:Y:S01]  /*3110*/  UTMALDG.4D [UR32], [UR6], desc[UR14] ;  /* 0x00000e20060075b4 */ /* 0x0003e20008019000 */
[----:B------:R1:W-:Y:S01]  /*3120*/  UTMALDG.4D [UR24], [UR6], desc[UR14] ;  /* 0x00000e18060075b4 */ /* 0x0003e20008019000 */
[----:B----4-:R-:W-:Y:S01]  /*3130*/  UIADD3 UR16, UPT, UPT, UR56, 0xc000, URZ ;  /* 0x0000c00038107890 */ /* 0x010fe2000fffe0ff */
[----:B------:R-:W-:Y:S01]  /*3140*/  UMOV UR18, 0x50 ;  /* 0x0000005000127882 */ /* 0x000fe20000000000 */
[----:B-----5:R-:W-:-:S07]  /*3150*/  UIADD3 UR8, UPT, UPT, UR56, 0xd000, URZ ;  /* 0x0000d00038087890 */ /* 0x020fce000fffe0ff */
[----:B------:R1:W-:Y:S01]  /*3160*/  UTMALDG.4D [UR16], [UR6], desc[UR14] ;  /* 0x00000e10060075b4 */ /* 0x0003e20008019000 */
[----:B------:R-:W-:Y:S02]  /*3170*/  UMOV UR10, 0x60 ;  /* 0x00000060000a7882 */ /* 0x000fe40000000000 */
[----:B------:R1:W-:Y:S02]  /*3180*/  UTMALDG.4D [UR8], [UR6], desc[UR14] ;  /* 0x00000e08060075b4 */ /* 0x0003e40008019000 */
[----:B-1----:R-:W-:Y:S01]  /*3190*/  NOP ;  /* 0x0000000000007918 */ /* 0x002fe20000000000 */
.L_x_72:
[----:B------:R-:W-:Y:S05]  /*31a0*/  BSYNC.RECONVERGENT B0 ;  /* 0x0000000000007941 */ /* 0x000fea0003800200 */
.L_x_71:
[----:B------:R-:W-:Y:S01]  /*31b0*/  ELECT P5, URZ, PT ;  /* 0x0000000000ff782f */ /* 0x000fe200038a0000 */
[----:B------:R-:W-:-:S12]  /*31c0*/  BSSY.RECONVERGENT B0, `(.L_x_73) ;  /* 0x000002a000007945 */ /* 0x000fd80003800200 */
[----:B------:R-:W-:Y:S05]  /*31d0*/  @!P5 BRA `(.L_x_74) ;  /* 0x0000000000a0d947 */ /* 0x000fea0003800000 */
[----:B------:R-:W4:Y:S01]  /*31e0*/  LDCU.64 UR6, c[0x0][0x348] ;  /* 0x00006900ff0677ac */ /* 0x000f220008000a00 */
        /* <DEDUP_REMOVED lines=11> */
[----:B----4-:R-:W-:Y:S01]  /*32a0*/  UIADD3 UR6, UP0, UPT, UR6, 0x400, URZ ;  /* 0x0000040006067890 */ /* 0x010fe2000ff1e0ff */
        /* <DEDUP_REMOVED lines=14> */
[----:B----4-:R-:W-:Y:S01]  /*3390*/  UIADD3 UR48, UPT, UPT, UR56, 0x20000, URZ ;  /* 0x0002000038307890 */ /* 0x010fe2000fffe0ff */
[----:B------:R-:W-:Y:S01]  /*33a0*/  UMOV UR50, 0x40 ;  /* 0x0000004000327882 */ /* 0x000fe20000000000 */
[----:B-----5:R-:W-:Y:S01]  /*33b0*/  UIADD3 UR8, UPT, UPT, UR56, 0x1f000, URZ ;  /* 0x0001f00038087890 */ /* 0x020fe2000fffe0ff */
[----:B------:R-:W-:Y:S01]  /*33c0*/  UMOV UR10, 0x30 ;  /* 0x00000030000a7882 */ /* 0x000fe20000000000 */
[----:B-1----:R-:W-:-:S07]  /*33d0*/  UIADD3 UR16, UPT, UPT, UR56, 0x21000, URZ ;  /* 0x0002100038107890 */ /* 0x002fce000fffe0ff */
[----:B------:R1:W-:Y:S01]  /*33e0*/  UTMALDG.5D [UR8], [UR6], desc[UR24] ;  /* 0x00001808060075b4 */ /* 0x0003e20008021000 */
[----:B------:R-:W-:Y:S01]  /*33f0*/  UMOV UR18, 0x50 ;  /* 0x0000005000127882 */ /* 0x000fe20000000000 */
[----:B------:R4:W-:Y:S01]  /*3400*/  UTMALDG.5D [UR48], [UR6], desc[UR24] ;  /* 0x00001830060075b4 */ /* 0x0009e20008021000 */
[----:B------:R4:W-:Y:S01]  /*3410*/  UTMALDG.5D [UR16], [UR6], desc[UR24] ;  /* 0x00001810060075b4 */ /* 0x0009e20008021000 */
[----:B-1----:R-:W-:Y:S01]  /*3420*/  UIADD3 UR8, UPT, UPT, UR56, 0x22000, URZ ;  /* 0x0002200038087890 */ /* 0x002fe2000fffe0ff */
[----:B------:R-:W-:-:S08]  /*3430*/  UMOV UR10, 0x60 ;  /* 0x00000060000a7882 */ /* 0x000fd00000000000 */
[----:B------:R4:W-:Y:S02]  /*3440*/  UTMALDG.5D [UR8], [UR6], desc[UR24] ;  /* 0x00001808060075b4 */ /* 0x0009e40008021000 */
[----:B----4-:R-:W-:Y:S01]  /*3450*/  NOP ;  /* 0x0000000000007918 */ /* 0x010fe20000000000 */
.L_x_74:
[----:B------:R-:W-:Y:S05]  /*3460*/  BSYNC.RECONVERGENT B0 ;  /* 0x0000000000007941 */ /* 0x000fea0003800200 */
.L_x_73:
[----:B------:R-:W-:Y:S05]  /*3470*/  BRA.U !UP1, `(.L_x_75) ;  /* 0x0000000109047547 */ /* 0x000fea000b800000 */
[----:B------:R-:W-:Y:S05]  /*3480*/  BPT.TRAP 0x1 ;  /* 0x000000040000795c */ /* 0x000fea0000300000 */
.L_x_75:
[----:B------:R-:W4:Y:S02]  /*3490*/  SYNCS.PHASECHK.TRANS64.TRYWAIT P5, [UR56+0x33848], R6 ;  /* 0x03384806ff0075a7 */ /* 0x000f2400080a1138 */
[----:B----4-:R-:W-:Y:S05]  /*34a0*/  @!P5 BRA `(.L_x_76) ;  /* 0x000000cc00d8d947 */ /* 0x010fea0003800000 */
.L_x_259:
[----:B------:R-:W4:Y:S01]  /*34b0*/  LDCU UR5, c[0x0][0x424] ;  /* 0x00008480ff0577ac */ /* 0x000f220008000800 */
[----:B-1----:R-:W1:Y:S01]  /*34c0*/  LDC.64 R10, c[0x0][0x418] ;  /* 0x00010600ff0a7b82 */ /* 0x002e620000000a00 */
[----:B------:R-:W5:Y:S01]  /*34d0*/  LDCU UR6, c[0x0][0x428] ;  /* 0x00008500ff0677ac */ /* 0x000f620008000800 */
[----:B----4-:R-:W-:-:S04]  /*34e0*/  UIMAD UR5, UR53, UR5, URZ ;  /* 0x00000005350572a4 */ /* 0x010fc8000f8e02ff */
[----:B-----5:R-:W-:-:S06]  /*34f0*/  UIMAD UR5, UR54, UR6, UR5 ;  /* 0x00000006360572a4 */ /* 0x020fcc000f8e0205 */
[----:B------:R-:W-:-:S04]  /*3500*/  IADD3 R8, PT, PT, R5, UR5, RZ ;  /* 0x0000000505087c10 */ /* 0x000fc8000fffe0ff */
[C---:B---3--:R-:W-:Y:S02]  /*3510*/  IADD3 R7, PT, PT, R8.reuse, 0x1, RZ ;  /* 0x0000000108077810 */ /* 0x048fe40007ffe0ff */
[C---:B--2---:R-:W-:Y:S02]  /*3520*/  IADD3 R6, PT, PT, R8.reuse, 0x2, RZ ;  /* 0x0000000208067810 */ /* 0x044fe40007ffe0ff */
[C---:B------:R-:W-:Y:S01]  /*3530*/  IADD3 R2, PT, PT, R8.reuse, 0x3, RZ ;  /* 0x0000000308027810 */ /* 0x040fe20007ffe0ff */
[----:B-1----:R-:W-:-:S04]  /*3540*/  IMAD.WIDE.U32 R8, R8, 0x4, R10 ;  /* 0x0000000408087825 */ /* 0x002fc800078e000a */
        /* <DEDUP_REMOVED lines=16> */
.L_x_77:
[----:B------:R-:W2:Y:S01]  /*3650*/  LDL R2, [R1+0x4] ;  /* 0x0000040001027983 */ /* 0x000ea20000100800 */
[----:B------:R-:W-:Y:S01]  /*3660*/  SYNCS.ARRIVE.TRANS64.A1T0 RZ, [UR56+0x33840], RZ ;  /* 0x033840ffffff79a7 */ /* 0x000fe20008100038 */
[----:B--2---:R-:W-:-:S13]  /*3670*/  ISETP.NE.AND P0, PT, R2, 0x1, PT ;  /* 0x000000010200780c */ /* 0x004fda0003f05270 */
[----:B------:R-:W-:Y:S05]  /*3680*/  @!P0 EXIT ;  /* 0x000000000000894d */ /* 0x000fea0003800000 */
[----:B------:R-:W2:Y:S01]  /*3690*/  LDC.64 R16, c[0x0][0x400] ;  /* 0x00010000ff107b82 */ /* 0x000ea20000000a00 */
[----:B-1----:R-:W-:Y:S02]  /*36a0*/  HFMA2 R9, -RZ, RZ, 0, 5.9604644775390625e-08 ;  /* 0x00000001ff097431 */ /* 0x002fe400000001ff */
[----:B------:R-:W-:Y:S01]  /*36b0*/  IMAD.MOV.U32 R12, RZ, RZ, RZ ;  /* 0x000000ffff0c7224 */ /* 0x000fe200078e00ff */
[----:B------:R-:W-:Y:S01]  /*36c0*/  CS2R R10, SRZ ;  /* 0x00000000000a7805 */ /* 0x000fe2000001ff00 */
[----:B------:R-:W1:Y:S03]  /*36d0*/  LDCU.64 UR64, c[0x0][0x348] ;  /* 0x00006900ff4077ac */ /* 0x000e660008000a00 */
[----:B------:R-:W3:Y:S01]  /*36e0*/  LDC.64 R14, c[0x0][0x418] ;  /* 0x00010600ff0e7b82 */ /* 0x000ee20000000a00 */
[----:B------:R-:W4:Y:S01]  /*36f0*/  LDCU UR15, c[0x0][0x408] ;  /* 0x00008100ff0f77ac */ /* 0x000f220008000800 */
[----:B------:R-:W1:Y:S01]  /*3700*/  LDCU UR55, c[0x0][0x380] ;  /* 0x00007000ff3777ac */ /* 0x000e620008000800 */
[----:B------:R-:W1:Y:S01]  /*3710*/  LDCU UR23, c[0x0][0x420] ;  /* 0x00008400ff1777ac */ /* 0x000e620008000800 */
[----:B------:R-:W-:Y:S01]  /*3720*/  UMOV UR7, 0x1 ;  /* 0x0000000100077882 */ /* 0x000fe20000000000 */
[----:B------:R-:W-:Y:S01]  /*3730*/  UMOV UR39, URZ ;  /* 0x000000ff00277c82 */ /* 0x000fe20008000000 */
[----:B------:R-:W-:-:S05]  /*3740*/  UMOV UR52, URZ ;  /* 0x000000ff00347c82 */ /* 0x000fca0008000000 */
.L_x_96:
[----:B------:R-:W-:Y:S01]  /*3750*/  UIADD3 UR8, UPT, UPT, UR39, 0x1, URZ ;  /* 0x0000000127087890 */ /* 0x000fe2000fffe0ff */
[----:B------:R-:W-:Y:S01]  /*3760*/  ISETP.NE.AND P0, PT, R0, RZ, PT ;  /* 0x000000ff0000720c */ /* 0x000fe20003f05270 */
[----:B------:R-:W-:Y:S01]  /*3770*/  UIADD3 UR6, UPT, UPT, UR52, 0x1, URZ ;  /* 0x0000000134067890 */ /* 0x000fe2000fffe0ff */
[----:B------:R-:W-:Y:S01]  /*3780*/  BSSY.RECONVERGENT B0, `(.L_x_78) ;  /* 0x0000007000007945 */ /* 0x000fe20003800200 */
[----:B------:R-:W-:Y:S04]  /*3790*/  UISETP.NE.AND UP0, UPT, UR8, UR47, UPT ;  /* 0x0000002f0800728c */ /* 0x000fe8000bf05270 */
[----:B------:R-:W-:Y:S07]  /*37a0*/  USEL UR39, UR8, URZ, UP0 ;  /* 0x000000ff08277287 */ /* 0x000fee0008000000 */
[----:B------:R-:W-:Y:S07]  /*37b0*/  @UP0 UIADD3 UR6, UPT, UPT, UR52, URZ, URZ ;  /* 0x000000ff34060290 */ /* 0x000fee000fffe0ff */
[----:B------:R-:W-:Y:S01]  /*37c0*/  UMOV UR52, UR6 ;  /* 0x0000000600347c82 */ /* 0x000fe20008000000 */
[----:B-12---:R-:W-:Y:S05]  /*37d0*/  @!P0 BRA `(.L_x_79) ;  /* 0x0000000000048947 */ /* 0x006fea0003800000 */
[----:B-1--4-:R-:W-:Y:S05]  /*37e0*/  BPT.TRAP 0x1 ;  /* 0x000000040000795c */ /* 0x012fea0000300000 */
.L_x_79:
[----:B-1--4-:R-:W-:Y:S05]  /*37f0*/  BSYNC.RECONVERGENT B0 ;  /* 0x0000000000007941 */ /* 0x012fea0003800200 */
.L_x_78:
[----:B------:R-:W-:Y:S01]  /*3800*/  ULEA UR49, UR7, UR56, 0x3 ;  /* 0x0000003807317291 */ /* 0x000fe2000f8e18ff */
[----:B------:R-:W-:Y:S02]  /*3810*/  SHF.L.U32 R7, R9, 0x1f, RZ ;  /* 0x0000001f09077819 */ /* 0x000fe400000006ff */
[----:B------:R-:W-:Y:S06]  /*3820*/  ISETP.NE.AND P1, PT, R3, RZ, PT ;  /* 0x000000ff0300720c */ /* 0x000fec0003f25270 */
[----:B------:R-:W1:Y:S07]  /*3830*/  SYNCS.PHASECHK.TRANS64.TRYWAIT P0, [UR49+0x33810], R7 ;  /* 0x03381007ff0075a7 */ /* 0x000e6e0008001131 */
[----:B------:R-:W-:Y:S01]  /*3840*/  @!P1 IMAD.MOV.U32 R6, RZ, RZ, 0x7000 ;  /* 0x00007000ff069424 */ /* 0x000fe200078e00ff */
[----:B-1----:R-:W-:Y:S06]  /*3850*/  @!P0 BRA `(.L_x_80) ;  /* 0x000000cc00048947 */ /* 0x002fec0003800000 */
.L_x_261:
[----:B------:R-:W-:Y:S01]  /*3860*/  ISETP.NE.AND P0, PT, R3, RZ, PT ;  /* 0x000000ff0300720c */ /* 0x000fe20003f05270 */
[----:B------:R-:W-:Y:S11]  /*3870*/  BSSY.RECONVERGENT B0, `(.L_x_81) ;  /* 0x0000005000007945 */ /* 0x000ff60003800200 */
[----:B------:R-:W-:Y:S01]  /*3880*/  @!UPT UIADD3 URZ, UPT, UPT, URZ, URZ, URZ ;  /* 0x000000fffffff290 */ /* 0x000fe2000fffe0ff */
[----:B------:R4:W-:Y:S01]  /*3890*/  @!P0 SYNCS.ARRIVE.TRANS64 RZ, [UR49+0x33800], R6 ;  /* 0x03380006ffff89a7 */ /* 0x0009e20008000031 */
[----:B------:R-:W-:Y:S05]  /*38a0*/  @!P4 BRA `(.L_x_82) ;  /* 0x000000000004c947 */ /* 0x000fea0003800000 */
[----:B------:R-:W-:Y:S05]  /*38b0*/  BPT.TRAP 0x1 ;  /* 0x000000040000795c */ /* 0x000fea0000300000 */
.L_x_82:
[----:B------:R-:W-:Y:S05]  /*38c0*/  BSYNC.RECONVERGENT B0 ;  /* 0x0000000000007941 */ /* 0x000fea0003800200 */
.L_x_81:
[----:B------:R-:W-:Y:S01]  /*38d0*/  ISETP.EQ.OR P6, PT, R13, RZ, P0 ;  /* 0x000000ff0d00720c */ /* 0x000fe200007c2670 */
[----:B------:R-:W-:Y:S11]  /*38e0*/  BSSY.RECONVERGENT B0, `(.L_x_83) ;  /* 0x0000004000007945 */ /* 0x000ff60003800200 */
[----:B------:R-:W-:Y:S01]  /*38f0*/  @!UPT UIADD3 URZ, UPT, UPT, URZ, URZ, URZ ;  /* 0x000000fffffff290 */ /* 0x000fe2000fffe0ff */
[----:B------:R-:W-:Y:S05]  /*3900*/  @P6 BRA `(.L_x_84) ;  /* 0x0000000000046947 */ /* 0x000fea0003800000 */
[----:B------:R-:W-:Y:S05]  /*3910*/  BPT.TRAP 0x1 ;  /* 0x000000040000795c */ /* 0x000fea0000300000 */
.L_x_84:
[----:B------:R-:W-:Y:S05]  /*3920*/  BSYNC.RECONVERGENT B0 ;  /* 0x0000000000007941 */ /* 0x000fea0003800200 */
.L_x_83:
[----:B------:R-:W-:Y:S01]  /*3930*/  UIADD3 UR58, UP0, UPT, UR64, 0x300, URZ ;  /* 0x00000300403a7890 */ /* 0x000fe2000ff1e0ff */
[----:B-1----:R-:W5:Y:S01]  /*3940*/  LDL R2, [R1] ;  /* 0x0000000001027983 */ /* 0x002f620000100800 */
[----:B------:R-:W-:Y:S02]  /*3950*/  UIMAD UR6, UR7, 0x7000, UR56 ;  /* 0x00007000070678a4 */ /* 0x000fe4000f8e0238 */
[----:B------:R-:W-:Y:S02]  /*3960*/  UIADD3 UR49, UPT, UPT, UR49, 0x33800, URZ ;  /* 0x0003380031317890 */ /* 0x000fe4000fffe0ff */
[----:B------:R-:W-:Y:S02]  /*3970*/  USHF.L.U32 UR51, UR39, 0x7, URZ ;  /* 0x0000000727337899 */ /* 0x000fe400080006ff */
[----:B------:R-:W-:Y:S02]  /*3980*/  UIADD3.X UR59, UPT, UPT, URZ, UR65, URZ, UP0, !UPT ;  /* 0x00000041ff3b7290 */ /* 0x000fe400087fe4ff */
[----:B------:R-:W-:Y:S01]  /*3990*/  UIADD3 UR48, UPT, UPT, UR6, 0xe000, URZ ;  /* 0x0000e00006307890 */ /* 0x000fe2000fffe0ff */
[----:B------:R-:W-:Y:S01]  /*39a0*/  UMOV UR60, 0x0 ;  /* 0x00000000003c7882 */ /* 0x000fe20000000000 */
[----:B------:R-:W-:Y:S01]  /*39b0*/  UMOV UR61, 0x10000000 ;  /* 0x10000000003d7882 */ /* 0x000fe20000000000 */
[----:B------:R-:W-:Y:S01]  /*39c0*/  UMOV UR50, URZ ;  /* 0x000000ff00327c82 */ /* 0x000fe20008000000 */
[----:B------:R-:W-:Y:S01]  /*39d0*/  UIADD3 UR40, UPT, UPT, UR6, 0xf000, URZ ;  /* 0x0000f00006287890 */ /* 0x000fe2000fffe0ff */
[----:B------:R-:W-:Y:S01]  /*39e0*/  UMOV UR42, 0x10 ;  /* 0x00000010002a7882 */ /* 0x000fe20000000000 */
[----:B------:R-:W-:Y:S03]  /*39f0*/  UMOV UR44, UR52 ;  /* 0x00000034002c7c82 */ /* 0x000fe60008000000 */
[----:B------:R-:W-:Y:S01]  /*3a00*/  UTMALDG.5D [UR48], [UR58], desc[UR60] ;  /* 0x00003c303a0075b4 */ /* 0x000fe20008021000 */
[----:B------:R-:W-:Y:S01]  /*3a10*/  UMOV UR45, UR53 ;  /* 0x00000035002d7c82 */ /* 0x000fe20008000000 */
[----:B------:R-:W-:Y:S01]  /*3a20*/  UMOV UR46, UR54 ;  /* 0x00000036002e7c82 */ /* 0x000fe20008000000 */
[----:B------:R-:W-:Y:S01]  /*3a30*/  UMOV UR41, UR49 ;  /* 0x0000003100297c82 */ /* 0x000fe20008000000 */
[----:B------:R-:W-:Y:S01]  /*3a40*/  UMOV UR43, UR51 ;  /* 0x00000033002b7c82 */ /* 0x000fe20008000000 */
[----:B------:R-:W-:Y:S01]  /*3a50*/  UIADD3 UR8, UPT, UPT, UR6, 0x10000, URZ ;  /* 0x0001000006087890 */ /* 0x000fe2000fffe0ff */
[----:B------:R-:W-:Y:S01]  /*3a60*/  UMOV UR10, 0x20 ;  /* 0x00000020000a7882 */ /* 0x000fe20000000000 */
[----:B------:R-:W-:Y:S01]  /*3a70*/  UTMALDG.5D [UR40], [UR58], desc[UR60] ;  /* 0x00003c283a0075b4 */ /* 0x000fe20008021000 */
[----:B------:R-:W-:Y:S01]  /*3a80*/  UMOV UR12, UR52 ;  /* 0x00000034000c7c82 */ /* 0x000fe20008000000 */
[----:B------:R-:W-:Y:S01]  /*3a90*/  UMOV UR13, UR53 ;  /* 0x00000035000d7c82 */ /* 0x000fe20008000000 */
[----:B------:R-:W-:Y:S01]  /*3aa0*/  UMOV UR14, UR54 ;  /* 0x00000036000e7c82 */ /* 0x000fe20008000000 */
[----:B------:R-:W-:Y:S01]  /*3ab0*/  UMOV UR9, UR49 ;  /* 0x0000003100097c82 */ /* 0x000fe20008000000 */
[----:B------:R-:W-:Y:S01]  /*3ac0*/  UMOV UR11, UR51 ;  /* 0x00000033000b7c82 */ /* 0x000fe20008000000 */
[----:B------:R-:W-:Y:S01]  /*3ad0*/  UIADD3 UR32, UPT, UPT, UR6, 0x11000, URZ ;  /* 0x0001100006207890 */ /* 0x000fe2000fffe0ff */
[----:B------:R1:W-:Y:S01]  /*3ae0*/  UTMALDG.5D [UR8], [UR58], desc[UR60] ;  /* 0x00003c083a0075b4 */ /* 0x0003e20008021000 */
[----:B------:R-:W-:Y:S01]  /*3af0*/  UMOV UR34, 0x30 ;  /* 0x0000003000227882 */ /* 0x000fe20000000000 */
        /* <DEDUP_REMOVED lines=22> */
[----:B------:R1:W-:Y:S02]  /*3c60*/  UTMALDG.5D [UR16], [UR58], desc[UR60] ;  /* 0x00003c103a0075b4 */ /* 0x0003e40008021000 */
[----:B-1----:R-:W-:Y:S01]  /*3c70*/  UIADD3 UR8, UPT, UPT, UR6, 0x14000, URZ ;  /* 0x0001400006087890 */ /* 0x002fe2000fffe0ff */
[----:B------:R-:W-:Y:S08]  /*3c80*/  UMOV UR10, 0x60 ;  /* 0x00000060000a7882 */ /* 0x000ff00000000000 */
[----:B------:R1:W-:Y:S01]  /*3c90*/  UTMALDG.5D [UR8], [UR58], desc[UR60] ;  /* 0x00003c083a0075b4 */ /* 0x0003e20008021000 */
[----:B-----5:R-:W-:Y:S11]  /*3ca0*/  R2UR UR57, R2 ;  /* 0x00000000023972ca */ /* 0x020ff600000e0000 */
[----:B------:R-:W-:Y:S02]  /*3cb0*/  @!UPT UIADD3 URZ, UPT, UPT, URZ, URZ, URZ ;  /* 0x000000fffffff290 */ /* 0x000fe4000fffe0ff */
[----:B------:R-:W-:Y:S09]  /*3cc0*/  UISETP.NE.AND UP1, UPT, UR57, 0x1, UPT ;  /* 0x000000013900788c */ /* 0x000ff2000bf25270 */
[----:B-1----:R-:W-:Y:S05]  /*3cd0*/  BRA.U !UP1, `(.L_x_85) ;  /* 0x0000000109047547 */ /* 0x002fea000b800000 */
[----:B------:R-:W-:Y:S05]  /*3ce0*/  BPT.TRAP 0x1 ;  /* 0x000000040000795c */ /* 0x000fea0000300000 */
.L_x_85:
[----:B----4-:R-:W-:Y:S04]  /*3cf0*/  SHF.L.U32 R6, R11, 0x1f, RZ ;  /* 0x0000001f0b067819 */ /* 0x010fe800000006ff */
[----:B------:R-:W1:Y:S02]  /*3d00*/  SYNCS.PHASECHK.TRANS64.TRYWAIT P0, [UR56+0x33838], R6 ;  /* 0x03383806ff0075a7 */ /* 0x000e640008001138 */
[----:B-1----:R-:W-:Y:S05]  /*3d10*/  @!P0 BRA `(.L_x_86) ;  /* 0x000000c400ec8947 */ /* 0x002fea0003800000 */
.L_x_263:
[----:B------:R-:W-:Y:S02]  /*3d20*/  USHF.L.U32 UR27, UR39, 0x7, URZ ;  /* 0x00000007271b7899 */ /* 0x000fe400080006ff */
[----:B------:R-:W-:Y:S04]  /*3d30*/  UIMAD UR6, UR52, UR15, UR4 ;  /* 0x0000000f340672a4 */ /* 0x000fe8000f8e0204 */
[----:B-1----:R-:W-:Y:S04]  /*3d40*/  VIADD R2, R5, UR27 ;  /* 0x0000001b05027c36 */ /* 0x002fe80008000000 */
[C---:B------:R-:W-:Y:S01]  /*3d50*/  VIADD R6, R2.reuse, UR6 ;  /* 0x0000000602067c36 */ /* 0x040fe20008000000 */
[C---:B------:R-:W-:Y:S01]  /*3d60*/  ISETP.GE.AND P3, PT, R2.reuse, UR55, PT ;  /* 0x0000003702007c0c */ /* 0x040fe2000bf66270 */
[----:B------:R-:W-:Y:S02]  /*3d70*/  VIADD R18, R2, 0x1 ;  /* 0x0000000102127836 */ /* 0x000fe40000000000 */
[C---:B------:R-:W-:Y:S01]  /*3d80*/  VIADD R7, R6.reuse, 0x2 ;  /* 0x0000000206077836 */ /* 0x040fe20000000000 */
[CC--:B--2---:R-:W-:Y:S01]  /*3d90*/  LEA R22, P0, R6.reuse, R16.reuse, 0x2 ;  /* 0x0000001006167211 */ /* 0x0c4fe200078010ff */
[----:B------:R-:W-:Y:S01]  /*3da0*/  VIADD R8, R6, 0x1 ;  /* 0x0000000106087836 */ /* 0x000fe20000000000 */
[----:B------:R-:W-:Y:S02]  /*3db0*/  ISETP.GE.AND P2, PT, R18, UR55, PT ;  /* 0x0000003712007c0c */ /* 0x000fe4000bf46270 */
[CC--:B------:R-:W-:Y:S01]  /*3dc0*/  LEA.HI.X R23, R6.reuse, R17.reuse, RZ, 0x2, P0 ;  /* 0x0000001106177211 */ /* 0x0c0fe200000f14ff */
[----:B------:R-:W-:Y:S01]  /*3dd0*/  VIADD R6, R6, 0x3 ;  /* 0x0000000306067836 */ /* 0x000fe20000000000 */
[CC--:B------:R-:W-:Y:S02]  /*3de0*/  LEA R18, P0, R7.reuse, R16.reuse, 0x2 ;  /* 0x0000001007127211 */ /* 0x0c0fe400078010ff */
[-C--:B------:R-:W-:Y:S01]  /*3df0*/  LEA R20, P1, R8, R16.reuse, 0x2 ;  /* 0x0000001008147211 */ /* 0x080fe200078210ff */
[----:B------:R-:W-:Y:S01]  /*3e00*/  @!PT LDS RZ, [RZ] ;  /* 0x00000000fffff984 */ /* 0x000fe20000000800 */
[----:B------:R-:W-:Y:S01]  /*3e10*/  @!PT LDS RZ, [RZ] ;  /* 0x00000000fffff984 */ /* 0x000fe20000000800 */
[----:B------:R-:W-:Y:S01]  /*3e20*/  @!PT LDS RZ, [RZ] ;  /* 0x00000000fffff984 */ /* 0x000fe20000000800 */
[----:B------:R1:W-:Y:S01]  /*3e30*/  LDGSTS.E.LTC128B [R4+0x33000], desc[UR62][R22.64], !P3 ;  /* 0x3300000016047fae */ /* 0x0003e2000d9a123e */
[-C--:B------:R-:W-:Y:S01]  /*3e40*/  LEA.HI.X R19, R7, R17.reuse, RZ, 0x2, P0 ;  /* 0x0000001107137211 */ /* 0x080fe200000f14ff */
[----:B------:R-:W-:Y:S01]  /*3e50*/  VIADD R7, R2, 0x2 ;  /* 0x0000000202077836 */ /* 0x000fe20000000000 */
[----:B------:R-:W-:Y:S02]  /*3e60*/  LEA R24, P0, R6, R16, 0x2 ;  /* 0x0000001006187211 */ /* 0x000fe400078010ff */
[-C--:B------:R-:W-:Y:S02]  /*3e70*/  LEA.HI.X R21, R8, R17.reuse, RZ, 0x2, P1 ;  /* 0x0000001108157211 */ /* 0x080fe400008f14ff */
[----:B------:R-:W-:Y:S01]  /*3e80*/  LEA.HI.X R25, R6, R17, RZ, 0x2, P0 ;  /* 0x0000001106197211 */ /* 0x000fe200000f14ff */
[----:B------:R-:W-:Y:S01]  /*3e90*/  VIADD R6, R2, 0x3 ;  /* 0x0000000302067836 */ /* 0x000fe20000000000 */
[----:B------:R-:W-:Y:S01]  /*3ea0*/  ISETP.GE.AND P1, PT, R7, UR55, PT ;  /* 0x0000003707007c0c */ /* 0x000fe2000bf26270 */
[----:B------:R1:W-:Y:S03]  /*3eb0*/  LDGSTS.E.LTC128B [R4+0x33004], desc[UR62][R20.64], !P2 ;  /* 0x3300400014047fae */ /* 0x0003e6000d1a123e */
[----:B------:R-:W-:Y:S09]  /*3ec0*/  ISETP.GE.AND P0, PT, R6, UR55, PT ;  /* 0x0000003706007c0c */ /* 0x000ff2000bf06270 */
        /* <DEDUP_REMOVED lines=8> */
.L_x_87:
[----:B------:R-:W-:Y:S01]  /*3f50*/  SYNCS.ARRIVE.TRANS64.A1T0 RZ, [UR56+0x33830], RZ ;  /* 0x033830ffffff79a7 */ /* 0x000fe20008100038 */
[----:B------:R-:W-:Y:S05]  /*3f60*/  BRA.U !UP2, `(.L_x_88) ;  /* 0x000000010a047547 */ /* 0x000fea000b800000 */
[----:B------:R-:W-:Y:S05]  /*3f70*/  BPT.TRAP 0x1 ;  /* 0x000000040000795c */ /* 0x000fea0000300000 */
.L_x_88:
[----:B------:R-:W-:Y:S02]  /*3f80*/  ISETP.NE.AND P5, PT, R3, RZ, PT ;  /* 0x000000ff0300720c */ /* 0x000fe40003fa5270 */
[----:B------:R-:W-:Y:S11]  /*3f90*/  SHF.L.U32 R8, R10, 0x1f, RZ ;  /* 0x0000001f0a087819 */ /* 0x000ff600000006ff */
[----:B------:R-:W-:Y:S01]  /*3fa0*/  @!P5 IMAD.MOV.U32 R7, RZ, RZ, 0x7000 ;  /* 0x00007000ff07d424 */ /* 0x000fe200078e00ff */
[----:B------:R-:W2:Y:S02]  /*3fb0*/  SYNCS.PHASECHK.TRANS64.TRYWAIT P5, [UR56+0x33828], R8 ;  /* 0x03382808ff0075a7 */ /* 0x000ea400080a1138 */
[----:B--2---:R-:W-:Y:S05]  /*3fc0*/  @!P5 BRA `(.L_x_89) ;  /* 0x000000c40058d947 */ /* 0x004fea0003800000 */
.L_x_265:
[----:B------:R-:W-:Y:S11]  /*3fd0*/  ISETP.NE.AND P5, PT, R3, RZ, PT ;  /* 0x000000ff0300720c */ /* 0x000ff60003fa5270 */
[----:B------:R-:W-:Y:S02]  /*3fe0*/  @!UPT UIADD3 URZ, UPT, UPT, URZ, URZ, URZ ;  /* 0x000000fffffff290 */ /* 0x000fe4000fffe0ff */
[----:B------:R4:W-:Y:S01]  /*3ff0*/  @!P5 SYNCS.ARRIVE.TRANS64 RZ, [UR56+0x33820], R7 ;  /* 0x03382007ffffd9a7 */ /* 0x0009e20008000038 */
[----:B------:R-:W-:Y:S05]  /*4000*/  BRA.U !UP3, `(.L_x_90) ;  /* 0x000000010b047547 */ /* 0x000fea000b800000 */
[----:B------:R-:W-:Y:S05]  /*4010*/  BPT.TRAP 0x1 ;  /* 0x000000040000795c */ /* 0x000fea0000300000 */
.L_x_90:
[----:B------:R-:W-:Y:S04]  /*4020*/  BSSY.RECONVERGENT B0, `(.L_x_91) ;  /* 0x0000003000007945 */ /* 0x000fe80003800200 */
[----:B------:R-:W-:Y:S05]  /*4030*/  @P6 BRA `(.L_x_92) ;  /* 0x0000000000046947 */ /* 0x000fea0003800000 */
[----:B------:R-:W-:Y:S05]  /*4040*/  BPT.TRAP 0x1 ;  /* 0x000000040000795c */ /* 0x000fea0000300000 */
.L_x_92:
[----:B------:R-:W-:Y:S05]  /*4050*/  BSYNC.RECONVERGENT B0 ;  /* 0x0000000000007941 */ /* 0x000fea0003800200 */
.L_x_91:
[----:B------:R-:W-:Y:S02]  /*4060*/  UIADD3 UR6, UP0, UPT, UR64, 0x400, URZ ;  /* 0x0000040040067890 */ /* 0x000fe4000ff1e0ff */
[----:B------:R-:W-:Y:S02]  /*4070*/  UIADD3 UR25, UPT, UPT, UR56, 0x33820, URZ ;  /* 0x0003382038197890 */ /* 0x000fe4000fffe0ff */
[----:B------:R-:W-:Y:S02]  /*4080*/  UIADD3 UR24, UPT, UPT, UR56, 0x1c000, URZ ;  /* 0x0001c00038187890 */ /* 0x000fe4000fffe0ff */
[----:B------:R-:W-:Y:S01]  /*4090*/  UIADD3.X UR7, UPT, UPT, URZ, UR65, URZ, UP0, !UPT ;  /* 0x00000041ff077290 */ /* 0x000fe200087fe4ff */
[----:B------:R-:W-:Y:S01]  /*40a0*/  UMOV UR40, 0x0 ;  /* 0x0000000000287882 */ /* 0x000fe20000000000 */
[----:B------:R-:W-:Y:S01]  /*40b0*/  UMOV UR41, 0x10000000 ;  /* 0x1000000000297882 */ /* 0x000fe20000000000 */
[----:B------:R-:W-:Y:S01]  /*40c0*/  UMOV UR26, URZ ;  /* 0x000000ff001a7c82 */ /* 0x000fe20008000000 */
[----:B------:R-:W-:Y:S01]  /*40d0*/  UMOV UR28, UR52 ;  /* 0x00000034001c7c82 */ /* 0x000fe20008000000 */
[----:B------:R-:W-:Y:S01]  /*40e0*/  UMOV UR29, UR53 ;  /* 0x00000035001d7c82 */ /* 0x000fe20008000000 */
[----:B------:R-:W-:Y:S01]  /*40f0*/  UMOV UR30, UR54 ;  /* 0x00000036001e7c82 */ /* 0x000fe20008000000 */
[----:B------:R-:W-:Y:S02]  /*4100*/  UIADD3 UR16, UPT, UPT, UR56, 0x1d000, URZ ;  /* 0x0001d00038107890 */ /* 0x000fe4000fffe0ff */
        /* <DEDUP_REMOVED lines=22> */
[----:B------:R-:W-:Y:S02]  /*4270*/  UMOV UR33, UR25 ;  /* 0x0000001900217c82 */ /* 0x000fe40008000000 */
[----:B------:R1:W-:Y:S01]  /*4280*/  UTMALDG.5D [UR32], [UR6], desc[UR40] ;  /* 0x00002820060075b4 */ /* 0x0003e20008021000 */
[----:B-----5:R-:W-:Y:S01]  /*4290*/  UIADD3 UR24, UPT, UPT, UR56, 0x20000, URZ ;  /* 0x0002000038187890 */ /* 0x020fe2000fffe0ff */
[----:B------:R-:W-:Y:S01]  /*42a0*/  UMOV UR26, 0x40 ;  /* 0x00000040001a7882 */ /* 0x000fe20000000000 */
[----:B-1----:R-:W-:Y:S07]  /*42b0*/  UIADD3 UR16, UPT, UPT, UR56, 0x21000, URZ ;  /* 0x0002100038107890 */ /* 0x002fee000fffe0ff */
[----:B------:R1:W-:Y:S01]  /*42c0*/  UTMALDG.5D [UR24], [UR6], desc[UR40] ;  /* 0x00002818060075b4 */ /* 0x0003e20008021000 */
[----:B------:R-:W-:Y:S01]  /*42d0*/  UMOV UR18, 0x50 ;  /* 0x0000005000127882 */ /* 0x000fe20000000000 */
[----:B--2---:R-:W-:Y:S01]  /*42e0*/  UIADD3 UR8, UPT, UPT, UR56, 0x22000, URZ ;  /* 0x0002200038087890 */ /* 0x004fe2000fffe0ff */
[----:B------:R1:W-:Y:S01]  /*42f0*/  UTMALDG.5D [UR16], [UR6], desc[UR40] ;  /* 0x00002810060075b4 */ /* 0x0003e20008021000 */
[----:B------:R-:W-:Y:S07]  /*4300*/  UMOV UR10, 0x60 ;  /* 0x00000060000a7882 */ /* 0x000fee0000000000 */
[----:B------:R1:W-:Y:S02]  /*4310*/  UTMALDG.5D [UR8], [UR6], desc[UR40] ;  /* 0x00002808060075b4 */ /* 0x0003e40008021000 */
[----:B-1----:R-:W-:Y:S05]  /*4320*/  BRA.U !UP1, `(.L_x_93) ;  /* 0x0000000109047547 */ /* 0x002fea000b800000 */
[----:B------:R-:W-:Y:S05]  /*4330*/  BPT.TRAP 0x1 ;  /* 0x000000040000795c */ /* 0x000fea0000300000 */
.L_x_93:
[----:B----4-:R-:W-:Y:S04]  /*4340*/  SHF.L.U32 R7, R12, 0x1f, RZ ;  /* 0x0000001f0c077819 */ /* 0x010fe800000006ff */
[----:B------:R-:W1:Y:S02]  /*4350*/  SYNCS.PHASECHK.TRANS64.TRYWAIT P5, [UR56+0x33848], R7 ;  /* 0x03384807ff0075a7 */ /* 0x000e6400080a1138 */
[----:B-1----:R-:W-:Y:S05]  /*4360*/  @!P5 BRA `(.L_x_94) ;  /* 0x000000c00088d947 */ /* 0x002fea0003800000 */
.L_x_267:
[----:B------:R-:W-:Y:S06]  /*4370*/  UIMAD UR6, UR52, UR23, UR5 ;  /* 0x00000017340672a4 */ /* 0x000fec000f8e0205 */
[----:B-1----:R-:W-:Y:S04]  /*4380*/  VIADD R6, R2, UR6 ;  /* 0x0000000602067c36 */ /* 0x002fe80008000000 */
[C---:B------:R-:W-:Y:S01]  /*4390*/  VIADD R2, R6.reuse, 0x1 ;  /* 0x0000000106027836 */ /* 0x040fe20000000000 */
[CC--:B---3--:R-:W-:Y:S04]  /*43a0*/  LEA R20, P5, R6.reuse, R14.reuse, 0x2 ;  /* 0x0000000e06147211 */ /* 0x0c8fe800078a10ff */
[-C--:B------:R-:W-:Y:S02]  /*43b0*/  LEA.HI.X R21, R6, R15.reuse, RZ, 0x2, P5 ;  /* 0x0000000f06157211 */ /* 0x080fe400028f14ff */
[CC--:B------:R-:W-:Y:S03]  /*43c0*/  LEA R18, P5, R2.reuse, R14.reuse, 0x2 ;  /* 0x0000000e02127211 */ /* 0x0c0fe600078a10ff */
[----:B------:R-:W-:Y:S01]  /*43d0*/  @!PT LDS RZ, [RZ] ;  /* 0x00000000fffff984 */ /* 0x000fe20000000800 */
[----:B------:R-:W-:Y:S01]  /*43e0*/  @!PT LDS RZ, [RZ] ;  /* 0x00000000fffff984 */ /* 0x000fe20000000800 */
[----:B------:R-:W-:Y:S01]  /*43f0*/  @!PT LDS RZ, [RZ] ;  /* 0x00000000fffff984 */ /* 0x000fe20000000800 */
[----:B------:R1:W-:Y:S01]  /*4400*/  LDGSTS.E.LTC128B [R4+0x33200], desc[UR62][R20.64], !P3 ;  /* 0x3320000014047fae */ /* 0x0003e2000d9a123e */
[-C--:B------:R-:W-:Y:S01]  /*4410*/  LEA.HI.X R19, R2, R15.reuse, RZ, 0x2, P5 ;  /* 0x0000000f02137211 */ /* 0x080fe200028f14ff */
[C---:B------:R-:W-:Y:S02]  /*4420*/  VIADD R2, R6.reuse, 0x2 ;  /* 0x0000000206027836 */ /* 0x040fe40000000000 */
[----:B------:R-:W-:Y:S02]  /*4430*/  VIADD R6, R6, 0x3 ;  /* 0x0000000306067836 */ /* 0x000fe40000000000 */
[----:B------:R1:W-:Y:S01]  /*4440*/  LDGSTS.E.LTC128B [R4+0x33204], desc[UR62][R18.64], !P2 ;  /* 0x3320400012047fae */ /* 0x0003e2000d1a123e */
[CC--:B------:R-:W-:Y:S04]  /*4450*/  LEA R22, P5, R2.reuse, R14.reuse, 0x2 ;  /* 0x0000000e02167211 */ /* 0x0c0fe800078a10ff */
[-C--:B------:R-:W-:Y:S02]  /*4460*/  LEA.HI.X R23, R2, R15.reuse, RZ, 0x2, P5 ;  /* 0x0000000f02177211 */ /* 0x080fe400028f14ff */
[C---:B------:R-:W-:Y:S03]  /*4470*/  LEA R24, P5, R6.reuse, R14, 0x2 ;  /* 0x0000000e06187211 */ /* 0x040fe600078a10ff */
[----:B------:R1:W-:Y:S01]  /*4480*/  LDGSTS.E.LTC128B [R4+0x33208], desc[UR62][R22.64], !P1 ;  /* 0x3320800016047fae */ /* 0x0003e2000c9a123e */
[----:B------:R-:W-:Y:S05]  /*4490*/  LEA.HI.X R25, R6, R15, RZ, 0x2, P5 ;  /* 0x0000000f06197211 */ /* 0x000fea00028f14ff */
[----:B------:R1:W-:Y:S01]  /*44a0*/  LDGSTS.E.LTC128B [R4+0x3320c], desc[UR62][R24.64], !P0 ;  /* 0x3320c00018047fae */ /* 0x0003e2000c1a123e */
[----:B------:R-:W-:Y:S01]  /*44b0*/  NOP ;  /* 0x0000000000007918 */ /* 0x000fe20000000000 */
[----:B------:R-:W-:Y:S02]  /*44c0*/  SYNCS.ARRIVE.TRANS64.RED.A0T1 RZ, [UR56+0x33840], RZ ;  /* 0x033840ffffff79a7 */ /* 0x000fe40008200438 */
[----:B------:R-:W-:Y:S01]  /*44d0*/  ARRIVES.LDGSTSBAR.64.TRANSCNT [UR56+0x33840] ;  /* 0x03384000ff0079b0 */ /* 0x000fe20008002a38 */
[----:B------:R-:W-:Y:S01]  /*44e0*/  NOP ;  /* 0x0000000000007918 */ /* 0x000fe20000000000 */
[----:B------:R-:W-:Y:S05]  /*44f0*/  BRA.U !UP1, `(.L_x_95) ;  /* 0x0000000109047547 */ /* 0x000fea000b800000 */
[----:B------:R-:W-:Y:S05]  /*4500*/  BPT.TRAP 0x1 ;  /* 0x000000040000795c */ /* 0x000fea0000300000 */
.L_x_95:
[----:B------:R-:W-:Y:S01]  /*4510*/  LOP3.LUT R12, R12, 0x1, RZ, 0x3c, !PT ;  /* 0x000000010c0c7812 */ /* 0x000fe200078e3cff */
[----:B------:R-:W-:Y:S01]  /*4520*/  SYNCS.ARRIVE.TRANS64.A1T0 RZ, [UR56+0x33840], RZ ;  /* 0x033840ffffff79a7 */ /* 0x000fe20008100038 */
[----:B------:R-:W2:Y:S01]  /*4530*/  LDL.LU R2, [R1+0x4] ;  /* 0x0000040001027983 */ /* 0x000ea20000300800 */
[----:B------:R-:W-:Y:S01]  /*4540*/  LOP3.LUT R11, R11, 0x1, RZ, 0x3c, !PT ;  /* 0x000000010b0b7812 */ /* 0x000fe200078e3cff */
[----:B------:R-:W-:Y:S01]  /*4550*/  UISETP.NE.AND UP0, UPT, UR31, 0x2, UPT ;  /* 0x000000021f00788c */ /* 0x000fe2000bf05270 */
[----:B------:R-:W-:Y:S03]  /*4560*/  LOP3.LUT R10, R10, 0x1, RZ, 0x3c, !PT ;  /* 0x000000010a0a7812 */ /* 0x000fe600078e3cff */
[----:B------:R-:W-:Y:S02]  /*4570*/  USEL UR6, URZ, 0x1, UP0 ;  /* 0x00000001ff067887 */ /* 0x000fe40008000000 */
[----:B------:R-:W-:Y:S04]  /*4580*/  USEL UR7, UR31, URZ, UP0 ;  /* 0x000000ff1f077287 */ /* 0x000fe80008000000 */
[----:B------:R-:W-:Y:S02]  /*4590*/  LOP3.LUT R9, R9, UR6, RZ, 0x3c, !PT ;  /* 0x0000000609097c12 */ /* 0x000fe4000f8e3cff */
[C---:B--2---:R-:W-:Y:S01]  /*45a0*/  ISETP.GT.U32.AND P0, PT, R2.reuse, 0x2, PT ;  /* 0x000000020200780c */ /* 0x044fe20003f04070 */
[----:B------:R-:W-:Y:S05]  /*45b0*/  VIADD R2, R2, 0xffffffff ;  /* 0xffffffff02027836 */ /* 0x000fea0000000000 */
[----:B------:R2:W-:Y:S07]  /*45c0*/  STL [R1+0x4], R2 ;  /* 0x0000040201007387 */ /* 0x0005ee0000100800 */
[----:B------:R-:W-:Y:S05]  /*45d0*/  @P0 BRA `(.L_x_96) ;  /* 0xfffffff0005c0947 */ /* 0x000fea000383ffff */
[----:B------:R-:W-:Y:S05]  /*45e0*/  EXIT ;  /* 0x000000000000794d */ /* 0x000fea0003800000 */
.L_x_314:
[----:B------:R-:W-:-:S08]  /*45f0*/  NOP ;  /* 0x0000000000007918 */ /* 0x000fd00000000000 */
[----:B------:R-:W1:-:S00]  /*4600*/  USETMAXREG.DEALLOC.CTAPOOL 0x60 ;  /* 0x00000060000079c8 */ /* 0x000e4000080e0500 */
[----:B------:R-:W2:Y:S01]  /*4610*/  S2UR UR24, SR_CgaCtaId ;  /* 0x00000000001879c3 */ /* 0x000ea20000008800 */
[----:B------:R-:W-:Y:S01]  /*4620*/  UMOV UR4, 0x40 ;  /* 0x0000004000047882 */ /* 0x000fe20000000000 */
[----:B------:R-:W-:Y:S01]  /*4630*/  NOP ;  /* 0x0000000000007918 */ /* 0x000fe20000000000 */
[----:B--2---:R-:W-:-:S03]  /*4640*/  ULEA UR5, UR24, UR4, 0x18 ;  /* 0x0000000418057291 */ /* 0x004fc6000f8ec0ff */
[----:B------:R-:W-:Y:S02]  /*4650*/  UMOV UR4, 0x400 ;  /* 0x0000040000047882 */ /* 0x000fe40000000000 */
[----:B------:R-:W-:-:S04]  /*4660*/  ULEA UR24, UR24, UR4, 0x18 ;  /* 0x0000000418187291 */ /* 0x000fc8000f8ec0ff */
[----:B-1----:R-:W1:Y:S02]  /*4670*/  LDS.U8 R0, [UR5+0x1c] ;  /* 0x00001c05ff007984 */ /* 0x002e640008000000 */
[----:B-1----:R-:W-:-:S13]  /*4680*/  ISETP.NE.AND P0, PT, R0, RZ, PT ;  /* 0x000000ff0000720c */ /* 0x002fda0003f05270 */
[----:B------:R-:W-:Y:S05]  /*4690*/  @P0 BRA `(.L_x_97) ;  /* 0x0000000000580947 */ /* 0x000fea0003800000 */
[----:B------:R-:W-:-:S13]  /*46a0*/  ELECT P0, URZ, PT ;  /* 0x0000000000ff782f */ /* 0x000fda0003800000 */
[----:B------:R-:W-:Y:S05]  /*46b0*/  @!P0 BRA `(.L_x_98) ;  /* 0x00000000005c8947 */ /* 0x000fea0003800000 */
[----:B------:R-:W-:Y:S01]  /*46c0*/  UMOV UR4, 0x10 ;  /* 0x0000001000047882 */ /* 0x000fe20000000000 */
[----:B------:R-:W-:Y:S01]  /*46d0*/  HFMA2 R0, -RZ, RZ, 0, 5.9604644775390625e-08 ;  /* 0x00000001ff007431 */ /* 0x000fe200000001ff */
[----:B------:R-:W-:-:S03]  /*46e0*/  MOV R2, 0xffff ;  /* 0x0000ffff00027802 */ /* 0x000fc60000000f00 */
[----:B------:R-:W-:Y:S04]  /*46f0*/  DEPBAR.LE SB1, 0x36 ;  /* 0x00009d800000791a */ /* 0x000fe80000000000 */
[----:B------:R-:W1:Y:S02]  /*4700*/  UTCATOMSWS.FIND_AND_SET.ALIGN UP0, UR4, UR4 ;  /* 0x00000004000475e3 */ /* 0x000e640008000800 */
[----:B-1----:R-:W-:Y:S01]  /*4710*/  MOV R3, UR4 ;  /* 0x0000000400037c02 */ /* 0x002fe20008000f00 */
[----:B------:R-:W-:Y:S06]  /*4720*/  BRA.U UP0, `(.L_x_99) ;  /* 0x0000000100187547 */ /* 0x000fec000b800000 */
.L_x_100:
[----:B------:R-:W-:Y:S05]  /*4730*/  NANOSLEEP 0x64 ;  /* 0x000000640000795d */ /* 0x000fea0003800000 */
[----:B------:R-:W-:-:S05]  /*4740*/  UMOV UR4, 0x10 ;  /* 0x0000001000047882 */ /* 0x000fca0000000000 */
[----:B------:R-:W-:Y:S04]  /*4750*/  DEPBAR.LE SB1, 0x36 ;  /* 0x00009d800000791a */ /* 0x000fe80000000000 */
[----:B------:R-:W1:Y:S02]  /*4760*/  UTCATOMSWS.FIND_AND_SET.ALIGN UP0, UR4, UR4 ;  /* 0x00000004000475e3 */ /* 0x000e640008000800 */
[----:B-1----:R-:W-:Y:S01]  /*4770*/  MOV R3, UR4 ;  /* 0x0000000400037c02 */ /* 0x002fe20008000f00 */
[----:B------:R-:W-:Y:S05]  /*4780*/  BRA.U !UP0, `(.L_x_100) ;  /* 0xfffffffd08e87547 */ /* 0x000fea000b83ffff */
.L_x_99:
[-C--:B------:R-:W-:Y:S02]  /*4790*/  SHF.L.U32 R2, R2, R3.reuse, RZ ;  /* 0x0000000302027219 */ /* 0x080fe400000006ff */
[----:B------:R-:W-:Y:S01]  /*47a0*/  SHF.L.U32 R0, R0, R3, RZ ;  /* 0x0000000300007219 */ /* 0x000fe200000006ff */
[----:B------:R-:W-:Y:S02]  /*47b0*/  IMAD.SHL.U32 R3, R3, 0x20, RZ ;  /* 0x0000002003037824 */ /* 0x000fe400078e00ff */
[----:B------:R1:W-:Y:S04]  /*47c0*/  ATOMS.OR RZ, [UR5+0x14], R2 ;  /* 0x00001402ffff798c */ /* 0x0003e8000b000005 */
[----:B------:R1:W-:Y:S04]  /*47d0*/  ATOMS.OR RZ, [UR5+0x18], R0 ;  /* 0x00001800ffff798c */ /* 0x0003e8000b000005 */
[----:B------:R1:W-:Y:S01]  /*47e0*/  STS [UR24+0x338c0], R3 ;  /* 0x0338c003ff007988 */ /* 0x0003e20008000818 */
[----:B------:R-:W-:Y:S05]  /*47f0*/  BRA `(.L_x_98) ;  /* 0x00000000000c7947 */ /* 0x000fea0003800000 */
.L_x_97:
[----:B------:R1:W-:Y:S01]  /*4800*/  STS [UR24+0x338c0], R4 ;  /* 0x0338c004ff007988 */ /* 0x0003e20008000818 */
[----:B------:R-:W-:-:S03]  /*4810*/  MOV R2, 0x4830 ;  /* 0x0000483000027802 */ /* 0x000fc60000000f00 */
[----:B-1----:R-:W-:Y:S05]  /*4820*/  CALL.REL.NOINC `($__internal_1_$__cuda_sm10x_tcgen05_guardrail_trap_phase_invalid_during_alloc) ;  /* 0x000000c400bc7944 */ /* 0x002fea0003c00000 */
.L_x_98:
[----:B------:R-:W-:Y:S05]  /*4830*/  WARPSYNC.ALL ;  /* 0x0000000000007948 */ /* 0x000fea0003800000 */
[----:B------:R-:W-:Y:S01]  /*4840*/  USHF.R.U32.HI UR7, URZ, 0x4, UR24 ;  /* 0x00000004ff077899 */ /* 0x000fe20008011618 */
[----:B------:R-:W-:Y:S01]  /*4850*/  NOP ;  /* 0x0000000000007918 */ /* 0x000fe20000000000 */
[----:B------:R-:W-:Y:S01]  /*4860*/  UIADD3 UR6, UPT, UPT, UR24, 0xe000, URZ ;  /* 0x0000e00018067890 */ /* 0x000fe2000fffe0ff */
[----:B------:R-:W-:Y:S01]  /*4870*/  BSSY.RECONVERGENT B0, `(.L_x_101) ;  /* 0x000001e000007945 */ /* 0x000fe20003800200 */
[----:B------:R-:W-:Y:S02]  /*4880*/  UIADD3 UR5, UPT, UPT, UR24, 0x7000, URZ ;  /* 0x0000700018057890 */ /* 0x000fe4000fffe0ff */
[----:B------:R-:W-:-:S02]  /*4890*/  UIADD3 UR4, UPT, UPT, UR24, 0x1c000, URZ ;  /* 0x0001c00018047890 */ /* 0x000fc4000fffe0ff */
[----:B------:R-:W-:Y:S02]  /*48a0*/  UIADD3 UR10, UPT, UPT, UR24, 0x23000, URZ ;  /* 0x00023000180a7890 */ /* 0x000fe4000fffe0ff */
[----:B------:R-:W-:Y:S02]  /*48b0*/  ULOP3.LUT UR9, UR7, 0x3fff, URZ, 0xc0, !UPT ;  /* 0x00003fff07097892 */ /* 0x000fe4000f8ec0ff */
[----:B------:R-:W-:Y:S02]  /*48c0*/  USHF.R.U32.HI UR8, URZ, 0x4, UR6 ;  /* 0x00000004ff087899 */ /* 0x000fe40008011606 */
[----:B------:R-:W-:Y:S02]  /*48d0*/  USHF.R.U32.HI UR7, URZ, 0x4, UR5 ;  /* 0x00000004ff077899 */ /* 0x000fe40008011605 */
[----:B------:R-:W-:Y:S02]  /*48e0*/  USHF.R.U32.HI UR6, URZ, 0x4, UR4 ;  /* 0x00000004ff067899 */ /* 0x000fe40008011604 */
[----:B------:R-:W-:-:S02]  /*48f0*/  USHF.R.U32.HI UR4, URZ, 0x4, UR10 ;  /* 0x00000004ff047899 */ /* 0x000fc4000801160a */
[----:B------:R-:W-:Y:S02]  /*4900*/  ULOP3.LUT UR7, UR7, 0x3fff, URZ, 0xc0, !UPT ;  /* 0x00003fff07077892 */ /* 0x000fe4000f8ec0ff */
[----:B------:R-:W-:Y:S02]  /*4910*/  ULOP3.LUT UR34, UR4, 0x3fff, URZ, 0xc0, !UPT ;  /* 0x00003fff04227892 */ /* 0x000fe4000f8ec0ff */
[----:B------:R-:W-:Y:S02]  /*4920*/  ULOP3.LUT UR42, UR9, 0x10000, URZ, 0xfc, !UPT ;  /* 0x00010000092a7892 */ /* 0x000fe4000f8efcff */
[----:B------:R-:W-:Y:S02]  /*4930*/  ULOP3.LUT UR30, UR7, 0x10000, URZ, 0xfc, !UPT ;  /* 0x00010000071e7892 */ /* 0x000fe4000f8efcff */
[----:B------:R-:W-:Y:S02]  /*4940*/  ULOP3.LUT UR9, UR9, 0x1000000, URZ, 0xfc, !UPT ;  /* 0x0100000009097892 */ /* 0x000fe4000f8efcff */
[----:B------:R-:W-:-:S02]  /*4950*/  ULOP3.LUT UR7, UR34, 0x4000000, URZ, 0xfc, !UPT ;  /* 0x0400000022077892 */ /* 0x000fc4000f8efcff */
[----:B------:R-:W-:Y:S02]  /*4960*/  ULOP3.LUT UR5, UR8, 0x3fff, URZ, 0xc0, !UPT ;  /* 0x00003fff08057892 */ /* 0x000fe4000f8ec0ff */
[----:B------:R-:W-:Y:S01]  /*4970*/  ULOP3.LUT UR6, UR6, 0x3fff, URZ, 0xc0, !UPT ;  /* 0x00003fff06067892 */ /* 0x000fe2000f8ec0ff */
[----:B------:R-:W-:Y:S01]  /*4980*/  MOV R6, UR9 ;  /* 0x0000000900067c02 */ /* 0x000fe20008000f00 */
[----:B------:R-:W-:Y:S01]  /*4990*/  ULOP3.LUT UR4, UR5, 0x10000, URZ, 0xfc, !UPT ;  /* 0x0001000005047892 */ /* 0x000fe2000f8efcff */
[----:B------:R-:W-:Y:S01]  /*49a0*/  MOV R5, UR7 ;  /* 0x0000000700057c02 */ /* 0x000fe20008000f00 */
[----:B------:R-:W-:Y:S02]  /*49b0*/  ULOP3.LUT UR28, UR6, 0x10000, URZ, 0xfc, !UPT ;  /* 0x00010000061c7892 */ /* 0x000fe4000f8efcff */
[----:B------:R-:W-:Y:S02]  /*49c0*/  ULOP3.LUT UR34, UR34, 0x10000, URZ, 0xfc, !UPT ;  /* 0x0001000022227892 */ /* 0x000fe4000f8efcff */
[----:B------:R-:W-:-:S02]  /*49d0*/  ULOP3.LUT UR5, UR5, 0x1000000, URZ, 0xfc, !UPT ;  /* 0x0100000005057892 */ /* 0x000fc4000f8efcff */
[----:B------:R-:W-:Y:S01]  /*49e0*/  ULOP3.LUT UR25, UR6, 0x1000000, URZ, 0xfc, !UPT ;  /* 0x0100000006197892 */ /* 0x000fe2000f8efcff */
[----:B------:R-:W-:Y:S01]  /*49f0*/  UMOV UR43, 0xc0004010 ;  /* 0xc0004010002b7882 */ /* 0x000fe20000000000 */
[----:B------:R-:W-:Y:S01]  /*4a00*/  UMOV UR31, 0xc0004010 ;  /* 0xc0004010001f7882 */ /* 0x000fe20000000000 */
[----:B------:R-:W-:Y:S01]  /*4a10*/  UMOV UR29, 0xc0004010 ;  /* 0xc0004010001d7882 */ /* 0x000fe20000000000 */
[----:B------:R-:W-:Y:S01]  /*4a20*/  UMOV UR35, 0x40004040 ;  /* 0x4000404000237882 */ /* 0x000fe20000000000 */
[----:B------:R-:W-:Y:S06]  /*4a30*/  @!P2 BRA `(.L_x_102) ;  /* 0x000000000004a947 */ /* 0x000fec0003800000 */
[----:B------:R-:W-:Y:S05]  /*4a40*/  BPT.TRAP 0x1 ;  /* 0x000000040000795c */ /* 0x000fea0000300000 */
.L_x_102:
[----:B------:R-:W-:Y:S05]  /*4a50*/  BSYNC.RECONVERGENT B0 ;  /* 0x0000000000007941 */ /* 0x000fea0003800200 */
.L_x_101:
[----:B------:R-:W-:Y:S01]  /*4a60*/  SHF.L.U32 R8, RZ, 0x1f, RZ ;  /* 0x0000001fff087819 */ /* 0x000fe200000006ff */
[----:B------:R-:W-:-:S03]  /*4a70*/  IMAD.MOV.U32 R7, RZ, RZ, 0x1 ;  /* 0x00000001ff077424 */ /* 0x000fc600078e00ff */
[----:B------:R-:W2:Y:S02]  /*4a80*/  SYNCS.PHASECHK.TRANS64.TRYWAIT P0, [UR24+0x33800], R8 ;  /* 0x03380008ff0075a7 */ /* 0x000ea40008001118 */
[----:B------:R-:W-:Y:S01]  /*4a90*/  SHF.L.U32 R7, R7, 0x1f, RZ ;  /* 0x0000001f07077819 */ /* 0x000fe200000006ff */
[----:B--2---:R-:W-:Y:S06]  /*4aa0*/  @!P0 BRA `(.L_x_103) ;  /* 0x000000b800d08947 */ /* 0x004fec0003800000 */
.L_x_269:
[----:B------:R-:W2:Y:S01]  /*4ab0*/  SYNCS.PHASECHK.TRANS64.TRYWAIT P0, [UR24+0x33858], R7 ;  /* 0x03385807ff0075a7 */ /* 0x000ea20008001118 */
[----:B-1----:R-:W-:Y:S01]  /*4ac0*/  HFMA2 R3, -RZ, RZ, 0, 2.09808349609375e-05 ;  /* 0x00000160ff037431 */ /* 0x002fe200000001ff */
[----:B------:R-:W-:Y:S01]  /*4ad0*/  MOV R2, 0x160 ;  /* 0x0000016000027802 */ /* 0x000fe20000000f00 */
[----:B------:R-:W-:Y:S01]  /*4ae0*/  HFMA2 R0, -RZ, RZ, 0, 2.09808349609375e-05 ;  /* 0x00000160ff007431 */ /* 0x000fe200000001ff */
[----:B--2---:R-:W-:Y:S06]  /*4af0*/  @!P0 BRA `(.L_x_104) ;  /* 0x000000b800d48947 */ /* 0x004fec0003800000 */
.L_x_271:
[----:B------:R-:W2:Y:S01]  /*4b00*/  LDL R9, [R1] ;  /* 0x0000000001097983 */ /* 0x000ea20000100800 */
[----:B------:R-:W-:Y:S01]  /*4b10*/  R2UR UR38, R3 ;  /* 0x00000000032672ca */ /* 0x000fe200000e0000 */
[----:B------:R-:W-:Y:S01]  /*4b20*/  IMAD.MOV.U32 R3, RZ, RZ, 0x160 ;  /* 0x00000160ff037424 */ /* 0x000fe200078e00ff */
[----:B------:R-:W-:Y:S01]  /*4b30*/  R2UR UR37, R2 ;  /* 0x00000000022572ca */ /* 0x000fe200000e0000 */
[----:B------:R-:W-:Y:S01]  /*4b40*/  IMAD.MOV.U32 R2, RZ, RZ, 0x160 ;  /* 0x00000160ff027424 */ /* 0x000fe200078e00ff */
[----:B------:R-:W-:Y:S01]  /*4b50*/  R2UR UR36, R0 ;  /* 0x00000000002472ca */ /* 0x000fe200000e0000 */
[----:B------:R-:W-:Y:S01]  /*4b60*/  IMAD.MOV.U32 R0, RZ, RZ, 0x160 ;  /* 0x00000160ff007424 */ /* 0x000fe200078e00ff */
[----:B------:R-:W-:Y:S01]  /*4b70*/  R2UR UR23, R3 ;  /* 0x00000000031772ca */ /* 0x000fe200000e0000 */
[----:B------:R-:W-:Y:S01]  /*4b80*/  UIADD3 UR26, UPT, UPT, UR42, 0x100, URZ ;  /* 0x000001002a1a7890 */ /* 0x000fe2000fffe0ff */
[C---:B------:R-:W-:Y:S01]  /*4b90*/  R2UR UR22, R2.reuse ;  /* 0x00000000021672ca */ /* 0x040fe200000e0000 */
[----:B------:R-:W-:Y:S01]  /*4ba0*/  UIADD3 UR16, UPT, UPT, UR4, 0x100, URZ ;  /* 0x0000010004107890 */ /* 0x000fe2000fffe0ff */
[----:B------:R-:W-:Y:S01]  /*4bb0*/  R2UR UR21, R2 ;  /* 0x00000000021572ca */ /* 0x000fe200000e0000 */
[----:B------:R-:W-:Y:S01]  /*4bc0*/  UIADD3 UR32, UPT, UPT, UR42, 0x200, URZ ;  /* 0x000002002a207890 */ /* 0x000fe2000fffe0ff */
[----:B------:R-:W-:Y:S01]  /*4bd0*/  R2UR UR20, R0 ;  /* 0x00000000001472ca */ /* 0x000fe200000e0000 */
[----:B------:R-:W-:-:S02]  /*4be0*/  UIADD3 UR14, UPT, UPT, UR4, 0x200, URZ ;  /* 0x00000200040e7890 */ /* 0x000fc4000fffe0ff */
[----:B------:R-:W-:Y:S02]  /*4bf0*/  UIADD3 UR44, UPT, UPT, UR42, 0x300, URZ ;  /* 0x000003002a2c7890 */ /* 0x000fe4000fffe0ff */
[----:B------:R-:W-:Y:S02]  /*4c00*/  UIADD3 UR12, UPT, UPT, UR4, 0x300, URZ ;  /* 0x00000300040c7890 */ /* 0x000fe4000fffe0ff */
[----:B------:R-:W-:Y:S02]  /*4c10*/  UIADD3 UR52, UPT, UPT, UR42, 0x400, URZ ;  /* 0x000004002a347890 */ /* 0x000fe4000fffe0ff */
[----:B------:R-:W-:Y:S02]  /*4c20*/  UIADD3 UR10, UPT, UPT, UR4, 0x400, URZ ;  /* 0x00000400040a7890 */ /* 0x000fe4000fffe0ff */
[----:B------:R-:W-:Y:S02]  /*4c30*/  UIADD3 UR76, UPT, UPT, UR42, 0x500, URZ ;  /* 0x000005002a4c7890 */ /* 0x000fe4000fffe0ff */
[----:B------:R-:W-:-:S02]  /*4c40*/  UIADD3 UR8, UPT, UPT, UR4, 0x500, URZ ;  /* 0x0000050004087890 */ /* 0x000fc4000fffe0ff */
[----:B------:R-:W-:Y:S02]  /*4c50*/  UIADD3 UR74, UPT, UPT, UR42, 0x600, URZ ;  /* 0x000006002a4a7890 */ /* 0x000fe4000fffe0ff */
[----:B------:R-:W-:Y:S01]  /*4c60*/  UIADD3 UR6, UPT, UPT, UR4, 0x600, URZ ;  /* 0x0000060004067890 */ /* 0x000fe2000fffe0ff */
[----:B------:R-:W-:Y:S01]  /*4c70*/  UMOV UR58, 0x0 ;  /* 0x00000000003a7882 */ /* 0x000fe20000000000 */
[----:B------:R-:W-:Y:S01]  /*4c80*/  UMOV UR59, 0x8200010 ;  /* 0x08200010003b7882 */ /* 0x000fe20000000000 */
[----:B------:R-:W-:Y:S01]  /*4c90*/  UMOV UR18, UR4 ;  /* 0x0000000400127c82 */ /* 0x000fe20008000000 */
[----:B------:R-:W-:Y:S01]  /*4ca0*/  UMOV UR19, 0xc0004010 ;  /* 0xc000401000137882 */ /* 0x000fe20000000000 */
        /* <DEDUP_REMOVED lines=8> */
[----:B------:R3:W-:Y:S01]  /*4d30*/  UTCHMMA gdesc[UR42], gdesc[UR18], tmem[UR38], tmem[UR58], idesc[UR59], !UPT ;  /* 0x00ff3a122a0075ea */ /* 0x0007e2000f800026 */
[----:B------:R-:W-:Y:S01]  /*4d40*/  UMOV UR50, 0x0 ;  /* 0x0000000000327882 */ /* 0x000fe20000000000 */
[----:B------:R-:W-:Y:S01]  /*4d50*/  UMOV UR51, 0x8200010 ;  /* 0x0820001000337882 */ /* 0x000fe20000000000 */
[----:B------:R-:W-:Y:S01]  /*4d60*/  UMOV UR45, 0xc0004010 ;  /* 0xc0004010002d7882 */ /* 0x000fe20000000000 */
[----:B------:R-:W-:Y:S01]  /*4d70*/  UMOV UR13, 0xc0004010 ;  /* 0xc0004010000d7882 */ /* 0x000fe20000000000 */
[----:B------:R3:W-:Y:S01]  /*4d80*/  UTCHMMA gdesc[UR26], gdesc[UR16], tmem[UR37], tmem[UR56], idesc[UR57], UPT ;  /* 0x00ff38101a0075ea */ /* 0x0007e2000b800025 */
        /* <DEDUP_REMOVED lines=15> */
[----:B------:R3:W-:Y:S01]  /*4e80*/  UTCHMMA gdesc[UR76], gdesc[UR8], tmem[UR21], tmem[UR46], idesc[UR47], UPT ;  /* 0x00ff2e084c0075ea */ /* 0x0007e2000b800015 */
[----:B------:R3:W-:Y:S01]  /*4e90*/  UTCHMMA gdesc[UR74], gdesc[UR6], tmem[UR20], tmem[UR40], idesc[UR41], UPT ;  /* 0x00ff28064a0075ea */ /* 0x0007e2000b800014 */
[----:B--2---:R-:W-:-:S13]  /*4ea0*/  R2UR UR39, R9 ;  /* 0x00000000092772ca */ /* 0x004fda00000e0000 */
[----:B------:R-:W-:-:S09]  /*4eb0*/  UISETP.NE.AND UP0, UPT, UR39, 0x2, UPT ;  /* 0x000000022700788c */ /* 0x000fd2000bf05270 */
[----:B---3--:R-:W-:Y:S05]  /*4ec0*/  BRA.U !UP0, `(.L_x_105) ;  /* 0x0000000108047547 */ /* 0x008fea000b800000 */
[----:B------:R-:W-:Y:S05]  /*4ed0*/  BPT.TRAP 0x1 ;  /* 0x000000040000795c */ /* 0x000fea0000300000 */
.L_x_105:
[----:B------:R-:W-:-:S09]  /*4ee0*/  UIADD3 UR6, UPT, UPT, UR24, 0x33850, URZ ;  /* 0x0003385018067890 */ /* 0x000fd2000fffe0ff */
[----:B------:R2:W-:Y:S01]  /*4ef0*/  UTCBAR [UR6], URZ ;  /* 0x000000ff060073e9 */ /* 0x0005e200080000ff */
[----:B------:R-:W-:Y:S05]  /*4f00*/  BRA.U !UP1, `(.L_x_106) ;  /* 0x0000000109047547 */ /* 0x000fea000b800000 */
[----:B--2---:R-:W-:Y:S05]  /*4f10*/  BPT.TRAP 0x1 ;  /* 0x000000040000795c */ /* 0x004fea0000300000 */
.L_x_106:
[----:B------:R-:W3:Y:S02]  /*4f20*/  SYNCS.PHASECHK.TRANS64.TRYWAIT P0, [UR24+0x33820], R8 ;  /* 0x03382008ff0075a7 */ /* 0x000ee40008001118 */
[----:B---3--:R-:W-:Y:S05]  /*4f30*/  @!P0 BRA `(.L_x_107) ;  /* 0x000000b400dc8947 */ /* 0x008fea0003800000 */
.L_x_273:
[----:B------:R-:W-:Y:S05]  /*4f40*/  BRA.U !UP0, `(.L_x_108) ;  /* 0x0000000108047547 */ /* 0x000fea000b800000 */
[----:B--2---:R-:W-:Y:S05]  /*4f50*/  BPT.TRAP 0x1 ;  /* 0x000000040000795c */ /* 0x004fea0000300000 */
.L_x_108:
[----:B------:R-:W4:Y:S02]  /*4f60*/  SYNCS.PHASECHK.TRANS64.TRYWAIT P0, [UR24+0x33868], R7 ;  /* 0x03386807ff0075a7 */ /* 0x000f240008001118 */
[----:B----4-:R-:W-:Y:S05]  /*4f70*/  @!P0 BRA `(.L_x_109) ;  /* 0x000000b400e48947 */ /* 0x010fea0003800000 */
.L_x_275:
[----:B------:R-:W-:Y:S05]  /*4f80*/  BRA.U !UP0, `(.L_x_110) ;  /* 0x0000000108047547 */ /* 0x000fea000b800000 */
[----:B--2---:R-:W-:Y:S05]  /*4f90*/  BPT.TRAP 0x1 ;  /* 0x000000040000795c */ /* 0x004fea0000300000 */
.L_x_110:
[----:B------:R-:W4:Y:S01]  /*4fa0*/  SYNCS.PHASECHK.TRANS64.TRYWAIT P0, [UR24+0x33878], R7 ;  /* 0x03387807ff0075a7 */ /* 0x000f220008001118 */
[----:B---3--:R-:W-:Y:S01]  /*4fb0*/  HFMA2 R0, -RZ, RZ, 0, 1.33514404296875e-05 ;  /* 0x000000e0ff007431 */ /* 0x008fe200000001ff */
[----:B------:R-:W-:Y:S01]  /*4fc0*/  MOV R2, 0xe0 ;  /* 0x000000e000027802 */ /* 0x000fe20000000f00 */
[----:B----4-:R-:W-:Y:S06]  /*4fd0*/  @!P0 BRA `(.L_x_111) ;  /* 0x000000b400e48947 */ /* 0x010fec0003800000 */
.L_x_277:
[----:B---3--:R-:W-:Y:S01]  /*4fe0*/  IMAD.MOV.U32 R3, RZ, RZ, 0xe0 ;  /* 0x000000e0ff037424 */ /* 0x008fe200078e00ff */
[----:B------:R-:W-:Y:S01]  /*4ff0*/  R2UR UR54, R2 ;  /* 0x00000000023672ca */ /* 0x000fe200000e0000 */
[----:B------:R-:W-:Y:S01]  /*5000*/  IMAD.MOV.U32 R2, RZ, RZ, 0xe0 ;  /* 0x000000e0ff027424 */ /* 0x000fe200078e00ff */
[----:B------:R-:W-:Y:S01]  /*5010*/  R2UR UR51, R0 ;  /* 0x00000000003372ca */ /* 0x000fe200000e0000 */
[----:B------:R-:W-:Y:S01]  /*5020*/  IMAD.MOV.U32 R0, RZ, RZ, 0xe0 ;  /* 0x000000e0ff007424 */ /* 0x000fe200078e00ff */
[----:B------:R-:W-:Y:S01]  /*5030*/  R2UR UR50, R3 ;  /* 0x00000000033272ca */ /* 0x000fe200000e0000 */
[----:B------:R-:W-:Y:S01]  /*5040*/  UIADD3 UR38, UPT, UPT, UR30, 0x100, URZ ;  /* 0x000001001e267890 */ /* 0x000fe2000fffe0ff */
[----:B------:R-:W-:Y:S01]  /*5050*/  R2UR UR49, R2 ;  /* 0x00000000023172ca */ /* 0x000fe200000e0000 */
[----:B------:R-:W-:Y:S01]  /*5060*/  UIADD3 UR40, UPT, UPT, UR28, 0x100, URZ ;  /* 0x000001001c287890 */ /* 0x000fe2000fffe0ff */
[----:B------:R-:W-:Y:S01]  /*5070*/  R2UR UR48, R0 ;  /* 0x00000000003072ca */ /* 0x000fe200000e0000 */
        /* <DEDUP_REMOVED lines=10> */
[----:B--2---:R-:W-:-:S02]  /*5120*/  UIADD3 UR6, UPT, UPT, UR30, 0x600, URZ ;  /* 0x000006001e067890 */ /* 0x004fc4000fffe0ff */
[----:B------:R-:W-:Y:S01]  /*5130*/  UIADD3 UR8, UPT, UPT, UR28, 0x600, URZ ;  /* 0x000006001c087890 */ /* 0x000fe2000fffe0ff */
        /* <DEDUP_REMOVED lines=33> */
[----:B------:R-:W-:Y:S05]  /*5350*/  BRA.U !UP0, `(.L_x_112) ;  /* 0x0000000108047547 */ /* 0x000fea000b800000 */
[----:B--2---:R-:W-:Y:S05]  /*5360*/  BPT.TRAP 0x1 ;  /* 0x000000040000795c */ /* 0x004fea0000300000 */
.L_x_112:
[----:B--2---:R-:W-:-:S09]  /*5370*/  UIADD3 UR6, UPT, UPT, UR24, 0x33860, URZ ;  /* 0x0003386018067890 */ /* 0x004fd2000fffe0ff */
[----:B------:R2:W-:Y:S01]  /*5380*/  UTCBAR [UR6], URZ ;  /* 0x000000ff060073e9 */ /* 0x0005e200080000ff */
[----:B------:R-:W-:Y:S05]  /*5390*/  BRA.U !UP0, `(.L_x_113) ;  /* 0x0000000108047547 */ /* 0x000fea000b800000 */
[----:B--2---:R-:W-:Y:S05]  /*53a0*/  BPT.TRAP 0x1 ;  /* 0x000000040000795c */ /* 0x004fea0000300000 */
.L_x_113:
[----:B------:R-:W3:Y:S01]  /*53b0*/  SYNCS.PHASECHK.TRANS64.TRYWAIT P0, [UR24+0x33880], R8 ;  /* 0x03388008ff0075a7 */ /* 0x000ee20008001118 */
[----:B------:R-:W-:Y:S01]  /*53c0*/  HFMA2 R0, -RZ, RZ, 0, 6.67572021484375e-06 ;  /* 0x00000070ff007431 */ /* 0x000fe200000001ff */
[----:B------:R-:W-:Y:S01]  /*53d0*/  MOV R2, 0x160 ;  /* 0x0000016000027802 */ /* 0x000fe20000000f00 */
[----:B---3--:R-:W-:Y:S06]  /*53e0*/  @!P0 BRA `(.L_x_114) ;  /* 0x000000b000f88947 */ /* 0x008fec0003800000 */
.L_x_279:
[----:B------:R-:W-:Y:S01]  /*53f0*/  R2UR UR60, R2 ;  /* 0x00000000023c72ca */ /* 0x000fe200000e0000 */
[----:B------:R-:W-:Y:S01]  /*5400*/  IMAD.MOV.U32 R2, RZ, RZ, 0x70 ;  /* 0x00000070ff027424 */ /* 0x000fe200078e00ff */
[----:B------:R-:W-:Y:S01]  /*5410*/  R2UR UR61, R0 ;  /* 0x00000000003d72ca */ /* 0x000fe200000e0000 */
[----:B------:R-:W-:Y:S01]  /*5420*/  IMAD.MOV.U32 R0, RZ, RZ, 0x170 ;  /* 0x00000170ff007424 */ /* 0x000fe200078e00ff */
[----:B------:R-:W-:Y:S01]  /*5430*/  UIADD3 UR18, UPT, UPT, UR25, 0x20, URZ ;  /* 0x0000002019127890 */ /* 0x000fe2000fffe0ff */
[----:B---3--:R-:W-:Y:S01]  /*5440*/  IMAD.MOV.U32 R3, RZ, RZ, 0x168 ;  /* 0x00000168ff037424 */ /* 0x008fe200078e00ff */
[----:B------:R-:W-:Y:S01]  /*5450*/  R2UR UR59, R2 ;  /* 0x00000000023b72ca */ /* 0x000fe200000e0000 */
[----:B------:R-:W-:Y:S01]  /*5460*/  IMAD.MOV.U32 R2, RZ, RZ, 0x178 ;  /* 0x00000178ff027424 */ /* 0x000fe200078e00ff */
        /* <DEDUP_REMOVED lines=8> */
[C---:B------:R-:W-:Y:S01]  /*54f0*/  R2UR UR57, R3.reuse ;  /* 0x00000000033972ca */ /* 0x040fe200000e0000 */
[----:B------:R-:W-:Y:S01]  /*5500*/  UIADD3 UR16, UPT, UPT, UR25, 0x40, URZ ;  /* 0x0000004019107890 */ /* 0x000fe2000fffe0ff */
        /* <DEDUP_REMOVED lines=9> */
[----:B------:R-:W-:Y:S01]  /*55a0*/  IMAD.MOV.U32 R0, RZ, RZ, 0x70 ;  /* 0x00000070ff007424 */ /* 0x000fe200078e00ff */
[----:B------:R-:W-:Y:S01]  /*55b0*/  R2UR UR47, R2 ;  /* 0x00000000022f72ca */ /* 0x000fe200000e0000 */
[----:B------:R-:W-:Y:S01]  /*55c0*/  IMAD.MOV.U32 R2, RZ, RZ, 0x198 ;  /* 0x00000198ff027424 */ /* 0x000fe200078e00ff */
[----:B-1----:R-:W-:Y:S01]  /*55d0*/  MOV.SPILL R7, UR5 ;  /* 0x0000000500077c02 */ /* 0x002fe20009000f00 */
[----:B------:R-:W-:Y:S01]  /*55e0*/  UMOV UR5, 0x81d0010 ;  /* 0x081d001000057882 */ /* 0x000fe20000000000 */
[----:B------:R-:W-:Y:S01]  /*55f0*/  R2UR UR23, R0 ;  /* 0x00000000001772ca */ /* 0x000fe200000e0000 */
[----:B------:R-:W-:Y:S01]  /*5600*/  UIADD3 UR10, UPT, UPT, UR25, 0xa0, URZ ;  /* 0x000000a0190a7890 */ /* 0x000fe2000fffe0ff */
[----:B------:R-:W-:Y:S01]  /*5610*/  R2UR UR22, R2 ;  /* 0x00000000021672ca */ /* 0x000fe200000e0000 */
[----:B------:R-:W-:Y:S01]  /*5620*/  UMOV UR20, UR25 ;  /* 0x0000001900147c82 */ /* 0x000fe20008000000 */
[----:B------:R-:W-:Y:S01]  /*5630*/  MOV.SPILL R4, UR4 ;  /* 0x0000000400047c02 */ /* 0x000fe20009000f00 */
[----:B------:R-:W-:Y:S01]  /*5640*/  UMOV UR4, 0x0 ;  /* 0x0000000000047882 */ /* 0x000fe20000000000 */
[----:B------:R-:W-:Y:S01]  /*5650*/  UMOV UR21, 0xc0004010 ;  /* 0xc000401000157882 */ /* 0x000fe20000000000 */
[----:B------:R-:W-:Y:S01]  /*5660*/  UIADD3 UR8, UPT, UPT, UR25, 0xc0, URZ ;  /* 0x000000c019087890 */ /* 0x000fe2000fffe0ff */
[----:B------:R1:W-:Y:S01]  /*5670*/  UTCHMMA tmem[UR60], gdesc[UR20], tmem[UR61], tmem[UR4], idesc[UR5], !UPT ;  /* 0x00ff04143c0079ea */ /* 0x0003e2000f80003d */
[----:B--2---:R-:W-:Y:S01]  /*5680*/  UIADD3 UR6, UPT, UPT, UR25, 0xe0, URZ ;  /* 0x000000e019067890 */ /* 0x004fe2000fffe0ff */
        /* <DEDUP_REMOVED lines=19> */
[----:B-1----:R-:W-:Y:S01]  /*57c0*/  UMOV UR20, 0x0 ;  /* 0x0000000000147882 */ /* 0x002fe20000000000 */
[----:B------:R-:W-:Y:S01]  /*57d0*/  UMOV UR21, 0x81d0010 ;  /* 0x081d001000157882 */ /* 0x000fe20000000000 */
[----:B------:R-:W-:Y:S01]  /*57e0*/  R2UR.FILL UR5, R7 ;  /* 0x00000000070572ca */ /* 0x000fe200004e0000 */
[----:B------:R1:W-:Y:S01]  /*57f0*/  UTCHMMA tmem[UR58], gdesc[UR18], tmem[UR59], tmem[UR20], idesc[UR21], UPT ;  /* 0x00ff14123a0079ea */ /* 0x0003e2000b80003b */
[----:B------:R1:W-:Y:S01]  /*5800*/  UTCHMMA tmem[UR56], gdesc[UR16], tmem[UR57], tmem[UR72], idesc[UR73], UPT ;  /* 0x00ff4810380079ea */ /* 0x0003e2000b800039 */
[----:B------:R1:W-:Y:S01]  /*5810*/  UTCHMMA tmem[UR54], gdesc[UR14], tmem[UR55], tmem[UR70], idesc[UR71], UPT ;  /* 0x00ff460e360079ea */ /* 0x0003e2000b800037 */
[----:B------:R1:W-:Y:S01]  /*5820*/  UTCHMMA tmem[UR50], gdesc[UR12], tmem[UR51], tmem[UR68], idesc[UR69], UPT ;  /* 0x00ff440c320079ea */ /* 0x0003e2000b800033 */
[----:B------:R1:W-:Y:S01]  /*5830*/  UTCHMMA tmem[UR48], gdesc[UR10], tmem[UR49], tmem[UR66], idesc[UR67], UPT ;  /* 0x00ff420a300079ea */ /* 0x0003e2000b800031 */
[----:B------:R1:W-:Y:S01]  /*5840*/  UTCHMMA tmem[UR46], gdesc[UR8], tmem[UR47], tmem[UR64], idesc[UR65], UPT ;  /* 0x00ff40082e0079ea */ /* 0x0003e2000b80002f */
[----:B------:R1:W-:Y:S01]  /*5850*/  UTCHMMA tmem[UR22], gdesc[UR6], tmem[UR23], tmem[UR62], idesc[UR63], UPT ;  /* 0x00ff3e06160079ea */ /* 0x0003e2000b800017 */
[----:B------:R-:W-:Y:S01]  /*5860*/  R2UR.FILL UR4, R4 ;  /* 0x00000000040472ca */ /* 0x000fe200004e0000 */
[----:B------:R-:W-:-:S14]  /*5870*/  BRA.U !UP0, `(.L_x_115) ;  /* 0x0000000108047547 */ /* 0x000fdc000b800000 */
[----:B-1----:R-:W-:Y:S05]  /*5880*/  BPT.TRAP 0x1 ;  /* 0x000000040000795c */ /* 0x002fea0000300000 */
.L_x_115:
[----:B-1----:R-:W-:-:S09]  /*5890*/  UIADD3 UR6, UPT, UPT, UR24, 0x33888, URZ ;  /* 0x0003388818067890 */ /* 0x002fd2000fffe0ff */
[----:B------:R1:W-:Y:S01]  /*58a0*/  UTCBAR [UR6], URZ ;  /* 0x000000ff060073e9 */ /* 0x0003e200080000ff */
[----:B------:R-:W-:Y:S05]  /*58b0*/  BRA.U !UP1, `(.L_x_116) ;  /* 0x0000000109047547 */ /* 0x000fea000b800000 */
[----:B-1----:R-:W-:Y:S05]  /*58c0*/  BPT.TRAP 0x1 ;  /* 0x000000040000795c */ /* 0x002fea0000300000 */
.L_x_116:
[----:B------:R-:W2:Y:S01]  /*58d0*/  LDL R0, [R1+0x4] ;  /* 0x0000040001007983 */ /* 0x000ea20000100800 */
[----:B-1----:R-:W-:Y:S01]  /*58e0*/  UIADD3 UR6, UPT, UPT, UR24, 0x33828, URZ ;  /* 0x0003382818067890 */ /* 0x002fe2000fffe0ff */
[----:B------:R-:W-:Y:S01]  /*58f0*/  MOV R14, RZ ;  /* 0x000000ff000e7202 */ /* 0x000fe20000000f00 */
[----:B------:R-:W-:Y:S01]  /*5900*/  UMOV UR9, URZ ;  /* 0x000000ff00097c82 */ /* 0x000fe20008000000 */
[----:B------:R-:W-:-:S06]  /*5910*/  UMOV UR25, URZ ;  /* 0x000000ff00197c82 */ /* 0x000fcc0008000000 */
[----:B------:R1:W-:Y:S01]  /*5920*/  UTCBAR [UR6], URZ ;  /* 0x000000ff060073e9 */ /* 0x0003e200080000ff */
[----:B--2---:R-:W-:-:S13]  /*5930*/  ISETP.NE.AND P0, PT, R0, 0x1, PT ;  /* 0x000000010000780c */ /* 0x004fda0003f05270 */
[----:B-1----:R-:W-:Y:S05]  /*5940*/  @!P0 BRA `(.L_x_117) ;  /* 0x0000001800948947 */ /* 0x002fea0003800000 */
[----:B------:R-:W-:Y:S01]  /*5950*/  R2UR UR62, R5 ;  /* 0x00000000053e72ca */ /* 0x000fe200000e0000 */
[----:B------:R-:W-:Y:S01]  /*5960*/  UMOV UR6, UR26 ;  /* 0x0000001a00067c82 */ /* 0x000fe20008000000 */
[----:B------:R-:W-:Y:S01]  /*5970*/  R2UR UR53, R6 ;  /* 0x00000000063572ca */ /* 0x000fe200000e0000 */
[----:B------:R-:W-:Y:S01]  /*5980*/  IMAD.U32 R22, RZ, RZ, UR6 ;  /* 0x00000006ff167e24 */ /* 0x000fe2000f8e00ff */
[----:B------:R-:W-:Y:S01]  /*5990*/  UMOV UR6, UR44 ;  /* 0x0000002c00067c82 */ /* 0x000fe20008000000 */
[----:B------:R-:W-:Y:S01]  /*59a0*/  UMOV UR7, 0xc0004010 ;  /* 0xc000401000077882 */ /* 0x000fe20000000000 */
[----:B------:R-:W-:Y:S01]  /*59b0*/  IMAD.U32 R18, RZ, RZ, UR6 ;  /* 0x00000006ff127e24 */ /* 0x000fe2000f8e00ff */
[----:B------:R-:W-:Y:S01]  /*59c0*/  UMOV UR6, UR52 ;  /* 0x0000003400067c82 */ /* 0x000fe20008000000 */
[----:B------:R-:W-:Y:S01]  /*59d0*/  HFMA2 R12, -RZ, RZ, 0, 5.9604644775390625e-08 ;  /* 0x00000001ff0c7431 */ /* 0x000fe200000001ff */
[----:B------:R-:W-:Y:S01]  /*59e0*/  UMOV UR8, UR32 ;  /* 0x0000002000087c82 */ /* 0x000fe20008000000 */
[----:B------:R-:W-:Y:S01]  /*59f0*/  HFMA2 R9, -RZ, RZ, 0, 5.9604644775390625e-08 ;  /* 0x00000001ff097431 */ /* 0x000fe200000001ff */
[----:B------:R-:W-:Y:S01]  /*5a00*/  UMOV UR9, 0xc0004010 ;  /* 0xc000401000097882 */ /* 0x000fe20000000000 */
[----:B------:R-:W-:Y:S01]  /*5a10*/  MOV R23, UR7 ;  /* 0x0000000700177c02 */ /* 0x000fe20008000f00 */
[----:B------:R-:W-:Y:S01]  /*5a20*/  IMAD.U32 R16, RZ, RZ, UR6 ;  /* 0x00000006ff107e24 */ /* 0x000fe2000f8e00ff */
[----:B------:R-:W-:Y:S01]  /*5a30*/  MOV R19, UR7 ;  /* 0x0000000700137c02 */ /* 0x000fe20008000f00 */
[----:B------:R-:W-:Y:S01]  /*5a40*/  IMAD.MOV.U32 R13, RZ, RZ, RZ ;  /* 0x000000ffff0d7224 */ /* 0x000fe200078e00ff */
[----:B------:R-:W-:Y:S01]  /*5a50*/  MOV R17, UR7 ;  /* 0x0000000700117c02 */ /* 0x000fe20008000f00 */
[----:B------:R-:W-:Y:S01]  /*5a60*/  IMAD.MOV.U32 R11, RZ, RZ, RZ ;  /* 0x000000ffff0b7224 */ /* 0x000fe200078e00ff */
[----:B------:R-:W-:Y:S01]  /*5a70*/  MOV R14, RZ ;  /* 0x000000ff000e7202 */ /* 0x000fe20000000f00 */
[----:B------:R-:W-:Y:S01]  /*5a80*/  IMAD.MOV.U32 R10, RZ, RZ, 0x1 ;  /* 0x00000001ff0a7424 */ /* 0x000fe200078e00ff */
[----:B------:R-:W-:Y:S01]  /*5a90*/  MOV R21, UR9 ;  /* 0x0000000900157c02 */ /* 0x000fe20008000f00 */
[----:B------:R-:W-:Y:S01]  /*5aa0*/  IMAD.MOV.U32 R8, RZ, RZ, RZ ;  /* 0x000000ffff087224 */ /* 0x000fe200078e00ff */
[----:B------:R-:W-:Y:S01]  /*5ab0*/  UIADD3 UR72, UPT, UPT, UR62, 0x80, URZ ;  /* 0x000000803e487890 */ /* 0x000fe2000fffe0ff */
[----:B------:R-:W-:Y:S01]  /*5ac0*/  IMAD.U32 R20, RZ, RZ, UR8 ;  /* 0x00000008ff147e24 */ /* 0x000fe2000f8e00ff */
        /* <DEDUP_REMOVED lines=8> */
[----:B------:R-:W-:Y:S02]  /*5b50*/  UIADD3 UR52, UPT, UPT, UR53, 0xa0, URZ ;  /* 0x000000a035347890 */ /* 0x000fe4000fffe0ff */
[----:B------:R-:W-:Y:S02]  /*5b60*/  UIADD3 UR50, UPT, UPT, UR34, 0x2, URZ ;  /* 0x0000000222327890 */ /* 0x000fe4000fffe0ff */
[----:B------:R-:W-:Y:S02]  /*5b70*/  UIADD3 UR48, UPT, UPT, UR34, 0x6, URZ ;  /* 0x0000000622307890 */ /* 0x000fe4000fffe0ff */
[----:B------:R-:W-:Y:S02]  /*5b80*/  UIADD3 UR46, UPT, UPT, UR34, 0x400, URZ ;  /* 0x00000400222e7890 */ /* 0x000fe4000fffe0ff */
[----:B------:R-:W-:Y:S01]  /*5b90*/  UIADD3 UR44, UPT, UPT, UR34, 0x402, URZ ;  /* 0x00000402222c7890 */ /* 0x000fe2000fffe0ff */
[----:B------:R-:W-:Y:S01]  /*5ba0*/  UMOV UR8, 0x1 ;  /* 0x0000000100087882 */ /* 0x000fe20000000000 */
[----:B------:R-:W-:Y:S01]  /*5bb0*/  UMOV UR25, URZ ;  /* 0x000000ff00197c82 */ /* 0x000fe20008000000 */
[----:B------:R-:W-:Y:S01]  /*5bc0*/  UMOV UR9, URZ ;  /* 0x000000ff00097c82 */ /* 0x000fe20008000000 */
[----:B------:R-:W-:Y:S01]  /*5bd0*/  UMOV UR77, 0xc0004010 ;  /* 0xc0004010004d7882 */ /* 0x000fe20000000000 */
[----:B------:R-:W-:Y:S01]  /*5be0*/  UMOV UR75, 0xc0004010 ;  /* 0xc0004010004b7882 */ /* 0x000fe20000000000 */
        /* <DEDUP_REMOVED lines=16> */
.L_x_141:
[----:B------:R-:W-:Y:S04]  /*5cf0*/  BSSY.RECONVERGENT B0, `(.L_x_118) ;  /* 0x0000003000007945 */ /* 0x000fe80003800200 */
[----:B-1----:R-:W-:Y:S05]  /*5d00*/  @!P2 BRA `(.L_x_119) ;  /* 0x000000000004a947 */ /* 0x002fea0003800000 */
[----:B------:R-:W-:Y:S05]  /*5d10*/  BPT.TRAP 0x1 ;  /* 0x000000040000795c */ /* 0x000fea0000300000 */
.L_x_119:
[----:B------:R-:W-:Y:S05]  /*5d20*/  BSYNC.RECONVERGENT B0 ;  /* 0x0000000000007941 */ /* 0x000fea0003800200 */
.L_x_118:
[----:B------:R-:W2:Y:S01]  /*5d30*/  LDL R0, [R1] ;  /* 0x0000000001007983 */ /* 0x000ea20000100800 */
[----:B------:R-:W-:Y:S01]  /*5d40*/  ULEA UR6, UR8, UR24, 0x3 ;  /* 0x0000001808067291 */ /* 0x000fe2000f8e18ff */
[----:B------:R-:W-:Y:S08]  /*5d50*/  SHF.L.U32 R2, R8, 0x1f, RZ ;  /* 0x0000001f08027819 */ /* 0x000ff000000006ff */
[----:B------:R-:W1:Y:S01]  /*5d60*/  SYNCS.PHASECHK.TRANS64.TRYWAIT P0, [UR6+0x33800], R2 ;  /* 0x03380002ff0075a7 */ /* 0x000e620008001106 */
[----:B--2---:R-:W-:Y:S11]  /*5d70*/  R2UR UR7, R0 ;  /* 0x00000000000772ca */ /* 0x004ff600000e0000 */
[----:B------:R-:W-:Y:S02]  /*5d80*/  @!UPT UIADD3 URZ, UPT, UPT, URZ, URZ, URZ ;  /* 0x000000fffffff290 */ /* 0x000fe4000fffe0ff */
[----:B------:R-:W-:Y:S01]  /*5d90*/  UISETP.NE.AND UP0, UPT, UR7, 0x2, UPT ;  /* 0x000000020700788c */ /* 0x000fe2000bf05270 */
[----:B-1----:R-:W-:Y:S10]  /*5da0*/  @!P0 BRA `(.L_x_120) ;  /* 0x000000a800a08947 */ /* 0x002ff40003800000 */
.L_x_281:
[----:B------:R-:W-:Y:S05]  /*5db0*/  BRA.U !UP0, `(.L_x_121) ;  /* 0x0000000108047547 */ /* 0x000fea000b800000 */
[----:B------:R-:W-:Y:S05]  /*5dc0*/  BPT.TRAP 0x1 ;  /* 0x000000040000795c */ /* 0x000fea0000300000 */
.L_x_121:
[----:B------:R-:W-:Y:S01]  /*5dd0*/  SHF.L.U32 R4, R11, 0x1f, RZ ;  /* 0x0000001f0b047819 */ /* 0x000fe200000006ff */
[----:B-1----:R-:W-:Y:S02]  /*5de0*/  HFMA2 R0, -RZ, RZ, 0, 2.09808349609375e-05 ;  /* 0x00000160ff007431 */ /* 0x002fe400000001ff */
[----:B------:R-:W-:Y:S01]  /*5df0*/  IMAD.MOV.U32 R2, RZ, RZ, 0x160 ;  /* 0x00000160ff027424 */ /* 0x000fe200078e00ff */
[----:B------:R-:W1:Y:S02]  /*5e00*/  SYNCS.PHASECHK.TRANS64.TRYWAIT P0, [UR24+0x33858], R4 ;  /* 0x03385804ff0075a7 */ /* 0x000e640008001118 */
[----:B-1----:R-:W-:Y:S05]  /*5e10*/  @!P0 BRA `(.L_x_122) ;  /* 0x000000a8009c8947 */ /* 0x002fea0003800000 */
.L_x_283:
[----:B------:R-:W-:Y:S01]  /*5e20*/  UIMAD UR6, UR8, 0x700, UR4 ;  /* 0x00000700080678a4 */ /* 0x000fe2000f8e0204 */
[----:B------:R-:W-:Y:S01]  /*5e30*/  R2UR UR16, R2 ;  /* 0x00000000021072ca */ /* 0x000fe200000e0000 */
[----:B------:R-:W-:Y:S01]  /*5e40*/  UMOV UR32, 0x0 ;  /* 0x0000000000207882 */ /* 0x000fe20000000000 */
[----:B------:R-:W-:Y:S01]  /*5e50*/  R2UR UR26, R22 ;  /* 0x00000000161a72ca */ /* 0x000fe200000e0000 */
[----:B------:R-:W-:Y:S01]  /*5e60*/  UIADD3 UR12, UPT, UPT, UR6, 0x100, URZ ;  /* 0x00000100060c7890 */ /* 0x000fe2000fffe0ff */
[----:B------:R-:W-:Y:S01]  /*5e70*/  R2UR UR27, R23 ;  /* 0x00000000171b72ca */ /* 0x000fe200000e0000 */
[----:B------:R-:W-:Y:S01]  /*5e80*/  UIADD3 UR14, UPT, UPT, UR6, 0x200, URZ ;  /* 0x00000200060e7890 */ /* 0x000fe2000fffe0ff */
[----:B------:R-:W-:Y:S01]  /*5e90*/  R2UR UR18, R0 ;  /* 0x00000000001272ca */ /* 0x000fe200000e0000 */
[----:B------:R-:W-:Y:S01]  /*5ea0*/  UMOV UR33, 0x8200010 ;  /* 0x0820001000217882 */ /* 0x000fe20000000000 */
[----:B------:R-:W-:Y:S01]  /*5eb0*/  UMOV UR7, 0xc0004010 ;  /* 0xc000401000077882 */ /* 0x000fe20000000000 */
[----:B------:R-:W-:Y:S01]  /*5ec0*/  UMOV UR10, 0x0 ;  /* 0x00000000000a7882 */ /* 0x000fe20000000000 */
[----:B------:R-:W-:Y:S01]  /*5ed0*/  UMOV UR11, 0x8200010 ;  /* 0x08200010000b7882 */ /* 0x000fe20000000000 */
[----:B------:R-:W-:Y:S01]  /*5ee0*/  UMOV UR13, 0xc0004010 ;  /* 0xc0004010000d7882 */ /* 0x000fe20000000000 */
[----:B------:R-:W-:Y:S01]  /*5ef0*/  IMAD.MOV.U32 R2, RZ, RZ, 0x160 ;  /* 0x00000160ff027424 */ /* 0x000fe200078e00ff */
[----:B------:R2:W-:Y:S01]  /*5f00*/  UTCHMMA gdesc[UR42], gdesc[UR6], tmem[UR16], tmem[UR32], idesc[UR33], !UPT ;  /* 0x00ff20062a0075ea */ /* 0x0005e2000f800010 */
[----:B------:R-:W-:Y:S01]  /*5f10*/  UMOV UR15, 0xc0004010 ;  /* 0xc0004010000f7882 */ /* 0x000fe20000000000 */
[----:B-1----:R-:W-:Y:S01]  /*5f20*/  IMAD.MOV.U32 R3, RZ, RZ, 0x160 ;  /* 0x00000160ff037424 */ /* 0x002fe200078e00ff */
[----:B------:R-:W-:Y:S01]  /*5f30*/  UMOV UR17, 0xc0004010 ;  /* 0xc000401000117882 */ /* 0x000fe20000000000 */
[----:B------:R-:W-:Y:S01]  /*5f40*/  R2UR UR20, R2 ;  /* 0x00000000021472ca */ /* 0x000fe200000e0000 */
[----:B------:R-:W-:Y:S01]  /*5f50*/  IMAD.MOV.U32 R0, RZ, RZ, 0x160 ;  /* 0x00000160ff007424 */ /* 0x000fe200078e00ff */
[----:B------:R1:W-:Y:S01]  /*5f60*/  UTCHMMA gdesc[UR26], gdesc[UR12], tmem[UR18], tmem[UR10], idesc[UR11], UPT ;  /* 0x00ff0a0c1a0075ea */ /* 0x0003e2000b800012 */
[----:B------:R-:W-:Y:S03]  /*5f70*/  R2UR UR21, R3 ;  /* 0x00000000031572ca */ /* 0x000fe600000e0000 */
[C---:B------:R-:W-:Y:S02]  /*5f80*/  R2UR UR23, R0.reuse ;  /* 0x00000000001772ca */ /* 0x040fe400000e0000 */
[C---:B------:R-:W-:Y:S02]  /*5f90*/  R2UR UR22, R0.reuse ;  /* 0x00000000001672ca */ /* 0x040fe400000e0000 */
[----:B------:R-:W-:Y:S01]  /*5fa0*/  R2UR UR19, R0 ;  /* 0x00000000001372ca */ /* 0x000fe200000e0000 */
[----:B--2---:R-:W-:Y:S01]  /*5fb0*/  UIADD3 UR16, UPT, UPT, UR6, 0x400, URZ ;  /* 0x0000040006107890 */ /* 0x004fe2000fffe0ff */
[----:B------:R-:W-:Y:S02]  /*5fc0*/  R2UR UR32, R20 ;  /* 0x00000000142072ca */ /* 0x000fe400000e0000 */
[----:B------:R-:W-:Y:S01]  /*5fd0*/  R2UR UR33, R21 ;  /* 0x00000000152172ca */ /* 0x000fe200000e0000 */
[----:B-1----:R-:W-:Y:S02]  /*5fe0*/  UIADD3 UR10, UPT, UPT, UR6, 0x300, URZ ;  /* 0x00000300060a7890 */ /* 0x002fe4000fffe0ff */
[----:B------:R-:W-:Y:S02]  /*5ff0*/  UIADD3 UR12, UPT, UPT, UR6, 0x500, URZ ;  /* 0x00000500060c7890 */ /* 0x000fe4000fffe0ff */
[----:B------:R-:W-:Y:S01]  /*6000*/  UIADD3 UR6, UPT, UPT, UR6, 0x600, URZ ;  /* 0x0000060006067890 */ /* 0x000fe2000fffe0ff */
[----:B------:R-:W-:Y:S01]  /*6010*/  UMOV UR26, 0x0 ;  /* 0x00000000001a7882 */ /* 0x000fe20000000000 */
[----:B------:R-:W-:Y:S01]  /*6020*/  UMOV UR27, 0x8200010 ;  /* 0x08200010001b7882 */ /* 0x000fe20000000000 */
[----:B------:R-:W-:Y:S05]  /*6030*/  UMOV UR11, 0xc0004010 ;  /* 0xc0004010000b7882 */ /* 0x000fea0000000000 */
[----:B------:R1:W-:Y:S02]  /*6040*/  UTCHMMA gdesc[UR32], gdesc[UR14], tmem[UR20], tmem[UR26], idesc[UR27], UPT ;  /* 0x00ff1a0e200075ea */ /* 0x0003e4000b800014 */
[----:B-1----:R-:W-:Y:S01]  /*6050*/  R2UR UR26, R18 ;  /* 0x00000000121a72ca */ /* 0x002fe200000e0000 */
[----:B------:R-:W-:Y:S01]  /*6060*/  UMOV UR32, 0x0 ;  /* 0x0000000000207882 */ /* 0x000fe20000000000 */
[----:B------:R-:W-:Y:S01]  /*6070*/  R2UR UR27, R19 ;  /* 0x00000000131b72ca */ /* 0x000fe200000e0000 */
[----:B------:R-:W-:Y:S01]  /*6080*/  UMOV UR33, 0x8200010 ;  /* 0x0820001000217882 */ /* 0x000fe20000000000 */
[----:B------:R-:W-:Y:S02]  /*6090*/  R2UR UR14, R16 ;  /* 0x00000000100e72ca */ /* 0x000fe400000e0000 */
[----:B------:R-:W-:Y:S09]  /*60a0*/  R2UR UR15, R17 ;  /* 0x00000000110f72ca */ /* 0x000ff200000e0000 */
[----:B------:R1:W-:Y:S02]  /*60b0*/  UTCHMMA gdesc[UR26], gdesc[UR10], tmem[UR21], tmem[UR32], idesc[UR33], UPT ;  /* 0x00ff200a1a0075ea */ /* 0x0003e4000b800015 */
[----:B-1----:R-:W-:Y:S01]  /*60c0*/  UIADD3 UR33, UPT, UPT, UR8, 0x1, URZ ;  /* 0x0000000108217890 */ /* 0x002fe2000fffe0ff */
[----:B------:R-:W-:Y:S01]  /*60d0*/  UMOV UR10, 0x0 ;  /* 0x00000000000a7882 */ /* 0x000fe20000000000 */
[----:B------:R-:W-:Y:S01]  /*60e0*/  UMOV UR11, 0x8200010 ;  /* 0x08200010000b7882 */ /* 0x000fe20000000000 */
[----:B------:R-:W-:Y:S01]  /*60f0*/  UMOV UR26, 0x0 ;  /* 0x00000000001a7882 */ /* 0x000fe20000000000 */
[----:B------:R1:W-:Y:S01]  /*6100*/  UTCHMMA gdesc[UR14], gdesc[UR16], tmem[UR23], tmem[UR10], idesc[UR11], UPT ;  /* 0x00ff0a100e0075ea */ /* 0x0003e2000b800017 */
[----:B------:R-:W-:Y:S02]  /*6110*/  UMOV UR27, 0x8200010 ;  /* 0x08200010001b7882 */ /* 0x000fe40000000000 */
[----:B------:R2:W-:Y:S01]  /*6120*/  UTCHMMA gdesc[UR76], gdesc[UR12], tmem[UR22], tmem[UR26], idesc[UR27], UPT ;  /* 0x00ff1a0c4c0075ea */ /* 0x0005e2000b800016 */
[----:B-1----:R-:W-:Y:S01]  /*6130*/  UMOV UR14, 0x0 ;  /* 0x00000000000e7882 */ /* 0x002fe20000000000 */
[----:B------:R-:W-:Y:S02]  /*6140*/  UMOV UR15, 0x8200010 ;  /* 0x08200010000f7882 */ /* 0x000fe40000000000 */
[----:B------:R2:W-:Y:S01]  /*6150*/  UTCHMMA gdesc[UR74], gdesc[UR6], tmem[UR19], tmem[UR14], idesc[UR15], UPT ;  /* 0x00ff0e064a0075ea */ /* 0x0005e2000b800013 */
[----:B------:R-:W-:Y:S05]  /*6160*/  BRA.U !UP0, `(.L_x_123) ;  /* 0x0000000108047547 */ /* 0x000fea000b800000 */
[----:B--2---:R-:W-:Y:S05]  /*6170*/  BPT.TRAP 0x1 ;  /* 0x000000040000795c */ /* 0x004fea0000300000 */
.L_x_123:
[----:B--2---:R-:W-:Y:S09]  /*6180*/  UIADD3 UR6, UPT, UPT, UR24, 0x33850, URZ ;  /* 0x0003385018067890 */ /* 0x004ff2000fffe0ff */
[----:B------:R1:W-:Y:S01]  /*6190*/  UTCBAR [UR6], URZ ;  /* 0x000000ff060073e9 */ /* 0x0003e200080000ff */
[----:B------:R-:W-:Y:S05]  /*61a0*/  BRA.U !UP0, `(.L_x_124) ;  /* 0x0000000108047547 */ /* 0x000fea000b800000 */
[----:B-1----:R-:W-:Y:S05]  /*61b0*/  BPT.TRAP 0x1 ;  /* 0x000000040000795c */ /* 0x002fea0000300000 */
.L_x_124:
[----:B------:R-:W-:Y:S04]  /*61c0*/  SHF.L.U32 R2, R14, 0x1f, RZ ;  /* 0x0000001f0e027819 */ /* 0x000fe800000006ff */
[----:B------:R-:W2:Y:S02]  /*61d0*/  SYNCS.PHASECHK.TRANS64.TRYWAIT P0, [UR24+0x33890], R2 ;  /* 0x03389002ff0075a7 */ /* 0x000ea40008001118 */
[----:B--2---:R-:W-:Y:S05]  /*61e0*/  @!P0 BRA `(.L_x_125) ;  /* 0x000000a400c08947 */ /* 0x004fea0003800000 */
.L_x_285:
[----:B------:R-:W-:Y:S05]  /*61f0*/  BRA.U !UP0, `(.L_x_126) ;  /* 0x0000000108047547 */ /* 0x000fea000b800000 */
[----:B-1----:R-:W-:Y:S05]  /*6200*/  BPT.TRAP 0x1 ;  /* 0x000000040000795c */ /* 0x002fea0000300000 */
.L_x_126:
[----:B--2---:R-:W-:Y:S04]  /*6210*/  SHF.L.U32 R2, R13, 0x1f, RZ ;  /* 0x0000001f0d027819 */ /* 0x004fe800000006ff */
[----:B------:R-:W2:Y:S02]  /*6220*/  SYNCS.PHASECHK.TRANS64.TRYWAIT P0, [UR24+0x33868], R2 ;  /* 0x03386802ff0075a7 */ /* 0x000ea40008001118 */
[----:B--2---:R-:W-:Y:S05]  /*6230*/  @!P0 BRA `(.L_x_127) ;  /* 0x000000a400c48947 */ /* 0x004fea0003800000 */
.L_x_287:
[----:B------:R-:W-:Y:S01]  /*6240*/  ELECT P0, URZ, PT ;  /* 0x0000000000ff782f */ /* 0x000fe20003800000 */
[----:B--2---:R-:W-:Y:S01]  /*6250*/  IMAD.MOV.U32 R2, RZ, RZ, 0xe0 ;  /* 0x000000e0ff027424 */ /* 0x004fe200078e00ff */
[----:B------:R-:W-:Y:S01]  /*6260*/  UMOV UR22, 0x0 ;  /* 0x0000000000167882 */ /* 0x000fe20000000000 */
[----:B------:R-:W-:Y:S01]  /*6270*/  UMOV UR23, 0x81d8010 ;  /* 0x081d801000177882 */ /* 0x000fe20000000000 */
[----:B------:R-:W-:Y:S01]  /*6280*/  UMOV UR26, 0x0 ;  /* 0x00000000001a7882 */ /* 0x000fe20000000000 */
[----:B------:R-:W-:Y:S01]  /*6290*/  UMOV UR27, 0x81d8010 ;  /* 0x081d8010001b7882 */ /* 0x000fe20000000000 */
[C---:B------:R-:W-:Y:S01]  /*62a0*/  R2UR UR11, R2.reuse ;  /* 0x00000000020b72ca */ /* 0x040fe200000e0000 */
[----:B------:R-:W-:Y:S01]  /*62b0*/  IMAD.MOV.U32 R0, RZ, RZ, 0xe0 ;  /* 0x000000e0ff007424 */ /* 0x000fe200078e00ff */
[C---:B------:R-:W-:Y:S01]  /*62c0*/  R2UR UR18, R2.reuse ;  /* 0x00000000021272ca */ /* 0x040fe200000e0000 */
[----:B------:R-:W-:Y:S01]  /*62d0*/  IMAD.MOV.U32 R3, RZ, RZ, 0xe0 ;  /* 0x000000e0ff037424 */ /* 0x000fe200078e00ff */
[----:B------:R-:W-:Y:S02]  /*62e0*/  R2UR UR15, R2 ;  /* 0x00000000020f72ca */ /* 0x000fe400000e0000 */
[----:B------:R-:W-:Y:S02]  /*62f0*/  ELECT P1, URZ, PT ;  /* 0x0000000000ff782f */ /* 0x000fe40003820000 */
[----:B------:R-:W-:Y:S01]  /*6300*/  R2UR UR16, R0 ;  /* 0x00000000001072ca */ /* 0x000fe200000e0000 */
[----:B------:R-:W-:Y:S01]  /*6310*/  @P0 IMAD.MOV.U32 R27, RZ, RZ, 0x40004040 ;  /* 0x40004040ff1b0424 */ /* 0x000fe200078e00ff */
[----:B------:R-:W-:Y:S01]  /*6320*/  @P0 R2UR UR7, R5 ;  /* 0x00000000050702ca */ /* 0x000fe200000e0000 */
[----:B------:R-:W-:Y:S01]  /*6330*/  @P0 IMAD.MOV.U32 R25, RZ, RZ, -0x3fffbff0 ;  /* 0xc0004010ff190424 */ /* 0x000fe200078e00ff */
[----:B-1----:R-:W-:Y:S02]  /*6340*/  @P0 R2UR UR6, R6 ;  /* 0x00000000060602ca */ /* 0x002fe400000e0000 */
[----:B------:R-:W-:Y:S02]  /*6350*/  @P0 R2UR UR13, R27 ;  /* 0x000000001b0d02ca */ /* 0x000fe400000e0000 */
[C---:B------:R-:W-:Y:S02]  /*6360*/  R2UR UR19, R3.reuse ;  /* 0x00000000031372ca */ /* 0x040fe400000e0000 */
[C---:B------:R-:W-:Y:S02]  /*6370*/  R2UR UR17, R0.reuse ;  /* 0x00000000001172ca */ /* 0x040fe400000e0000 */
[----:B------:R-:W-:Y:S02]  /*6380*/  R2UR UR20, R0 ;  /* 0x00000000001472ca */ /* 0x000fe400000e0000 */
[----:B------:R-:W-:Y:S01]  /*6390*/  R2UR UR14, R3 ;  /* 0x00000000030e72ca */ /* 0x000fe200000e0000 */
[----:B------:R-:W-:Y:S01]  /*63a0*/  IMAD.U32 R26, RZ, RZ, UR7 ;  /* 0x00000007ff1a7e24 */ /* 0x000fe2000f8e00ff */
[----:B------:R-:W-:Y:S01]  /*63b0*/  @P0 R2UR UR7, R25 ;  /* 0x00000000190702ca */ /* 0x000fe200000e0000 */
[----:B------:R-:W-:Y:S02]  /*63c0*/  IMAD.U32 R24, RZ, RZ, UR6 ;  /* 0x00000006ff187e24 */ /* 0x000fe4000f8e00ff */
[----:B------:R-:W-:Y:S01]  /*63d0*/  @P1 VIADD R3, R6, 0xc0 ;  /* 0x000000c006031836 */ /* 0x000fe20000000000 */
[----:B------:R-:W-:Y:S02]  /*63e0*/  @P0 R2UR UR12, R26 ;  /* 0x000000001a0c02ca */ /* 0x000fe400000e0000 */
[----:B------:R-:W-:Y:S02]  /*63f0*/  @P0 R2UR UR6, R24 ;  /* 0x00000000180602ca */ /* 0x000fe400000e0000 */
[----:B------:R-:W-:Y:S02]  /*6400*/  ELECT P0, URZ, PT ;  /* 0x0000000000ff782f */ /* 0x000fe40003800000 */
[----:B------:R-:W-:Y:S09]  /*6410*/  @P1 R2UR UR10, R3 ;  /* 0x00000000030a12ca */ /* 0x000ff200000e0000 */
[----:B------:R1:W-:Y:S02]  /*6420*/  UTCHMMA gdesc[UR12], gdesc[UR6], tmem[UR11], tmem[UR22], idesc[UR23], !UPT ;  /* 0x00ff16060c0075ea */ /* 0x0003e4000f80000b */
[----:B------:R-:W-:Y:S02]  /*6430*/  @P0 VIADD R2, R6, 0xe0 ;  /* 0x000000e006020836 */ /* 0x000fe40000000000 */
[----:B------:R-:W-:Y:S05]  /*6440*/  @P0 VIADD R0, R5, 0x380 ;  /* 0x0000038005000836 */ /* 0x000fea0000000000 */
[----:B------:R-:W-:Y:S01]  /*6450*/  @P0 R2UR UR8, R0 ;  /* 0x00000000000802ca */ /* 0x000fe200000e0000 */
[----:B-1----:R-:W-:Y:S01]  /*6460*/  UMOV UR6, 0x0 ;  /* 0x0000000000067882 */ /* 0x002fe20000000000 */
[----:B------:R-:W-:Y:S01]  /*6470*/  UMOV UR7, 0x81d8010 ;  /* 0x081d801000077882 */ /* 0x000fe20000000000 */
[----:B------:R-:W-:Y:S01]  /*6480*/  UMOV UR12, 0x0 ;  /* 0x00000000000c7882 */ /* 0x000fe20000000000 */
[----:B------:R1:W-:Y:S01]  /*6490*/  UTCHMMA gdesc[UR72], gdesc[UR60], tmem[UR16], tmem[UR6], idesc[UR7], UPT ;  /* 0x00ff063c480075ea */ /* 0x0003e2000b800010 */
[----:B------:R-:W-:Y:S01]  /*64a0*/  UTCHMMA gdesc[UR70], gdesc[UR58], tmem[UR19], tmem[UR22], idesc[UR23], UPT ;  /* 0x00ff163a460075ea */ /* 0x000fe2000b800013 */
[----:B------:R-:W-:Y:S01]  /*64b0*/  UTCHMMA gdesc[UR68], gdesc[UR56], tmem[UR18], tmem[UR26], idesc[UR27], UPT ;  /* 0x00ff1a38440075ea */ /* 0x000fe2000b800012 */
[----:B------:R-:W-:Y:S01]  /*64c0*/  UMOV UR13, 0x81d8010 ;  /* 0x081d8010000d7882 */ /* 0x000fe20000000000 */
[----:B------:R-:W-:Y:S01]  /*64d0*/  UMOV UR11, 0xc0004010 ;  /* 0xc0004010000b7882 */ /* 0x000fe20000000000 */
[----:B------:R2:W-:Y:S01]  /*64e0*/  UTCHMMA gdesc[UR66], gdesc[UR54], tmem[UR17], tmem[UR12], idesc[UR13], UPT ;  /* 0x00ff0c36420075ea */ /* 0x0005e2000b800011 */
[----:B------:R3:W-:Y:S01]  /*64f0*/  UTCHMMA gdesc[UR64], gdesc[UR52], tmem[UR14], tmem[UR22], idesc[UR23], UPT ;  /* 0x00ff1634400075ea */ /* 0x0007e2000b80000e */
[----:B-1----:R-:W-:Y:S01]  /*6500*/  @P0 R2UR UR6, R2 ;  /* 0x00000000020602ca */ /* 0x002fe200000e0000 */
[----:B------:R-:W-:Y:S01]  /*6510*/  UMOV UR16, 0x0 ;  /* 0x0000000000107882 */ /* 0x000fe20000000000 */
[----:B------:R-:W-:Y:S01]  /*6520*/  UMOV UR7, 0xc0004010 ;  /* 0xc000401000077882 */ /* 0x000fe20000000000 */
[----:B--2---:R-:W-:Y:S01]  /*6530*/  UMOV UR17, 0x81d8010 ;  /* 0x081d801000117882 */ /* 0x004fe20000000000 */
[----:B------:R-:W-:Y:S01]  /*6540*/  UMOV UR12, UR8 ;  /* 0x00000008000c7c82 */ /* 0x000fe20008000000 */
[----:B------:R-:W-:Y:S01]  /*6550*/  UMOV UR13, 0x40004040 ;  /* 0x40004040000d7882 */ /* 0x000fe20000000000 */
[----:B------:R3:W-:Y:S07]  /*6560*/  UTCHMMA gdesc[UR62], gdesc[UR10], tmem[UR15], tmem[UR16], idesc[UR17], UPT ;  /* 0x00ff100a3e0075ea */ /* 0x0007ee000b80000f */
[----:B------:R3:W-:Y:S01]  /*6570*/  UTCHMMA gdesc[UR12], gdesc[UR6], tmem[UR20], tmem[UR26], idesc[UR27], UPT ;  /* 0x00ff1a060c0075ea */ /* 0x0007e2000b800014 */
[----:B------:R-:W-:Y:S05]  /*6580*/  BRA.U !UP0, `(.L_x_128) ;  /* 0x0000000108047547 */ /* 0x000fea000b800000 */
[----:B---3--:R-:W-:Y:S05]  /*6590*/  BPT.TRAP 0x1 ;  /* 0x000000040000795c */ /* 0x008fea0000300000 */
.L_x_128:
[----:B---3--:R-:W-:Y:S01]  /*65a0*/  UIMAD UR6, UR9, 0x700, UR5 ;  /* 0x00000700090678a4 */ /* 0x008fe2000f8e0205 */
[----:B------:R-:W-:Y:S01]  /*65b0*/  CS2R R2, SRZ ;  /* 0x0000000000027805 */ /* 0x000fe2000001ff00 */
[----:B------:R-:W-:Y:S01]  /*65c0*/  UISETP.NE.U32.AND UP2, UPT, UR25, URZ, UPT ;  /* 0x000000ff1900728c */ /* 0x000fe2000bf45070 */
[----:B------:R-:W-:Y:S01]  /*65d0*/  IMAD.MOV.U32 R0, RZ, RZ, RZ ;  /* 0x000000ffff007224 */ /* 0x000fe200078e00ff */
[----:B------:R-:W-:Y:S01]  /*65e0*/  UIADD3 UR8, UPT, UPT, UR24, 0x33870, URZ ;  /* 0x0003387018087890 */ /* 0x000fe2000fffe0ff */
[----:B------:R-:W-:Y:S01]  /*65f0*/  BSSY.RECONVERGENT B0, `(.L_x_129) ;  /* 0x0000031000007945 */ /* 0x000fe20003800200 */
[----:B------:R-:W-:Y:S01]  /*6600*/  UIADD3 UR10, UPT, UPT, UR6, 0x20, URZ ;  /* 0x00000020060a7890 */ /* 0x000fe2000fffe0ff */
[----:B------:R-:W-:Y:S01]  /*6610*/  R2UR UR14, R3 ;  /* 0x00000000030e72ca */ /* 0x000fe200000e0000 */
[----:B------:R-:W-:Y:S01]  /*6620*/  UIADD3 UR16, UPT, UPT, UR34, 0x4, URZ ;  /* 0x0000000422107890 */ /* 0x000fe2000fffe0ff */
[----:B------:R-:W-:Y:S01]  /*6630*/  R2UR UR15, R2 ;  /* 0x00000000020f72ca */ /* 0x000fe200000e0000 */
[----:B------:R-:W-:Y:S01]  /*6640*/  UIADD3 UR18, UPT, UPT, UR6, 0x40, URZ ;  /* 0x0000004006127890 */ /* 0x000fe2000fffe0ff */
[----:B------:R-:W-:Y:S01]  /*6650*/  R2UR UR20, R0 ;  /* 0x00000000001472ca */ /* 0x000fe200000e0000 */
[----:B------:R-:W-:Y:S01]  /*6660*/  UMOV UR26, 0x0 ;  /* 0x00000000001a7882 */ /* 0x000fe20000000000 */
[----:B------:R1:W-:Y:S01]  /*6670*/  UTCBAR [UR8], URZ ;  /* 0x000000ff080073e9 */ /* 0x0003e200080000ff */
[----:B------:R-:W-:Y:S01]  /*6680*/  UMOV UR27, 0x81d0010 ;  /* 0x081d0010001b7882 */ /* 0x000fe20000000000 */
[----:B------:R-:W-:Y:S01]  /*6690*/  UMOV UR7, 0xc0004010 ;  /* 0xc000401000077882 */ /* 0x000fe20000000000 */
[----:B------:R-:W-:Y:S01]  /*66a0*/  UMOV UR12, 0x0 ;  /* 0x00000000000c7882 */ /* 0x000fe20000000000 */
[----:B------:R-:W-:Y:S01]  /*66b0*/  UMOV UR13, 0x81d0010 ;  /* 0x081d0010000d7882 */ /* 0x000fe20000000000 */
[----:B------:R-:W-:Y:S01]  /*66c0*/  UMOV UR11, 0xc0004010 ;  /* 0xc0004010000b7882 */ /* 0x000fe20000000000 */
[----:B------:R-:W-:Y:S01]  /*66d0*/  UMOV UR17, 0x40004040 ;  /* 0x4000404000117882 */ /* 0x000fe20000000000 */
[----:B------:R2:W-:Y:S01]  /*66e0*/  UTCHMMA gdesc[UR34], gdesc[UR6], tmem[UR14], tmem[UR26], idesc[UR27], UP2 ;  /* 0x00ff1a06220075ea */ /* 0x0005e2000900000e */
[----:B------:R-:W-:Y:S01]  /*66f0*/  UMOV UR19, 0xc0004010 ;  /* 0xc000401000137882 */ /* 0x000fe20000000000 */
[----:B------:R3:W-:Y:S01]  /*6700*/  UTCHMMA gdesc[UR50], gdesc[UR10], tmem[UR15], tmem[UR12], idesc[UR13], UPT ;  /* 0x00ff0c0a320075ea */ /* 0x0007e2000b80000f */
[C---:B------:R-:W-:Y:S01]  /*6710*/  R2UR UR21, R2.reuse ;  /* 0x00000000021572ca */ /* 0x040fe200000e0000 */
[----:B------:R4:W-:Y:S01]  /*6720*/  UTCHMMA gdesc[UR16], gdesc[UR18], tmem[UR20], tmem[UR26], idesc[UR27], UPT ;  /* 0x00ff1a12100075ea */ /* 0x0009e2000b800014 */
[----:B------:R-:W-:Y:S02]  /*6730*/  R2UR UR23, R2 ;  /* 0x00000000021772ca */ /* 0x000fe400000e0000 */
[C---:B------:R-:W-:Y:S02]  /*6740*/  R2UR UR25, R0.reuse ;  /* 0x00000000001972ca */ /* 0x040fe400000e0000 */
[----:B------:R-:W-:Y:S02]  /*6750*/  R2UR UR22, R0 ;  /* 0x00000000001672ca */ /* 0x000fe400000e0000 */
[----:B------:R-:W-:Y:S02]  /*6760*/  LOP3.LUT R12, R12, 0x1, RZ, 0x3c, !PT ;  /* 0x000000010c0c7812 */ /* 0x000fe400078e3cff */
[----:B-1----:R-:W-:Y:S01]  /*6770*/  R2UR UR8, R0 ;  /* 0x00000000000872ca */ /* 0x002fe200000e0000 */
[----:B--2---:R-:W-:Y:S02]  /*6780*/  UIADD3 UR14, UPT, UPT, UR6, 0x80, URZ ;  /* 0x00000080060e7890 */ /* 0x004fe4000fffe0ff */
[----:B---3--:R-:W-:Y:S02]  /*6790*/  UIADD3 UR12, UPT, UPT, UR6, 0x60, URZ ;  /* 0x00000060060c7890 */ /* 0x008fe4000fffe0ff */
[----:B------:R-:W-:Y:S02]  /*67a0*/  UIADD3 UR10, UPT, UPT, UR6, 0xa0, URZ ;  /* 0x000000a0060a7890 */ /* 0x000fe4000fffe0ff */
[----:B----4-:R-:W-:Y:S02]  /*67b0*/  UIADD3 UR18, UPT, UPT, UR6, 0xc0, URZ ;  /* 0x000000c006127890 */ /* 0x010fe4000fffe0ff */
[----:B------:R-:W-:Y:S01]  /*67c0*/  UIADD3 UR6, UPT, UPT, UR6, 0xe0, URZ ;  /* 0x000000e006067890 */ /* 0x000fe2000fffe0ff */
[----:B------:R-:W-:Y:S01]  /*67d0*/  UMOV UR13, 0xc0004010 ;  /* 0xc0004010000d7882 */ /* 0x000fe20000000000 */
[----:B------:R-:W-:Y:S01]  /*67e0*/  UMOV UR16, 0x0 ;  /* 0x0000000000107882 */ /* 0x000fe20000000000 */
[----:B------:R1:W-:Y:S01]  /*67f0*/  UTCHMMA gdesc[UR48], gdesc[UR12], tmem[UR21], tmem[UR26], idesc[UR27], UPT ;  /* 0x00ff1a0c300075ea */ /* 0x0003e2000b800015 */
[----:B------:R-:W-:Y:S01]  /*6800*/  UMOV UR17, 0x81d0010 ;  /* 0x081d001000117882 */ /* 0x000fe20000000000 */
[----:B------:R-:W-:Y:S01]  /*6810*/  UMOV UR15, 0xc0004010 ;  /* 0xc0004010000f7882 */ /* 0x000fe20000000000 */
[----:B------:R-:W-:Y:S01]  /*6820*/  UMOV UR20, 0x0 ;  /* 0x0000000000147882 */ /* 0x000fe20000000000 */
[----:B------:R2:W-:Y:S01]  /*6830*/  UTCHMMA gdesc[UR46], gdesc[UR14], tmem[UR23], tmem[UR16], idesc[UR17], UPT ;  /* 0x00ff100e2e0075ea */ /* 0x0005e2000b800017 */
[----:B------:R3:W-:Y:S01]  /*6840*/  UTCHMMA gdesc[UR44], gdesc[UR10], tmem[UR25], tmem[UR26], idesc[UR27], UPT ;  /* 0x00ff1a0a2c0075ea */ /* 0x0007e2000b800019 */
[----:B-1----:R-:W-:Y:S01]  /*6850*/  UIADD3 UR12, UPT, UPT, UR34, 0x406, URZ ;  /* 0x00000406220c7890 */ /* 0x002fe2000fffe0ff */
[----:B------:R-:W-:Y:S01]  /*6860*/  UMOV UR21, 0x81d0010 ;  /* 0x081d001000157882 */ /* 0x000fe20000000000 */
[----:B------:R-:W-:Y:S01]  /*6870*/  UMOV UR13, 0x40004040 ;  /* 0x40004040000d7882 */ /* 0x000fe20000000000 */
[----:B--2---:R-:W-:Y:S01]  /*6880*/  UIADD3 UR16, UPT, UPT, UR34, 0x404, URZ ;  /* 0x0000040422107890 */ /* 0x004fe2000fffe0ff */
[----:B------:R-:W-:Y:S01]  /*6890*/  UMOV UR14, 0x0 ;  /* 0x00000000000e7882 */ /* 0x000fe20000000000 */
[----:B------:R-:W-:Y:S01]  /*68a0*/  UMOV UR15, 0x81d0010 ;  /* 0x081d0010000f7882 */ /* 0x000fe20000000000 */
[----:B------:R-:W-:Y:S06]  /*68b0*/  UMOV UR17, 0x40004040 ;  /* 0x4000404000117882 */ /* 0x000fec0000000000 */
[----:B------:R3:W-:Y:S01]  /*68c0*/  UTCHMMA gdesc[UR16], gdesc[UR18], tmem[UR22], tmem[UR14], idesc[UR15], UPT ;  /* 0x00ff0e12100075ea */ /* 0x0007e2000b800016 */
[----:B------:R3:W-:Y:S01]  /*68d0*/  UTCHMMA gdesc[UR12], gdesc[UR6], tmem[UR8], tmem[UR20], idesc[UR21], UPT ;  /* 0x00ff14060c0075ea */ /* 0x0007e2000b800008 */
[----:B------:R-:W-:Y:S05]  /*68e0*/  @!P2 BRA `(.L_x_130) ;  /* 0x000000000004a947 */ /* 0x000fea0003800000 */
[----:B---3--:R-:W-:Y:S05]  /*68f0*/  BPT.TRAP 0x1 ;  /* 0x000000040000795c */ /* 0x008fea0000300000 */
.L_x_130:
[----:B---3--:R-:W-:Y:S05]  /*6900*/  BSYNC.RECONVERGENT B0 ;  /* 0x0000000000007941 */ /* 0x008fea0003800200 */
.L_x_129:
[----:B------:R-:W-:Y:S02]  /*6910*/  ULEA UR7, UR9, UR24, 0x3 ;  /* 0x0000001809077291 */ /* 0x000fe4000f8e18ff */
[----:B------:R-:W-:Y:S02]  /*6920*/  UIADD3 UR9, UPT, UPT, UR9, 0x1, URZ ;  /* 0x0000000109097890 */ /* 0x000fe4000fffe0ff */
[----:B------:R-:W-:Y:S02]  /*6930*/  UIADD3 UR6, UPT, UPT, UR7, 0x33810, URZ ;  /* 0x0003381007067890 */ /* 0x000fe4000fffe0ff */
[----:B------:R-:W-:Y:S04]  /*6940*/  UISETP.NE.AND UP2, UPT, UR9, 0x2, UPT ;  /* 0x000000020900788c */ /* 0x000fe8000bf45270 */
[----:B------:R-:W-:Y:S03]  /*6950*/  USEL UR9, UR9, URZ, UP2 ;  /* 0x000000ff09097287 */ /* 0x000fe60009000000 */
[----:B------:R1:W-:Y:S01]  /*6960*/  UTCBAR [UR6], URZ ;  /* 0x000000ff060073e9 */ /* 0x0003e200080000ff */
[----:B------:R-:W-:Y:S08]  /*6970*/  BRA.U !UP0, `(.L_x_131) ;  /* 0x0000000108047547 */ /* 0x000ff0000b800000 */
[----:B-1----:R-:W-:Y:S05]  /*6980*/  BPT.TRAP 0x1 ;  /* 0x000000040000795c */ /* 0x002fea0000300000 */
.L_x_131:
[----:B------:R-:W-:Y:S01]  /*6990*/  LOP3.LUT R14, R14, 0x1, RZ, 0x3c, !PT ;  /* 0x000000010e0e7812 */ /* 0x000fe200078e3cff */
[----:B-1----:R-:W-:Y:S09]  /*69a0*/  UIADD3 UR6, UPT, UPT, UR24, 0x33898, URZ ;  /* 0x0003389818067890 */ /* 0x002ff2000fffe0ff */
[----:B------:R1:W-:Y:S01]  /*69b0*/  UTCBAR [UR6], URZ ;  /* 0x000000ff060073e9 */ /* 0x0003e200080000ff */
[----:B------:R-:W-:Y:S05]  /*69c0*/  BRA.U !UP0, `(.L_x_132) ;  /* 0x0000000108047547 */ /* 0x000fea000b800000 */
[----:B-1----:R-:W-:Y:S05]  /*69d0*/  BPT.TRAP 0x1 ;  /* 0x000000040000795c */ /* 0x002fea0000300000 */
.L_x_132:
[----:B------:R-:W-:Y:S04]  /*69e0*/  SHF.L.U32 R2, R12, 0x1f, RZ ;  /* 0x0000001f0c027819 */ /* 0x000fe800000006ff */
[----:B------:R-:W2:Y:S02]  /*69f0*/  SYNCS.PHASECHK.TRANS64.TRYWAIT P0, [UR24+0x33878], R2 ;  /* 0x03387802ff0075a7 */ /* 0x000ea40008001118 */
[----:B--2---:R-:W-:Y:S05]  /*6a00*/  @!P0 BRA `(.L_x_133) ;  /* 0x0000009c00e88947 */ /* 0x004fea0003800000 */
.L_x_289:
[----:B------:R-:W-:Y:S05]  /*6a10*/  BRA.U !UP1, `(.L_x_134) ;  /* 0x0000000109047547 */ /* 0x000fea000b800000 */
[----:B-1----:R-:W-:Y:S05]  /*6a20*/  BPT.TRAP 0x1 ;  /* 0x000000040000795c */ /* 0x002fea0000300000 */
.L_x_134:
[----:B------:R-:W-:Y:S01]  /*6a30*/  SHF.L.U32 R4, R9, 0x1f, RZ ;  /* 0x0000001f09047819 */ /* 0x000fe200000006ff */
[----:B--2---:R-:W-:Y:S02]  /*6a40*/  HFMA2 R0, -RZ, RZ, 0, 1.33514404296875e-05 ;  /* 0x000000e0ff007431 */ /* 0x004fe400000001ff */
[----:B------:R-:W-:Y:S01]  /*6a50*/  IMAD.MOV.U32 R2, RZ, RZ, 0xe0 ;  /* 0x000000e0ff027424 */ /* 0x000fe200078e00ff */
[----:B------:R-:W2:Y:S02]  /*6a60*/  SYNCS.PHASECHK.TRANS64.TRYWAIT P0, [UR24+0x33820], R4 ;  /* 0x03382004ff0075a7 */ /* 0x000ea40008001118 */
[----:B--2---:R-:W-:Y:S05]  /*6a70*/  @!P0 BRA `(.L_x_135) ;  /* 0x0000009c00e48947 */ /* 0x004fea0003800000 */
.L_x_291:
[----:B-1----:R-:W-:Y:S01]  /*6a80*/  UIADD3 UR6, UPT, UPT, UR28, 0x200, URZ ;  /* 0x000002001c067890 */ /* 0x002fe2000fffe0ff */
[----:B------:R-:W-:Y:S01]  /*6a90*/  R2UR UR8, R2 ;  /* 0x00000000020872ca */ /* 0x000fe200000e0000 */
[----:B------:R-:W-:Y:S01]  /*6aa0*/  UIADD3 UR14, UPT, UPT, UR30, 0x300, URZ ;  /* 0x000003001e0e7890 */ /* 0x000fe2000fffe0ff */
[----:B------:R-:W-:Y:S01]  /*6ab0*/  IMAD.MOV.U32 R2, RZ, RZ, 0xe0 ;  /* 0x000000e0ff027424 */ /* 0x000fe200078e00ff */
[----:B------:R-:W-:Y:S01]  /*6ac0*/  R2UR UR20, R0 ;  /* 0x00000000001472ca */ /* 0x000fe200000e0000 */
[----:B------:R-:W-:Y:S01]  /*6ad0*/  UMOV UR22, 0x0 ;  /* 0x0000000000167882 */ /* 0x000fe20000000000 */
[----:B------:R-:W-:Y:S01]  /*6ae0*/  UMOV UR23, 0x8200010 ;  /* 0x0820001000177882 */ /* 0x000fe20000000000 */
[----:B------:R-:W-:Y:S01]  /*6af0*/  UMOV UR16, UR38 ;  /* 0x0000002600107c82 */ /* 0x000fe20008000000 */
[C---:B------:R-:W-:Y:S01]  /*6b00*/  R2UR UR26, R2.reuse ;  /* 0x00000000021a72ca */ /* 0x040fe200000e0000 */
[----:B------:R-:W-:Y:S01]  /*6b10*/  UMOV UR17, 0xc0004010 ;  /* 0xc000401000117882 */ /* 0x000fe20000000000 */
[----:B------:R-:W-:Y:S01]  /*6b20*/  UMOV UR12, UR40 ;  /* 0x00000028000c7c82 */ /* 0x000fe20008000000 */
[----:B------:R-:W-:Y:S01]  /*6b30*/  UMOV UR13, 0xc0004010 ;  /* 0xc0004010000d7882 */ /* 0x000fe20000000000 */
[----:B------:R-:W-:Y:S01]  /*6b40*/  UMOV UR10, 0x0 ;  /* 0x00000000000a7882 */ /* 0x000fe20000000000 */
[----:B------:R-:W-:Y:S01]  /*6b50*/  UMOV UR11, 0x8200010 ;  /* 0x08200010000b7882 */ /* 0x000fe20000000000 */
[----:B------:R1:W-:Y:S01]  /*6b60*/  UTCHMMA gdesc[UR30], gdesc[UR28], tmem[UR8], tmem[UR22], idesc[UR23], !UPT ;  /* 0x00ff161c1e0075ea */ /* 0x0003e2000f800008 */
[----:B------:R-:W-:Y:S01]  /*6b70*/  UMOV UR18, UR36 ;  /* 0x0000002400127c82 */ /* 0x000fe20008000000 */
[----:B------:R-:W-:Y:S01]  /*6b80*/  UMOV UR19, 0xc0004010 ;  /* 0xc000401000137882 */ /* 0x000fe20000000000 */
[----:B------:R3:W-:Y:S01]  /*6b90*/  UTCHMMA gdesc[UR16], gdesc[UR12], tmem[UR20], tmem[UR10], idesc[UR11], UPT ;  /* 0x00ff0a0c100075ea */ /* 0x0007e2000b800014 */
[----:B------:R-:W-:Y:S01]  /*6ba0*/  UMOV UR7, 0xc0004010 ;  /* 0xc000401000077882 */ /* 0x000fe20000000000 */
[----:B------:R-:W-:Y:S01]  /*6bb0*/  IMAD.MOV.U32 R0, RZ, RZ, 0xe0 ;  /* 0x000000e0ff007424 */ /* 0x000fe200078e00ff */
[----:B------:R-:W-:Y:S01]  /*6bc0*/  UMOV UR15, 0xc0004010 ;  /* 0xc0004010000f7882 */ /* 0x000fe20000000000 */
[----:B------:R4:W-:Y:S01]  /*6bd0*/  UTCHMMA gdesc[UR18], gdesc[UR6], tmem[UR26], tmem[UR22], idesc[UR23], UPT ;  /* 0x00ff1606120075ea */ /* 0x0009e2000b80001a */
[----:B------:R-:W-:Y:S01]  /*6be0*/  UMOV UR21, 0xc0004010 ;  /* 0xc000401000157882 */ /* 0x000fe20000000000 */
[----:B------:R-:W-:Y:S02]  /*6bf0*/  R2UR UR25, R2 ;  /* 0x00000000021972ca */ /* 0x000fe400000e0000 */
[C---:B------:R-:W-:Y:S02]  /*6c00*/  R2UR UR32, R0.reuse ;  /* 0x00000000002072ca */ /* 0x040fe400000e0000 */
[C---:B------:R-:W-:Y:S02]  /*6c10*/  R2UR UR27, R0.reuse ;  /* 0x00000000001b72ca */ /* 0x040fe400000e0000 */
[----:B-1----:R-:W-:Y:S01]  /*6c20*/  R2UR UR8, R0 ;  /* 0x00000000000872ca */ /* 0x002fe200000e0000 */
[----:B---3--:R-:W-:Y:S02]  /*6c30*/  UIADD3 UR10, UPT, UPT, UR28, 0x300, URZ ;  /* 0x000003001c0a7890 */ /* 0x008fe4000fffe0ff */
[----:B------:R-:W-:Y:S02]  /*6c40*/  UIADD3 UR20, UPT, UPT, UR28, 0x400, URZ ;  /* 0x000004001c147890 */ /* 0x000fe4000fffe0ff */
[----:B----4-:R-:W-:Y:S02]  /*6c50*/  UIADD3 UR22, UPT, UPT, UR30, 0x400, URZ ;  /* 0x000004001e167890 */ /* 0x010fe4000fffe0ff */
[----:B------:R-:W-:Y:S02]  /*6c60*/  UIADD3 UR18, UPT, UPT, UR30, 0x500, URZ ;  /* 0x000005001e127890 */ /* 0x000fe4000fffe0ff */
[----:B------:R-:W-:Y:S01]  /*6c70*/  UIADD3 UR16, UPT, UPT, UR28, 0x500, URZ ;  /* 0x000005001c107890 */ /* 0x000fe2000fffe0ff */
[----:B------:R-:W-:Y:S01]  /*6c80*/  UMOV UR12, 0x0 ;  /* 0x00000000000c7882 */ /* 0x000fe20000000000 */
[----:B------:R-:W-:Y:S01]  /*6c90*/  UMOV UR13, 0x8200010 ;  /* 0x08200010000d7882 */ /* 0x000fe20000000000 */
[----:B------:R-:W-:Y:S01]  /*6ca0*/  UMOV UR11, 0xc0004010 ;  /* 0xc0004010000b7882 */ /* 0x000fe20000000000 */
[----:B------:R-:W-:Y:S01]  /*6cb0*/  UMOV UR6, 0x0 ;  /* 0x0000000000067882 */ /* 0x000fe20000000000 */
[----:B------:R1:W-:Y:S01]  /*6cc0*/  UTCHMMA gdesc[UR14], gdesc[UR10], tmem[UR32], tmem[UR12], idesc[UR13], UPT ;  /* 0x00ff0c0a0e0075ea */ /* 0x0003e2000b800020 */
[----:B------:R-:W-:Y:S01]  /*6cd0*/  UMOV UR7, 0x8200010 ;  /* 0x0820001000077882 */ /* 0x000fe20000000000 */
[----:B------:R-:W-:Y:S02]  /*6ce0*/  UMOV UR23, 0xc0004010 ;  /* 0xc000401000177882 */ /* 0x000fe40000000000 */
[----:B------:R3:W-:Y:S01]  /*6cf0*/  UTCHMMA gdesc[UR22], gdesc[UR20], tmem[UR27], tmem[UR6], idesc[UR7], UPT ;  /* 0x00ff0614160075ea */ /* 0x0007e2000b80001b */
[----:B-1----:R-:W-:Y:S01]  /*6d00*/  UIADD3 UR12, UPT, UPT, UR30, 0x600, URZ ;  /* 0x000006001e0c7890 */ /* 0x002fe2000fffe0ff */
[----:B------:R-:W-:Y:S01]  /*6d10*/  UMOV UR14, 0x0 ;  /* 0x00000000000e7882 */ /* 0x000fe20000000000 */
[----:B------:R-:W-:Y:S01]  /*6d20*/  UMOV UR15, 0x8200010 ;  /* 0x08200010000f7882 */ /* 0x000fe20000000000 */
[----:B---3--:R-:W-:Y:S01]  /*6d30*/  UIADD3 UR6, UPT, UPT, UR28, 0x600, URZ ;  /* 0x000006001c067890 */ /* 0x008fe2000fffe0ff */
[----:B------:R1:W-:Y:S01]  /*6d40*/  UTCHMMA gdesc[UR18], gdesc[UR16], tmem[UR25], tmem[UR14], idesc[UR15], UPT ;  /* 0x00ff0e10120075ea */ /* 0x0003e2000b800019 */
[----:B------:R-:W-:Y:S01]  /*6d50*/  UMOV UR10, 0x0 ;  /* 0x00000000000a7882 */ /* 0x000fe20000000000 */
[----:B------:R-:W-:Y:S01]  /*6d60*/  UMOV UR11, 0x8200010 ;  /* 0x08200010000b7882 */ /* 0x000fe20000000000 */
[----:B------:R-:W-:Y:S01]  /*6d70*/  UMOV UR13, 0xc0004010 ;  /* 0xc0004010000d7882 */ /* 0x000fe20000000000 */
[----:B------:R-:W-:Y:S04]  /*6d80*/  UMOV UR7, 0xc0004010 ;  /* 0xc000401000077882 */ /* 0x000fe80000000000 */
[----:B------:R1:W-:Y:S01]  /*6d90*/  UTCHMMA gdesc[UR12], gdesc[UR6], tmem[UR8], tmem[UR10], idesc[UR11], UPT ;  /* 0x00ff0a060c0075ea */ /* 0x0003e2000b800008 */
[----:B------:R-:W-:Y:S05]  /*6da0*/  BRA.U !UP0, `(.L_x_136) ;  /* 0x0000000108047547 */ /* 0x000fea000b800000 */
[----:B-1----:R-:W-:Y:S05]  /*6db0*/  BPT.TRAP 0x1 ;  /* 0x000000040000795c */ /* 0x002fea0000300000 */
.L_x_136:
[----:B-1----:R-:W-:Y:S09]  /*6dc0*/  UIADD3 UR6, UPT, UPT, UR24, 0x33860, URZ ;  /* 0x0003386018067890 */ /* 0x002ff2000fffe0ff */
[----:B------:R1:W-:Y:S01]  /*6dd0*/  UTCBAR [UR6], URZ ;  /* 0x000000ff060073e9 */ /* 0x0003e200080000ff */
[----:B------:R-:W-:Y:S05]  /*6de0*/  BRA.U !UP0, `(.L_x_137) ;  /* 0x0000000108047547 */ /* 0x000fea000b800000 */
[----:B-1----:R-:W-:Y:S05]  /*6df0*/  BPT.TRAP 0x1 ;  /* 0x000000040000795c */ /* 0x002fea0000300000 */
.L_x_137:
[----:B------:R-:W-:Y:S01]  /*6e00*/  SHF.L.U32 R7, R10, 0x1f, RZ ;  /* 0x0000001f0a077819 */ /* 0x000fe200000006ff */
[----:B-1----:R-:W-:Y:S01]  /*6e10*/  UIADD3 UR6, UPT, UPT, UR24, 0x1c000, URZ ;  /* 0x0001c00018067890 */ /* 0x002fe2000fffe0ff */
[----:B--2---:R-:W-:Y:S01]  /*6e20*/  IMAD.MOV.U32 R3, RZ, RZ, 0x160 ;  /* 0x00000160ff037424 */ /* 0x004fe200078e00ff */
[----:B------:R-:W-:Y:S01]  /*6e30*/  MOV R2, 0x70 ;  /* 0x0000007000027802 */ /* 0x000fe20000000f00 */
[----:B------:R-:W1:Y:S01]  /*6e40*/  SYNCS.PHASECHK.TRANS64.TRYWAIT P0, [UR24+0x33880], R7 ;  /* 0x03388007ff0075a7 */ /* 0x000e620008001118 */
[----:B------:R-:W-:Y:S01]  /*6e50*/  USHF.R.U32.HI UR6, URZ, 0x4, UR6 ;  /* 0x00000004ff067899 */ /* 0x000fe20008011606 */
[----:B------:R-:W-:Y:S03]  /*6e60*/  IMAD.MOV.U32 R0, RZ, RZ, 0x168 ;  /* 0x00000168ff007424 */ /* 0x000fe600078e00ff */
[----:B------:R-:W-:Y:S04]  /*6e70*/  ULOP3.LUT UR6, UR6, 0x3fff, URZ, 0xc0, !UPT ;  /* 0x00003fff06067892 */ /* 0x000fe8000f8ec0ff */
[----:B------:R-:W-:Y:S01]  /*6e80*/  ULOP3.LUT UR8, UR6, 0x1000000, URZ, 0xfc, !UPT ;  /* 0x0100000006087892 */ /* 0x000fe2000f8efcff */
[----:B-1----:R-:W-:Y:S11]  /*6e90*/  @!P0 BRA `(.L_x_138) ;  /* 0x0000009800f48947 */ /* 0x002ff60003800000 */
.L_x_293:
[----:B------:R-:W-:Y:S01]  /*6ea0*/  UIADD3 UR10, UPT, UPT, UR8, 0x20, URZ ;  /* 0x00000020080a7890 */ /* 0x000fe2000fffe0ff */
[----:B------:R-:W-:Y:S01]  /*6eb0*/  R2UR UR14, R3 ;  /* 0x00000000030e72ca */ /* 0x000fe200000e0000 */
[----:B------:R-:W-:Y:S01]  /*6ec0*/  UMOV UR6, 0x0 ;  /* 0x0000000000067882 */ /* 0x000fe20000000000 */
[----:B------:R-:W-:Y:S01]  /*6ed0*/  R2UR UR15, R2 ;  /* 0x00000000020f72ca */ /* 0x000fe200000e0000 */
[----:B------:R-:W-:Y:S01]  /*6ee0*/  UMOV UR7, 0x81d0010 ;  /* 0x081d001000077882 */ /* 0x000fe20000000000 */
[----:B------:R-:W-:Y:S01]  /*6ef0*/  UMOV UR12, UR8 ;  /* 0x00000008000c7c82 */ /* 0x000fe20008000000 */
[----:B------:R-:W-:Y:S01]  /*6f00*/  UMOV UR13, 0xc0004010 ;  /* 0xc0004010000d7882 */ /* 0x000fe20000000000 */
[----:B------:R-:W-:Y:S01]  /*6f10*/  R2UR UR21, R0 ;  /* 0x00000000001572ca */ /* 0x000fe200000e0000 */
[----:B-1----:R-:W-:Y:S01]  /*6f20*/  IMAD.MOV.U32 R4, RZ, RZ, 0x70 ;  /* 0x00000070ff047424 */ /* 0x002fe200078e00ff */
[----:B------:R-:W-:Y:S01]  /*6f30*/  UMOV UR26, 0x0 ;  /* 0x00000000001a7882 */ /* 0x000fe20000000000 */
[----:B------:R-:W-:Y:S01]  /*6f40*/  IMAD.MOV.U32 R3, RZ, RZ, 0x170 ;  /* 0x00000170ff037424 */ /* 0x000fe200078e00ff */
[----:B------:R-:W-:Y:S01]  /*6f50*/  UMOV UR27, 0x81d0010 ;  /* 0x081d0010001b7882 */ /* 0x000fe20000000000 */
[----:B------:R-:W-:Y:S01]  /*6f60*/  UMOV UR11, 0xc0004010 ;  /* 0xc0004010000b7882 */ /* 0x000fe20000000000 */
[----:B------:R-:W-:Y:S01]  /*6f70*/  R2UR UR16, R4 ;  /* 0x00000000041072ca */ /* 0x000fe200000e0000 */
[----:B------:R-:W-:Y:S01]  /*6f80*/  IMAD.MOV.U32 R2, RZ, RZ, 0x70 ;  /* 0x00000070ff027424 */ /* 0x000fe200078e00ff */
[----:B------:R-:W-:Y:S01]  /*6f90*/  R2UR UR19, R3 ;  /* 0x00000000031372ca */ /* 0x000fe200000e0000 */
[----:B------:R1:W-:Y:S01]  /*6fa0*/  UTCHMMA tmem[UR14], gdesc[UR12], tmem[UR15], tmem[UR6], idesc[UR7], UPT ;  /* 0x00ff060c0e0079ea */ /* 0x0003e2000b80000f */
[----:B------:R-:W-:Y:S02]  /*6fb0*/  IMAD.MOV.U32 R0, RZ, RZ, 0x178 ;  /* 0x00000178ff007424 */ /* 0x000fe400078e00ff */
[C---:B------:R-:W-:Y:S01]  /*6fc0*/  R2UR UR22, R2.reuse ;  /* 0x00000000021672ca */ /* 0x040fe200000e0000 */
[----:B------:R-:W-:Y:S01]  /*6fd0*/  IMAD.MOV.U32 R3, RZ, RZ, 0x180 ;  /* 0x00000180ff037424 */ /* 0x000fe200078e00ff */
[----:B------:R-:W-:Y:S02]  /*6fe0*/  R2UR UR18, R2 ;  /* 0x00000000021272ca */ /* 0x000fe400000e0000 */
[----:B------:R-:W-:Y:S01]  /*6ff0*/  R2UR UR25, R0 ;  /* 0x00000000001972ca */ /* 0x000fe200000e0000 */
[----:B------:R-:W-:Y:S01]  /*7000*/  IMAD.MOV.U32 R0, RZ, RZ, 0x70 ;  /* 0x00000070ff007424 */ /* 0x000fe200078e00ff */
[----:B------:R-:W-:Y:S01]  /*7010*/  R2UR UR17, R3 ;  /* 0x00000000031172ca */ /* 0x000fe200000e0000 */
[----:B------:R2:W-:Y:S01]  /*7020*/  UTCHMMA tmem[UR21], gdesc[UR10], tmem[UR16], tmem[UR26], idesc[UR27], UPT ;  /* 0x00ff1a0a150079ea */ /* 0x0005e2000b800010 */
[----:B------:R-:W-:Y:S02]  /*7030*/  IMAD.MOV.U32 R3, RZ, RZ, 0x190 ;  /* 0x00000190ff037424 */ /* 0x000fe400078e00ff */
[----:B------:R-:W-:Y:S01]  /*7040*/  R2UR UR20, R0 ;  /* 0x00000000001472ca */ /* 0x000fe200000e0000 */
[----:B------:R-:W-:Y:S01]  /*7050*/  IMAD.MOV.U32 R0, RZ, RZ, 0x188 ;  /* 0x00000188ff007424 */ /* 0x000fe200078e00ff */
[----:B-1----:R-:W-:Y:S02]  /*7060*/  UIADD3 UR6, UPT, UPT, UR8, 0x40, URZ ;  /* 0x0000004008067890 */ /* 0x002fe4000fffe0ff */
[----:B------:R-:W-:Y:S01]  /*7070*/  UIADD3 UR12, UPT, UPT, UR8, 0x60, URZ ;  /* 0x00000060080c7890 */ /* 0x000fe2000fffe0ff */
[----:B------:R-:W-:Y:S01]  /*7080*/  UMOV UR14, 0x0 ;  /* 0x00000000000e7882 */ /* 0x000fe20000000000 */
[----:B------:R-:W-:Y:S01]  /*7090*/  UMOV UR15, 0x81d0010 ;  /* 0x081d0010000f7882 */ /* 0x000fe20000000000 */
[----:B------:R-:W-:Y:S04]  /*70a0*/  UMOV UR7, 0xc0004010 ;  /* 0xc000401000077882 */ /* 0x000fe80000000000 */
[----:B------:R1:W-:Y:S01]  /*70b0*/  UTCHMMA tmem[UR19], gdesc[UR6], tmem[UR22], tmem[UR14], idesc[UR15], UPT ;  /* 0x00ff0e06130079ea */ /* 0x0003e2000b800016 */
[----:B--2---:R-:W-:Y:S01]  /*70c0*/  UIADD3 UR10, UPT, UPT, UR8, 0x80, URZ ;  /* 0x00000080080a7890 */ /* 0x004fe2000fffe0ff */
[----:B------:R2:W-:Y:S01]  /*70d0*/  UTCHMMA tmem[UR25], gdesc[UR12], tmem[UR20], tmem[UR14], idesc[UR15], UPT ;  /* 0x00ff0e0c190079ea */ /* 0x0005e2000b800014 */
[----:B------:R-:W-:Y:S01]  /*70e0*/  R2UR UR26, R0 ;  /* 0x00000000001a72ca */ /* 0x000fe200000e0000 */
[----:B------:R-:W-:Y:S01]  /*70f0*/  IMAD.MOV.U32 R0, RZ, RZ, 0x70 ;  /* 0x00000070ff007424 */ /* 0x000fe200078e00ff */
[----:B------:R-:W-:Y:S04]  /*7100*/  R2UR UR21, R3 ;  /* 0x00000000031572ca */ /* 0x000fe800000e0000 */
[----:B------:R-:W-:Y:S01]  /*7110*/  R2UR UR23, R0 ;  /* 0x00000000001772ca */ /* 0x000fe200000e0000 */
[----:B------:R-:W-:Y:S01]  /*7120*/  IMAD.MOV.U32 R0, RZ, RZ, 0x198 ;  /* 0x00000198ff007424 */ /* 0x000fe200078e00ff */
[----:B-1----:R-:W-:Y:S01]  /*7130*/  UMOV UR6, 0x0 ;  /* 0x0000000000067882 */ /* 0x002fe20000000000 */
[----:B------:R-:W-:Y:S01]  /*7140*/  UMOV UR7, 0x81d0010 ;  /* 0x081d001000077882 */ /* 0x000fe20000000000 */
[----:B--2---:R-:W-:Y:S01]  /*7150*/  UIADD3 UR14, UPT, UPT, UR8, 0xa0, URZ ;  /* 0x000000a0080e7890 */ /* 0x004fe2000fffe0ff */
[----:B------:R1:W-:Y:S01]  /*7160*/  UTCHMMA tmem[UR17], gdesc[UR10], tmem[UR18], tmem[UR6], idesc[UR7], UPT ;  /* 0x00ff060a110079ea */ /* 0x0003e2000b800012 */
[----:B------:R-:W-:Y:S01]  /*7170*/  UIADD3 UR12, UPT, UPT, UR8, 0xc0, URZ ;  /* 0x000000c0080c7890 */ /* 0x000fe2000fffe0ff */
[----:B------:R-:W-:Y:S01]  /*7180*/  R2UR UR19, R0 ;  /* 0x00000000001372ca */ /* 0x000fe200000e0000 */
[----:B------:R-:W-:Y:S01]  /*7190*/  UMOV UR15, 0xc0004010 ;  /* 0xc0004010000f7882 */ /* 0x000fe20000000000 */
[----:B------:R-:W-:Y:S05]  /*71a0*/  IMAD.MOV.U32 R0, RZ, RZ, 0x70 ;  /* 0x00000070ff007424 */ /* 0x000fea00078e00ff */
[----:B------:R-:W-:Y:S01]  /*71b0*/  R2UR UR16, R0 ;  /* 0x00000000001072ca */ /* 0x000fe200000e0000 */
[----:B-1----:R-:W-:Y:S01]  /*71c0*/  UIADD3 UR6, UPT, UPT, UR8, 0xe0, URZ ;  /* 0x000000e008067890 */ /* 0x002fe2000fffe0ff */
[----:B------:R-:W-:Y:S01]  /*71d0*/  UMOV UR10, 0x0 ;  /* 0x00000000000a7882 */ /* 0x000fe20000000000 */
[----:B------:R-:W-:Y:S01]  /*71e0*/  UMOV UR11, 0x81d0010 ;  /* 0x081d0010000b7882 */ /* 0x000fe20000000000 */
[----:B------:R-:W-:Y:S01]  /*71f0*/  UMOV UR7, 0xc0004010 ;  /* 0xc000401000077882 */ /* 0x000fe20000000000 */
[----:B------:R1:W-:Y:S02]  /*7200*/  UTCHMMA tmem[UR26], gdesc[UR14], tmem[UR23], tmem[UR10], idesc[UR11], UPT ;  /* 0x00ff0a0e1a0079ea */ /* 0x0003e4000b800017 */
[----:B-1----:R-:W-:Y:S02]  /*7210*/  UMOV UR26, 0x0 ;  /* 0x00000000001a7882 */ /* 0x002fe40000000000 */
[----:B------:R1:W-:Y:S04]  /*7220*/  UTCHMMA tmem[UR21], gdesc[UR12], tmem[UR22], tmem[UR26], idesc[UR27], UPT ;  /* 0x00ff1a0c150079ea */ /* 0x0003e8000b800016 */
[----:B------:R1:W-:Y:S01]  /*7230*/  UTCHMMA tmem[UR19], gdesc[UR6], tmem[UR16], tmem[UR10], idesc[UR11], UPT ;  /* 0x00ff0a06130079ea */ /* 0x0003e2000b800010 */
[----:B------:R-:W-:Y:S05]  /*7240*/  BRA.U !UP0, `(.L_x_139) ;  /* 0x0000000108047547 */ /* 0x000fea000b800000 */
[----:B-1----:R-:W-:Y:S05]  /*7250*/  BPT.TRAP 0x1 ;  /* 0x000000040000795c */ /* 0x002fea0000300000 */
.L_x_139:
[----:B-1----:R-:W-:Y:S09]  /*7260*/  UIADD3 UR6, UPT, UPT, UR24, 0x33888, URZ ;  /* 0x0003388818067890 */ /* 0x002ff2000fffe0ff */
[----:B------:R1:W-:Y:S01]  /*7270*/  UTCBAR [UR6], URZ ;  /* 0x000000ff060073e9 */ /* 0x0003e200080000ff */
[----:B------:R-:W-:Y:S05]  /*7280*/  BRA.U !UP1, `(.L_x_140) ;  /* 0x0000000109047547 */ /* 0x000fea000b800000 */
[----:B-1----:R-:W-:Y:S05]  /*7290*/  BPT.TRAP 0x1 ;  /* 0x000000040000795c */ /* 0x002fea0000300000 */
.L_x_140:
[----:B------:R-:W-:Y:S01]  /*72a0*/  LOP3.LUT R9, R9, 0x1, RZ, 0x3c, !PT ;  /* 0x0000000109097812 */ /* 0x000fe200078e3cff */
[----:B------:R-:W2:Y:S01]  /*72b0*/  LDL.LU R0, [R1+0x4] ;  /* 0x0000040001007983 */ /* 0x000ea20000300800 */
[----:B------:R-:W-:Y:S01]  /*72c0*/  LOP3.LUT R11, R11, 0x1, RZ, 0x3c, !PT ;  /* 0x000000010b0b7812 */ /* 0x000fe200078e3cff */
[----:B-1----:R-:W-:Y:S01]  /*72d0*/  UIADD3 UR6, UPT, UPT, UR24, 0x33828, URZ ;  /* 0x0003382818067890 */ /* 0x002fe2000fffe0ff */
[----:B------:R-:W-:Y:S01]  /*72e0*/  LOP3.LUT R13, R13, 0x1, RZ, 0x3c, !PT ;  /* 0x000000010d0d7812 */ /* 0x000fe200078e3cff */
[----:B------:R-:W-:Y:S01]  /*72f0*/  UISETP.NE.AND UP2, UPT, UR33, 0x2, UPT ;  /* 0x000000022100788c */ /* 0x000fe2000bf45270 */
[----:B------:R-:W-:Y:S01]  /*7300*/  LOP3.LUT R10, R10, 0x1, RZ, 0x3c, !PT ;  /* 0x000000010a0a7812 */ /* 0x000fe200078e3cff */
[----:B------:R-:W-:Y:S02]  /*7310*/  UMOV UR25, 0x1 ;  /* 0x0000000100197882 */ /* 0x000fe40000000000 */
[----:B------:R-:W-:Y:S02]  /*7320*/  USEL UR7, URZ, 0x1, UP2 ;  /* 0x00000001ff077887 */ /* 0x000fe40009000000 */
[----:B------:R-:W-:Y:S01]  /*7330*/  USEL UR8, UR33, URZ, UP2 ;  /* 0x000000ff21087287 */ /* 0x000fe20009000000 */
[----:B------:R1:W-:Y:S03]  /*7340*/  UTCBAR [UR6], URZ ;  /* 0x000000ff060073e9 */ /* 0x0003e600080000ff */
[----:B------:R-:W-:Y:S02]  /*7350*/  LOP3.LUT R8, R8, UR7, RZ, 0x3c, !PT ;  /* 0x0000000708087c12 */ /* 0x000fe4000f8e3cff */
[C---:B--2---:R-:W-:Y:S01]  /*7360*/  ISETP.GT.U32.AND P0, PT, R0.reuse, 0x2, PT ;  /* 0x000000020000780c */ /* 0x044fe20003f04070 */
[----:B------:R-:W-:Y:S05]  /*7370*/  VIADD R0, R0, 0xffffffff ;  /* 0xffffffff00007836 */ /* 0x000fea0000000000 */
[----:B------:R1:W-:Y:S07]  /*7380*/  STL [R1+0x4], R0 ;  /* 0x0000040001007387 */ /* 0x0003ee0000100800 */
[----:B------:R-:W-:Y:S05]  /*7390*/  @P0 BRA `(.L_x_141) ;  /* 0xffffffe800540947 */ /* 0x000fea000383ffff */
.L_x_117:
[----:B------:R-:W-:Y:S05]  /*73a0*/  BRA.U !UP0, `(.L_x_142) ;  /* 0x0000000108047547 */ /* 0x000fea000b800000 */
[----:B-1----:R-:W-:Y:S05]  /*73b0*/  BPT.TRAP 0x1 ;  /* 0x000000040000795c */ /* 0x002fea0000300000 */
.L_x_142:
[----:B------:R-:W-:-:S05]  /*73c0*/  HFMA2 R2, -RZ, RZ, 0, 5.9604644775390625e-08 ;  /* 0x00000001ff027431 */ /* 0x000fca00000001ff */
[----:B------:R-:W-:-:S04]  /*73d0*/  SHF.L.U32 R2, R2, 0x1f, RZ ;  /* 0x0000001f02027819 */ /* 0x000fc800000006ff */
[----:B------:R-:W2:Y:S02]  /*73e0*/  SYNCS.PHASECHK.TRANS64.TRYWAIT P0, [UR24+0x338b0], R2 ;  /* 0x0338b002ff0075a7 */ /* 0x000ea40008001118 */
[----:B--2---:R-:W-:Y:S05]  /*73f0*/  @!P0 BRA `(.L_x_143) ;  /* 0x0000009400b48947 */ /* 0x004fea0003800000 */
.L_x_295:
[----:B------:R-:W-:Y:S05]  /*7400*/  BRA.U !UP0, `(.L_x_144) ;  /* 0x0000000108047547 */ /* 0x000fea000b800000 */
[----:B-1----:R-:W-:Y:S05]  /*7410*/  BPT.TRAP 0x1 ;  /* 0x000000040000795c */ /* 0x002fea0000300000 */
.L_x_144:
[----:B------:R-:W-:-:S09]  /*7420*/  UIADD3 UR4, UPT, UPT, UR24, 0x338a0, URZ ;  /* 0x000338a018047890 */ /* 0x000fd2000fffe0ff */
[----:B------:R2:W-:Y:S01]  /*7430*/  UTCBAR [UR4], URZ ;  /* 0x000000ff040073e9 */ /* 0x0005e200080000ff */
[----:B------:R-:W-:Y:S05]  /*7440*/  BRA.U !UP0, `(.L_x_145) ;  /* 0x0000000108047547 */ /* 0x000fea000b800000 */
[----:B-12---:R-:W-:Y:S05]  /*7450*/  BPT.TRAP 0x1 ;  /* 0x000000040000795c */ /* 0x006fea0000300000 */
.L_x_145:
[----:B------:R-:W3:Y:S02]  /*7460*/  SYNCS.PHASECHK.TRANS64.TRYWAIT P0, [UR24+0x338b8], R2 ;  /* 0x0338b802ff0075a7 */ /* 0x000ee40008001118 */
[----:B---3--:R-:W-:Y:S05]  /*7470*/  @!P0 BRA `(.L_x_146) ;  /* 0x0000009400ac8947 */ /* 0x008fea0003800000 */
.L_x_297:
[----:B------:R-:W-:Y:S05]  /*7480*/  BRA.U !UP0, `(.L_x_147) ;  /* 0x0000000108047547 */ /* 0x000fea000b800000 */
[----:B-12---:R-:W-:Y:S05]  /*7490*/  BPT.TRAP 0x1 ;  /* 0x000000040000795c */ /* 0x006fea0000300000 */
.L_x_147:
[----:B------:R-:W-:Y:S01]  /*74a0*/  SHF.L.U32 R14, R14, 0x1f, RZ ;  /* 0x0000001f0e0e7819 */ /* 0x000fe200000006ff */
[----:B------:R-:W-:Y:S01]  /*74b0*/  IMAD.MOV.U32 R4, RZ, RZ, RZ ;  /* 0x000000ffff047224 */ /* 0x000fe200078e00ff */
[----:B------:R-:W-:Y:S02]  /*74c0*/  MOV R3, RZ ;  /* 0x000000ff00037202 */ /* 0x000fe40000000f00 */
[----:B------:R-:W3:Y:S02]  /*74d0*/  SYNCS.PHASECHK.TRANS64.TRYWAIT P0, [UR24+0x33890], R14 ;  /* 0x0338900eff0075a7 */ /* 0x000ee40008001118 */
[----:B---3--:R-:W-:Y:S05]  /*74e0*/  @!P0 BRA `(.L_x_148) ;  /* 0x0000009400a88947 */ /* 0x008fea0003800000 */
.L_x_299:
[----:B-1----:R-:W-:Y:S01]  /*74f0*/  IMAD.MOV.U32 R2, RZ, RZ, RZ ;  /* 0x000000ffff027224 */ /* 0x002fe200078e00ff */
[----:B------:R-:W-:Y:S01]  /*7500*/  R2UR UR45, R4 ;  /* 0x00000000042d72ca */ /* 0x000fe200000e0000 */
[----:B------:R-:W-:Y:S01]  /*7510*/  IMAD.MOV.U32 R0, RZ, RZ, RZ ;  /* 0x000000ffff007224 */ /* 0x000fe200078e00ff */
[----:B------:R-:W-:Y:S01]  /*7520*/  R2UR UR44, R3 ;  /* 0x00000000032c72ca */ /* 0x000fe200000e0000 */
[----:B--2---:R-:W-:Y:S01]  /*7530*/  UIMAD UR4, UR9, 0x700, UR5 ;  /* 0x00000700090478a4 */ /* 0x004fe2000f8e0205 */
[----:B------:R-:W-:Y:S01]  /*7540*/  R2UR UR43, R2 ;  /* 0x00000000022b72ca */ /* 0x000fe200000e0000 */
[----:B------:R-:W-:Y:S01]  /*7550*/  UISETP.NE.U32.AND UP1, UPT, UR25, URZ, UPT ;  /* 0x000000ff1900728c */ /* 0x000fe2000bf25070 */
        /* <DEDUP_REMOVED lines=16> */
[----:B------:R-:W-:Y:S01]  /*7660*/  UIADD3 UR26, UPT, UPT, UR4, 0xc0, URZ ;  /* 0x000000c0041a7890 */ /* 0x000fe2000fffe0ff */
[----:B------:R-:W-:Y:S01]  /*7670*/  UMOV UR60, 0x0 ;  /* 0x00000000003c7882 */ /* 0x000fe20000000000 */
[----:B------:R-:W-:Y:S01]  /*7680*/  UMOV UR61, 0x81d0010 ;  /* 0x081d0010003d7882 */ /* 0x000fe20000000000 */
[----:B------:R-:W-:Y:S01]  /*7690*/  UIADD3 UR6, UPT, UPT, UR34, 0x406, URZ ;  /* 0x0000040622067890 */ /* 0x000fe2000fffe0ff */
[----:B------:R-:W-:Y:S01]  /*76a0*/  UMOV UR5, 0xc0004010 ;  /* 0xc000401000057882 */ /* 0x000fe20000000000 */
[----:B------:R-:W-:Y:S01]  /*76b0*/  UIADD3 UR22, UPT, UPT, UR4, 0xe0, URZ ;  /* 0x000000e004167890 */ /* 0x000fe2000fffe0ff */
[----:B------:R1:W-:Y:S01]  /*76c0*/  UTCHMMA gdesc[UR34], gdesc[UR4], tmem[UR45], tmem[UR60], idesc[UR61], UP1 ;  /* 0x00ff3c04220075ea */ /* 0x0003e2000880002d */
        /* <DEDUP_REMOVED lines=36> */
[----:B-1----:R-:W-:Y:S05]  /*7910*/  BPT.TRAP 0x1 ;  /* 0x000000040000795c */ /* 0x002fea0000300000 */
.L_x_149:
[----:B-1----:R-:W-:Y:S01]  /*7920*/  USHF.R.U32.HI UR5, URZ, 0x4, UR24 ;  /* 0x00000004ff057899 */ /* 0x002fe20008011618 */
[----:B------:R-:W-:Y:S01]  /*7930*/  IMAD.MOV.U32 R0, RZ, RZ, 0xe0 ;  /* 0x000000e0ff007424 */ /* 0x000fe200078e00ff */
[----:B------:R-:W-:Y:S01]  /*7940*/  ELECT P0, URZ, PT ;  /* 0x0000000000ff782f */ /* 0x000fe20003800000 */
[----:B------:R-:W-:Y:S02]  /*7950*/  UIADD3 UR4, UPT, UPT, UR24, 0x23000, URZ ;  /* 0x0002300018047890 */ /* 0x000fe4000fffe0ff */
[----:B------:R-:W-:Y:S02]  /*7960*/  ULOP3.LUT UR5, UR5, 0x3fff, URZ, 0xc0, !UPT ;  /* 0x00003fff05057892 */ /* 0x000fe4000f8ec0ff */
[----:B------:R-:W-:Y:S02]  /*7970*/  USHF.R.U32.HI UR4, URZ, 0x4, UR4 ;  /* 0x00000004ff047899 */ /* 0x000fe40008011604 */
[----:B------:R-:W-:Y:S02]  /*7980*/  ULOP3.LUT UR5, UR5, 0x1000000, URZ, 0xfc, !UPT ;  /* 0x0100000005057892 */ /* 0x000fe4000f8efcff */
[----:B------:R-:W-:Y:S01]  /*7990*/  ULOP3.LUT UR4, UR4, 0x3fff, URZ, 0xc0, !UPT ;  /* 0x00003fff04047892 */ /* 0x000fe2000f8ec0ff */
[----:B------:R-:W-:-:S03]  /*79a0*/  UMOV UR16, 0x0 ;  /* 0x0000000000107882 */ /* 0x000fc60000000000 */
[----:B------:R-:W-:Y:S01]  /*79b0*/  @P0 IMAD.MOV.U32 R3, RZ, RZ, -0x3fffbff0 ;  /* 0xc0004010ff030424 */ /* 0x000fe200078e00ff */
[----:B------:R-:W-:Y:S01]  /*79c0*/  ULOP3.LUT UR4, UR4, 0x4000000, URZ, 0xfc, !UPT ;  /* 0x0400000004047892 */ /* 0x000fe2000f8efcff */
[----:B------:R-:W-:Y:S01]  /*79d0*/  @P0 IMAD.U32 R6, RZ, RZ, UR5 ;  /* 0x00000005ff060e24 */ /* 0x000fe2000f8e00ff */
[----:B------:R-:W-:Y:S01]  /*79e0*/  @P0 R2UR UR14, R0 ;  /* 0x00000000000e02ca */ /* 0x000fe200000e0000 */
[----:B------:R-:W-:Y:S01]  /*79f0*/  UMOV UR17, 0x81d8010 ;  /* 0x081d801000117882 */ /* 0x000fe20000000000 */
[----:B------:R-:W-:Y:S01]  /*7a00*/  @P0 R2UR.BROADCAST UR13, R3 ;  /* 0x00000000030d02ca */ /* 0x000fe200008e0000 */
[----:B------:R-:W-:Y:S02]  /*7a10*/  @P0 IMAD.MOV.U32 R2, RZ, RZ, R6 ;  /* 0x000000ffff020224 */ /* 0x000fe400078e0006 */
[----:B------:R-:W-:Y:S01]  /*7a20*/  @P0 IMAD.U32 R5, RZ, RZ, UR4 ;  /* 0x00000004ff050e24 */ /* 0x000fe2000f8e00ff */
[----:B------:R-:W-:Y:S01]  /*7a30*/  UIADD3 UR4, UPT, UPT, UR24, 0x338a8, URZ ;  /* 0x000338a818047890 */ /* 0x000fe2000fffe0ff */
[----:B------:R-:W-:Y:S01]  /*7a40*/  @P0 IMAD.MOV.U32 R3, RZ, RZ, 0x40004040 ;  /* 0x40004040ff030424 */ /* 0x000fe200078e00ff */
[----:B------:R-:W-:Y:S01]  /*7a50*/  @P0 R2UR.BROADCAST UR12, R2 ;  /* 0x00000000020c02ca */ /* 0x000fe200008e0000 */
[----:B------:R-:W-:-:S03]  /*7a60*/  @P0 IMAD.MOV.U32 R2, RZ, RZ, R5 ;  /* 0x000000ffff020224 */ /* 0x000fc600078e0005 */
[----:B------:R-:W-:Y:S02]  /*7a70*/  @P0 R2UR.BROADCAST UR7, R3 ;  /* 0x00000000030702ca */ /* 0x000fe400008e0000 */
[----:B------:R-:W-:Y:S02]  /*7a80*/  @P0 R2UR.BROADCAST UR6, R2 ;  /* 0x00000000020602ca */ /* 0x000fe400008e0000 */
[----:B------:R-:W-:Y:S01]  /*7a90*/  ELECT P0, URZ, PT ;  /* 0x0000000000ff782f */ /* 0x000fe20003800000 */
[----:B------:R1:W-:Y:S10]  /*7aa0*/  UTCBAR [UR4], URZ ;  /* 0x000000ff040073e9 */ /* 0x0003f400080000ff */
[----:B------:R2:W-:Y:S02]  /*7ab0*/  UTCHMMA gdesc[UR6], gdesc[UR12], tmem[UR14], tmem[UR16], idesc[UR17], !UPT ;  /* 0x00ff100c060075ea */ /* 0x0005e4000f80000e */
[----:B------:R-:W-:Y:S01]  /*7ac0*/  @P0 VIADD R8, R6, 0x20 ;  /* 0x0000002006080836 */ /* 0x000fe20000000000 */
[----:B------:R-:W-:Y:S01]  /*7ad0*/  @P0 R2UR UR8, R0 ;  /* 0x00000000000802ca */ /* 0x000fe200000e0000 */
[----:B------:R-:W-:-:S02]  /*7ae0*/  @P0 VIADD R2, R5, 0x80 ;  /* 0x0000008005020836 */ /* 0x000fc40000000000 */
[----:B------:R-:W-:Y:S01]  /*7af0*/  @P0 IMAD.MOV.U32 R9, RZ, RZ, -0x3fffbff0 ;  /* 0xc0004010ff090424 */ /* 0x000fe200078e00ff */
[----:B------:R-:W-:Y:S01]  /*7b00*/  @P0 R2UR.BROADCAST UR10, R8 ;  /* 0x00000000080a02ca */ /* 0x000fe200008e0000 */
[----:B------:R-:W-:-:S03]  /*7b10*/  @P0 IMAD.MOV.U32 R3, RZ, RZ, 0x40004040 ;  /* 0x40004040ff030424 */ /* 0x000fc600078e00ff */
[----:B------:R-:W-:Y:S02]  /*7b20*/  @P0 R2UR.BROADCAST UR11, R9 ;  /* 0x00000000090b02ca */ /* 0x000fe400008e0000 */
[----:B------:R-:W-:Y:S02]  /*7b30*/  @P0 R2UR.BROADCAST UR5, R3 ;  /* 0x00000000030502ca */ /* 0x000fe400008e0000 */
[----:B-1----:R-:W-:Y:S02]  /*7b40*/  @P0 R2UR.BROADCAST UR4, R2 ;  /* 0x00000000020402ca */ /* 0x002fe400008e0000 */
[----:B------:R-:W-:-:S11]  /*7b50*/  ELECT P0, URZ, PT ;  /* 0x0000000000ff782f */ /* 0x000fd60003800000 */
[----:B------:R1:W-:Y:S02]  /*7b60*/  UTCHMMA gdesc[UR4], gdesc[UR10], tmem[UR8], tmem[UR16], idesc[UR17], UPT ;  /* 0x00ff100a040075ea */ /* 0x0003e4000b800008 */
[----:B------:R-:W-:Y:S01]  /*7b70*/  @P0 VIADD R8, R6, 0x40 ;  /* 0x0000004006080836 */ /* 0x000fe20000000000 */
[----:B--2---:R-:W-:Y:S01]  /*7b80*/  @P0 R2UR UR14, R0 ;  /* 0x00000000000e02ca */ /* 0x004fe200000e0000 */
[----:B------:R-:W-:Y:S02]  /*7b90*/  @P0 VIADD R2, R5, 0x100 ;  /* 0x0000010005020836 */ /* 0x000fe40000000000 */
[----:B------:R-:W-:Y:S01]  /*7ba0*/  @P0 IMAD.MOV.U32 R9, RZ, RZ, -0x3fffbff0 ;  /* 0xc0004010ff090424 */ /* 0x000fe200078e00ff */
[----:B------:R-:W-:Y:S01]  /*7bb0*/  @P0 R2UR.BROADCAST UR12, R8 ;  /* 0x00000000080c02ca */ /* 0x000fe200008e0000 */
[----:B------:R-:W-:Y:S01]  /*7bc0*/  @P0 IMAD.MOV.U32 R3, RZ, RZ, 0x40004040 ;  /* 0x40004040ff030424 */ /* 0x000fe200078e00ff */
[----:B------:R-:W-:Y:S02]  /*7bd0*/  @P0 R2UR.BROADCAST UR6, R2 ;  /* 0x00000000020602ca */ /* 0x000fe400008e0000 */
[----:B------:R-:W-:-:S02]  /*7be0*/  @P0 R2UR.BROADCAST UR13, R9 ;  /* 0x00000000090d02ca */ /* 0x000fc400008e0000 */
[----:B------:R-:W-:Y:S02]  /*7bf0*/  @P0 R2UR.BROADCAST UR7, R3 ;  /* 0x00000000030702ca */ /* 0x000fe400008e0000 */
[----:B------:R-:W-:-:S11]  /*7c00*/  ELECT P0, URZ, PT ;  /* 0x0000000000ff782f */ /* 0x000fd60003800000 */
[----:B------:R2:W-:Y:S02]  /*7c10*/  UTCHMMA gdesc[UR6], gdesc[UR12], tmem[UR14], tmem[UR16], idesc[UR17], UPT ;  /* 0x00ff100c060075ea */ /* 0x0005e4000b80000e */
[----:B------:R-:W-:Y:S01]  /*7c20*/  @P0 VIADD R8, R6, 0x60 ;  /* 0x0000006006080836 */ /* 0x000fe20000000000 */
[----:B-1----:R-:W-:Y:S01]  /*7c30*/  @P0 R2UR UR8, R0 ;  /* 0x00000000000802ca */ /* 0x002fe200000e0000 */
        /* <DEDUP_REMOVED lines=37> */
[----:B------:R-:W-:Y:S01]  /*7e90*/  @P0 R2UR.BROADCAST UR6, R2 ;  /* 0x00000000020602ca */ /* 0x000fe200008e0000 */
[----:B------:R-:W-:Y:S01]  /*7ea0*/  VIADD R6, R6, 0xe0 ;  /* 0x000000e006067836 */ /* 0x000fe20000000000 */
[----:B------:R-:W-:Y:S01]  /*7eb0*/  @P0 R2UR.BROADCAST UR13, R9 ;  /* 0x00000000090d02ca */ /* 0x000fe200008e0000 */
[----:B------:R-:W-:Y:S01]  /*7ec0*/  VIADD R2, R5, 0x380 ;  /* 0x0000038005027836 */ /* 0x000fe20000000000 */
[----:B------:R-:W-:-:S02]  /*7ed0*/  @P0 R2UR.BROADCAST UR7, R3 ;  /* 0x00000000030702ca */ /* 0x000fc400008e0000 */
[----:B------:R-:W-:-:S13]  /*7ee0*/  ELECT P0, URZ, PT ;  /* 0x0000000000ff782f */ /* 0x000fda0003800000 */
[----:B-1----:R-:W-:Y:S01]  /*7ef0*/  @P0 R2UR.BROADCAST UR10, R6 ;  /* 0x00000000060a02ca */ /* 0x002fe200008e0000 */
[----:B------:R-:W-:Y:S01]  /*7f00*/  @P0 IMAD.MOV.U32 R7, RZ, RZ, -0x3fffbff0 ;  /* 0xc0004010ff070424 */ /* 0x000fe200078e00ff */
[----:B------:R-:W-:Y:S01]  /*7f10*/  @P0 R2UR UR8, R0 ;  /* 0x00000000000802ca */ /* 0x000fe200000e0000 */
[----:B------:R-:W-:Y:S01]  /*7f20*/  @P0 IMAD.MOV.U32 R3, RZ, RZ, 0x40004040 ;  /* 0x40004040ff030424 */ /* 0x000fe200078e00ff */
[----:B------:R-:W-:Y:S01]  /*7f30*/  @P0 R2UR.BROADCAST UR4, R2 ;  /* 0x00000000020402ca */ /* 0x000fe200008e0000 */
[----:B------:R1:W-:Y:S01]  /*7f40*/  UTCHMMA gdesc[UR6], gdesc[UR12], tmem[UR14], tmem[UR16], idesc[UR17], UPT ;  /* 0x00ff100c060075ea */ /* 0x0003e2000b80000e */
[----:B------:R-:W-:Y:S02]  /*7f50*/  @P0 R2UR.BROADCAST UR11, R7 ;  /* 0x00000000070b02ca */ /* 0x000fe400008e0000 */
[----:B------:R-:W-:Y:S01]  /*7f60*/  @P0 R2UR.BROADCAST UR5, R3 ;  /* 0x00000000030502ca */ /* 0x000fe200008e0000 */
[----:B-1----:R-:W-:Y:S01]  /*7f70*/  UMOV UR6, 0x0 ;  /* 0x0000000000067882 */ /* 0x002fe20000000000 */
[----:B------:R-:W-:-:S11]  /*7f80*/  UMOV UR7, 0x81d8010 ;  /* 0x081d801000077882 */ /* 0x000fd60000000000 */
[----:B------:R1:W-:Y:S01]  /*7f90*/  UTCHMMA gdesc[UR4], gdesc[UR10], tmem[UR8], tmem[UR6], idesc[UR7], UPT ;  /* 0x00ff060a040075ea */ /* 0x0003e2000b800008 */
[----:B------:R-:W-:Y:S05]  /*7fa0*/  BRA.U !UP0, `(.L_x_150) ;  /* 0x0000000108047547 */ /* 0x000fea000b800000 */
[----:B-1----:R-:W-:Y:S05]  /*7fb0*/  BPT.TRAP 0x1 ;  /* 0x000000040000795c */ /* 0x002fea0000300000 */
.L_x_150:
[----:B-1----:R-:W-:Y:S01]  /*7fc0*/  UIADD3 UR4, UPT, UPT, UR24, 0x33870, URZ ;  /* 0x0003387018047890 */ /* 0x002fe2000fffe0ff */
[----:B------:R-:W-:Y:S08]  /*7fd0*/  BSSY.RECONVERGENT B0, `(.L_x_151) ;  /* 0x0000004000007945 */ /* 0x000ff00003800200 */
[----:B------:R1:W-:Y:S01]  /*7fe0*/  UTCBAR [UR4], URZ ;  /* 0x000000ff040073e9 */ /* 0x0003e200080000ff */
[----:B------:R-:W-:Y:S05]  /*7ff0*/  @!P2 BRA `(.L_x_152) ;  /* 0x000000000004a947 */ /* 0x000fea0003800000 */
[----:B-1----:R-:W-:Y:S05]  /*8000*/  BPT.TRAP 0x1 ;  /* 0x000000040000795c */ /* 0x002fea0000300000 */
.L_x_152:
[----:B-1----:R-:W-:Y:S05]  /*8010*/  BSYNC.RECONVERGENT B0 ;  /* 0x0000000000007941 */ /* 0x002fea0003800200 */
.L_x_151:
[----:B------:R-:W-:-:S04]  /*8020*/  ULEA UR9, UR9, UR24, 0x3 ;  /* 0x0000001809097291 */ /* 0x000fc8000f8e18ff */
[----:B------:R-:W-:-:S09]  /*8030*/  UIADD3 UR9, UPT, UPT, UR9, 0x33810, URZ ;  /* 0x0003381009097890 */ /* 0x000fd2000fffe0ff */
[----:B------:R1:W-:Y:S01]  /*8040*/  UTCBAR [UR9], URZ ;  /* 0x000000ff090073e9 */ /* 0x0003e200080000ff */
[----:B------:R-:W-:Y:S05]  /*8050*/  BRA.U !UP0, `(.L_x_153) ;  /* 0x0000000108047547 */ /* 0x000fea000b800000 */
[----:B-1----:R-:W-:Y:S05]  /*8060*/  BPT.TRAP 0x1 ;  /* 0x000000040000795c */ /* 0x002fea0000300000 */
.L_x_153:
[----:B------:R-:W-:-:S13]  /*8070*/  ELECT P0, URZ, PT ;  /* 0x0000000000ff782f */ /* 0x000fda0003800000 */
[----:B-1----:R-:W-:Y:S05]  /*8080*/  @!P0 EXIT ;  /* 0x000000000000894d */ /* 0x002fea0003800000 */
[----:B------:R-:W-:-:S09]  /*8090*/  UIADD3 UR4, UPT, UPT, UR24, 0x33898, URZ ;  /* 0x0003389818047890 */ /* 0x000fd2000fffe0ff */
[----:B------:R1:W-:Y:S01]  /*80a0*/  UTCBAR [UR4], URZ ;  /* 0x000000ff040073e9 */ /* 0x0003e200080000ff */
[----:B------:R-:W-:Y:S01]  /*80b0*/  NOP ;  /* 0x0000000000007918 */ /* 0x000fe20000000000 */
[----:B-1----:R-:W-:Y:S05]  /*80c0*/  EXIT ;  /* 0x000000000000794d */ /* 0x002fea0003800000 */
.L_x_48:
[----:B------:R-:W2:Y:S01]  /*80d0*/  LDL R0, [R1] ;  /* 0x0000000001007983 */ /* 0x000ea20000100800 */
[----:B------:R-:W-:Y:S01]  /*80e0*/  IMAD.MOV.U32 R2, RZ, RZ, -0x3 ;  /* 0xfffffffdff027424 */ /* 0x000fe200078e00ff */
[----:B--2---:R-:W-:-:S13]  /*80f0*/  R2UR UR4, R0 ;  /* 0x00000000000472ca */ /* 0x004fda00000e0000 */
[----:B------:R-:W-:-:S05]  /*8100*/  IMAD.U32 R0, RZ, RZ, UR4 ;  /* 0x00000004ff007e24 */ /* 0x000fca000f8e00ff */
[----:B------:R-:W-:-:S05]  /*8110*/  VIADDMNMX.U32 R2, R2, R0, 0x2, PT ;  /* 0x0000000202027446 */ /* 0x000fca0003800000 */
[----:B------:R-:W-:-:S06]  /*8120*/  IMAD.SHL.U32 R2, R2, 0x4, RZ ;  /* 0x0000000402027824 */ /* 0x000fcc00078e00ff */
[----:B------:R-:W1:Y:S02]  /*8130*/  LDC R2, c[0x2][R2+0xc] ;  /* 0x0080030002027b82 */ /* 0x000e640000000800 */
[----:B-1----:R-:W-:-:S04]  /*8140*/  SHF.R.S32.HI R3, RZ, 0x1f, R2 ;  /* 0x0000001fff037819 */ /* 0x002fc80000011402 */
.L_x_316:
[----:B------:R-:W-:Y:S05]  /*8150*/  BRX R2 -0x8160                                                                                                                                                                                                                                   (*"BRANCH_TARGETS .L_x_175,.L_x_154,.L_x_315"*) ;  /* 0xffffff7c02a87949 */ /* 0x000fea000383ffff */
.L_x_154:
[----:B------:R-:W-:-:S08]  /*8160*/  NOP ;  /* 0x0000000000007918 */ /* 0x000fd00000000000 */
[----:B------:R-:W1:Y:S02]  /*8170*/  USETMAXREG.TRY_ALLOC.CTAPOOL UP0, 0x98 ;  /* 0x00000098000079c8 */ /* 0x000e640008000600 */
[----:B-1----:R-:W-:Y:S05]  /*8180*/  BRA.U !UP0, `(.L_x_154) ;  /* 0xfffffffd08f47547 */ /* 0x002fea000b83ffff */
[----:B------:R-:W-:Y:S01]  /*8190*/  HFMA2 R133, -RZ, RZ, 0, 0 ;  /* 0x00000000ff857431 */ /* 0x000fe200000001ff */
[----:B------:R-:W-:Y:S01]  /*81a0*/  UMOV UR16, 0xfffffffc ;  /* 0xfffffffc00107882 */ /* 0x000fe20000000000 */
[----:B------:R-:W-:Y:S01]  /*81b0*/  UMOV UR15, URZ ;  /* 0x000000ff000f7c82 */ /* 0x000fe20008000000 */
[----:B------:R-:W-:Y:S01]  /*81c0*/  UMOV UR11, URZ ;  /* 0x000000ff000b7c82 */ /* 0x000fe20008000000 */
.L_x_174:
[----:B--2-4-:R-:W2:Y:S02]  /*81d0*/  LDL R0, [R1] ;  /* 0x0000000001007983 */ /* 0x014ea40000100800 */
[----:B--2---:R-:W-:-:S13]  /*81e0*/  R2UR UR4, R0 ;  /* 0x00000000000472ca */ /* 0x004fda00000e0000 */
[----:B------:R-:W-:-:S09]  /*81f0*/  UISETP.NE.AND UP0, UPT, UR4, 0x4, UPT ;  /* 0x000000040400788c */ /* 0x000fd2000bf05270 */
[----:B-1-3--:R-:W-:Y:S05]  /*8200*/  BRA.U !UP0, `(.L_x_155) ;  /* 0x0000000108047547 */ /* 0x00afea000b800000 */
[----:B------:R-:W-:Y:S05]  /*8210*/  BPT.TRAP 0x1 ;  /* 0x000000040000795c */ /* 0x000fea0000300000 */
.L_x_155:
[----:B------:R-:W1:Y:S01]  /*8220*/  S2UR UR8, SR_CgaCtaId ;  /* 0x00000000000879c3 */ /* 0x000e620000008800 */
[----:B------:R-:W-:Y:S01]  /*8230*/  UMOV UR14, 0x400 ;  /* 0x00000400000e7882 */ /* 0x000fe20000000000 */
[----:B------:R-:W-:Y:S01]  /*8240*/  SHF.L.U32 R3, R133, 0x1f, RZ ;  /* 0x0000001f85037819 */ /* 0x000fe200000006ff */
[----:B------:R-:W2:Y:S01]  /*8250*/  S2R R0, SR_TID.X ;  /* 0x0000000000007919 */ /* 0x000ea20000002100 */
[----:B-1----:R-:W-:-:S09]  /*8260*/  ULEA UR14, UR8, UR14, 0x18 ;  /* 0x0000000e080e7291 */ /* 0x002fd2000f8ec0ff */
[----:B------:R-:W1:Y:S01]  /*8270*/  SYNCS.PHASECHK.TRANS64.TRYWAIT P0, [UR14+0x33870], R3 ;  /* 0x03387003ff0075a7 */ /* 0x000e62000800110e */
[----:B--2---:R-:W-:-:S05]  /*8280*/  IMAD.U32 R6, R0, 0x10000, RZ ;  /* 0x0001000000067824 */ /* 0x004fca00078e00ff */
[----:B------:R-:W-:-:S04]  /*8290*/  LOP3.LUT R6, R6, 0xe00000, RZ, 0xc0, !PT ;  /* 0x00e0000006067812 */ /* 0x000fc800078ec0ff */
[C---:B------:R-:W-:Y:S02]  /*82a0*/  LOP3.LUT R5, R6.reuse, 0xe0, RZ, 0xfc, !PT ;  /* 0x000000e006057812 */ /* 0x040fe400078efcff */
[----:B------:R-:W-:Y:S01]  /*82b0*/  LOP3.LUT R4, R6, 0x100, RZ, 0xfc, !PT ;  /* 0x0000010006047812 */ /* 0x000fe200078efcff */
[----:B-1----:R-:W-:Y:S06]  /*82c0*/  @!P0 BRA `(.L_x_156) ;  /* 0x0000008800488947 */ /* 0x002fec0003800000 */
.L_x_301:
[C---:B-1----:R-:W-:Y:S02]  /*82d0*/  LOP3.LUT R2, R6.reuse, 0x120, RZ, 0xfc, !PT ;  /* 0x0000012006027812 */ /* 0x042fe400078efcff */
[----:B------:R-:W-:Y:S02]  /*82e0*/  LOP3.LUT R6, R6, 0x140, RZ, 0xfc, !PT ;  /* 0x0000014006067812 */ /* 0x000fe400078efcff */
[----:B------:R-:W-:Y:S02]  /*82f0*/  R2UR UR7, R5 ;  /* 0x00000000050772ca */ /* 0x000fe400000e0000 */
[----:B------:R-:W-:Y:S02]  /*8300*/  R2UR UR6, R4 ;  /* 0x00000000040672ca */ /* 0x000fe400000e0000 */
[----:B------:R-:W-:Y:S02]  /*8310*/  R2UR UR5, R2 ;  /* 0x00000000020572ca */ /* 0x000fe400000e0000 */
[----:B------:R-:W-:-:S07]  /*8320*/  R2UR UR4, R6 ;  /* 0x00000000060472ca */ /* 0x000fce00000e0000 */
[----:B------:R-:W1:Y:S02]  /*8330*/  LDTM.x32 R100, tmem[UR7] ;  /* 0x00000007006479ee */ /* 0x000e6400082c0000 */
[----:B------:R-:W2:Y:S02]  /*8340*/  LDTM.x32 R68, tmem[UR6] ;  /* 0x00000006004479ee */ /* 0x000ea400082c0000 */
[----:B------:R-:W3:Y:S02]  /*8350*/  LDTM.x32 R36, tmem[UR5] ;  /* 0x00000005002479ee */ /* 0x000ee400082c0000 */
[----:B------:R-:W4:Y:S01]  /*8360*/  LDTM.x32 R4, tmem[UR4] ;  /* 0x00000004000479ee */ /* 0x000f2200082c0000 */
[----:B------:R-:W-:Y:S01]  /*8370*/  NOP ;  /* 0x0000000000007918 */ /* 0x000fe20000000000 */
[----:B------:R-:W-:Y:S05]  /*8380*/  BRA.U !UP0, `(.L_x_157) ;  /* 0x0000000108087547 */ /* 0x000fea000b800000 */
[----:B------:R-:W-:Y:S05]  /*8390*/  BPT.TRAP 0x1 ;  /* 0x000000040000795c */ /* 0x000fea0000300000 */
[----:B------:R-:W-:Y:S05]  /*83a0*/  BPT.TRAP 0x1 ;  /* 0x000000040000795c */ /* 0x000fea0000300000 */
.L_x_157:
[----:B------:R-:W-:Y:S01]  /*83b0*/  UIADD3 UR16, UPT, UPT, UR16, 0x4, URZ ;  /* 0x0000000410107890 */ /* 0x000fe2000fffe0ff */
[----:B------:R-:W-:Y:S01]  /*83c0*/  LOP3.LUT P0, RZ, R0, 0x7f, RZ, 0xc0, !PT ;  /* 0x0000007f00ff7812 */ /* 0x000fe2000780c0ff */
[----:B------:R-:W-:Y:S01]  /*83d0*/  UIADD3 UR4, UPT, UPT, UR14, 0x33878, URZ ;  /* 0x000338780e047890 */ /* 0x000fe2000fffe0ff */
[----:B------:R-:W-:Y:S03]  /*83e0*/  BSSY.RECONVERGENT B0, `(.L_x_158) ;  /* 0x0000006000007945 */ /* 0x000fe60003800200 */
[----:B------:R-:W-:Y:S01]  /*83f0*/  ISETP.NE.AND P0, PT, RZ, UR16, !P0 ;  /* 0x00000010ff007c0c */ /* 0x000fe2000c705270 */
[----:B------:R-:W-:-:S09]  /*8400*/  UPRMT UR4, UR8, 0x654, UR4 ;  /* 0x0000065408047896 */ /* 0x000fd20008000004 */
[----:B----4-:R-:W-:Y:S03]  /*8410*/  SYNCS.ARRIVE.TRANS64.RED.A1T0 RZ, [UR4], RZ ;  /* 0x000000ffffff79a7 */ /* 0x010fe60008100404 */
[----:B------:R-:W-:Y:S05]  /*8420*/  @!P0 BRA `(.L_x_159) ;  /* 0x0000000000048947 */ /* 0x000fea0003800000 */
[----:B------:R-:W-:-:S04]  /*8430*/  DEPBAR.LE SB0, 0x1 ;  /* 0x000080400000791a */ /* 0x000fc80000000000 */
.L_x_159:
[----:B------:R-:W-:Y:S05]  /*8440*/  BSYNC.RECONVERGENT B0 ;  /* 0x0000000000007941 */ /* 0x000fea0003800200 */
.L_x_158:
[----:B------:R-:W4:Y:S01]  /*8450*/  S2UR UR6, SR_SWINHI ;  /* 0x00000000000679c3 */ /* 0x000f220000002f00 */
[----:B------:R-:W-:-:S07]  /*8460*/  IMAD.SHL.U32 R136, R0, 0x20, RZ ;  /* 0x0000002000887824 */ /* 0x000fce00078e00ff */
[----:B------:R-:W-:Y:S01]  /*8470*/  BAR.SYNC.DEFER_BLOCKING 0x2, 0x80 ;  /* 0x0082000000007b1d */ /* 0x000fe20000010000 */
[----:B------:R-:W-:-:S07]  /*8480*/  LOP3.LUT R136, R136, 0x1fe0, RZ, 0xc0, !PT ;  /* 0x00001fe088887812 */ /* 0x000fce00078ec0ff */
[----:B------:R-:W1:Y:S01]  /*8490*/  S2UR UR13, SR_CTAID.Z ;  /* 0x00000000000d79c3 */ /* 0x000e620000002700 */
[----:B------:R-:W-:Y:S07]  /*84a0*/  BSSY.RECONVERGENT B0, `(.L_x_160) ;  /* 0x0000045000007945 */ /* 0x000fee0003800200 */
[----:B------:R-:W1:Y:S01]  /*84b0*/  S2UR UR12, SR_CTAID.Y ;  /* 0x00000000000c79c3 */ /* 0x000e620000002600 */
[----:B------:R-:W-:Y:S01]  /*84c0*/  UMOV UR4, UR14 ;  /* 0x0000000e00047c82 */ /* 0x000fe20008000000 */
[----:B----4-:R-:W-:Y:S01]  /*84d0*/  UMOV UR5, UR6 ;  /* 0x0000000600057c82 */ /* 0x010fe20008000000 */
[----:B------:R-:W4:Y:S01]  /*84e0*/  LDCU.64 UR6, c[0x0][0x348] ;  /* 0x00006900ff0677ac */ /* 0x000f220008000a00 */
[----:B------:R-:W-:-:S02]  /*84f0*/  IMAD.U32 R2, RZ, RZ, UR4 ;  /* 0x00000004ff027e24 */ /* 0x000fc4000f8e00ff */
[----:B------:R-:W-:Y:S02]  /*8500*/  IMAD.U32 R3, RZ, RZ, UR5 ;  /* 0x00000005ff037e24 */ /* 0x000fe4000f8e00ff */
[----:B------:R-:W-:-:S03]  /*8510*/  IMAD.WIDE.U32 R136, R136, 0x4, R2 ;  /* 0x0000000488887825 */ /* 0x000fc600078e0002 */
[----:B------:R-:W-:-:S05]  /*8520*/  IADD3 R2, P1, PT, R136, 0x2b000, RZ ;  /* 0x0002b00088027810 */ /* 0x000fca0007f3e0ff */
[----:B------:R-:W-:Y:S01]  /*8530*/  IMAD.X R135, RZ, RZ, R137, P1 ;  /* 0x000000ffff877224 */ /* 0x000fe200008e0689 */
[----:B------:R-:W-:-:S04]  /*8540*/  IADD3 R132, P1, PT, R136, 0x2b010, RZ ;  /* 0x0002b01088847810 */ /* 0x000fc80007f3e0ff */
[----:B------:R-:W-:-:S04]  /*8550*/  SHF.R.U64 R3, R2, 0x3, R135 ;  /* 0x0000000302037819 */ /* 0x000fc80000001287 */
[----:B------:R-:W-:Y:S01]  /*8560*/  LOP3.LUT R134, R2, 0x70, R3, 0x78, !PT ;  /* 0x0000007002867812 */ /* 0x000fe200078e7803 */
[----:B------:R-:W-:-:S04]  /*8570*/  IMAD.X R3, RZ, RZ, R137, P1 ;  /* 0x000000ffff037224 */ /* 0x000fc800008e0689 */
[----:B-1----:R1:W-:Y:S01]  /*8580*/  ST.E.128 desc[UR62][R134.64], R100 ;  /* 0x0000006486007985 */ /* 0x0023e2000c101d3e */
[----:B------:R-:W-:-:S04]  /*8590*/  SHF.R.U64 R2, R132, 0x3, R3 ;  /* 0x0000000384027819 */ /* 0x000fc80000001203 */
[----:B------:R-:W-:-:S05]  /*85a0*/  LOP3.LUT R2, R132, 0x70, R2, 0x78, !PT ;  /* 0x0000007084027812 */ /* 0x000fca00078e7802 */
[----:B------:R5:W-:Y:S01]  /*85b0*/  ST.E.128 desc[UR62][R2.64], R104 ;  /* 0x0000006802007985 */ /* 0x000be2000c101d3e */
[C---:B-1----:R-:W-:Y:S02]  /*85c0*/  IADD3 R100, P2, PT, R136.reuse, 0x2b020, RZ ;  /* 0x0002b02088647810 */ /* 0x042fe40007f5e0ff */
[----:B------:R-:W-:-:S03]  /*85d0*/  IADD3 R101, P1, PT, R136, 0x2b030, RZ ;  /* 0x0002b03088657810 */ /* 0x000fc60007f3e0ff */
[--C-:B------:R-:W-:Y:S02]  /*85e0*/  IMAD.X R139, RZ, RZ, R137.reuse, P2 ;  /* 0x000000ffff8b7224 */ /* 0x100fe400010e0689 */
[----:B-----5:R-:W-:-:S03]  /*85f0*/  IMAD.X R105, RZ, RZ, R137, P1 ;  /* 0x000000ffff697224 */ /* 0x020fc600008e0689 */
[----:B------:R-:W-:-:S04]  /*8600*/  SHF.R.U64 R102, R100, 0x3, R139 ;  /* 0x0000000364667819 */ /* 0x000fc8000000128b */
[----:B------:R-:W-:Y:S02]  /*8610*/  LOP3.LUT R138, R100, 0x70, R102, 0x78, !PT ;  /* 0x00000070648a7812 */ /* 0x000fe400078e7866 */
[C---:B------:R-:W-:Y:S02]  /*8620*/  SHF.R.U64 R103, R101.reuse, 0x3, R105 ;  /* 0x0000000365677819 */ /* 0x040fe40000001269 */
[C---:B------:R-:W-:Y:S01]  /*8630*/  IADD3 R100, P1, PT, R136.reuse, 0x2b040, RZ ;  /* 0x0002b04088647810 */ /* 0x040fe20007f3e0ff */
[----:B------:R1:W-:Y:S01]  /*8640*/  ST.E.128 desc[UR62][R138.64], R108 ;  /* 0x0000006c8a007985 */ /* 0x0003e2000c101d3e */
[----:B------:R-:W-:Y:S02]  /*8650*/  LOP3.LUT R104, R101, 0x70, R103, 0x78, !PT ;  /* 0x0000007065687812 */ /* 0x000fe400078e7867 */
[C---:B------:R-:W-:Y:S02]  /*8660*/  IADD3 R101, P3, PT, R136.reuse, 0x2b050, RZ ;  /* 0x0002b05088657810 */ /* 0x040fe40007f7e0ff */
[C---:B------:R-:W-:Y:S01]  /*8670*/  IADD3 R102, P2, PT, R136.reuse, 0x2b060, RZ ;  /* 0x0002b06088667810 */ /* 0x040fe20007f5e0ff */
[----:B------:R5:W-:Y:S01]  /*8680*/  ST.E.128 desc[UR62][R104.64], R112 ;  /* 0x0000007068007985 */ /* 0x000be2000c101d3e */
[----:B-1----:R-:W-:Y:S01]  /*8690*/  IMAD.X R109, RZ, RZ, R137, P1 ;  /* 0x000000ffff6d7224 */ /* 0x002fe200008e0689 */
[----:B------:R-:W-:-:S04]  /*86a0*/  IADD3 R103, P1, PT, R136, 0x2b070, RZ ;  /* 0x0002b07088677810 */ /* 0x000fc80007f3e0ff */
[C---:B------:R-:W-:Y:S01]  /*86b0*/  SHF.R.U64 R106, R100.reuse, 0x3, R109 ;  /* 0x00000003646a7819 */ /* 0x040fe2000000126d */
[--C-:B-----5:R-:W-:Y:S02]  /*86c0*/  IMAD.X R115, RZ, RZ, R137.reuse, P3 ;  /* 0x000000ffff737224 */ /* 0x120fe400018e0689 */
[--C-:B------:R-:W-:Y:S01]  /*86d0*/  IMAD.X R113, RZ, RZ, R137.reuse, P2 ;  /* 0x000000ffff717224 */ /* 0x100fe200010e0689 */
[----:B------:R-:W-:Y:S01]  /*86e0*/  LOP3.LUT R108, R100, 0x70, R106, 0x78, !PT ;  /* 0x00000070646c7812 */ /* 0x000fe200078e786a */
[----:B------:R-:W-:Y:S01]  /*86f0*/  IMAD.X R111, RZ, RZ, R137, P1 ;  /* 0x000000ffff6f7224 */ /* 0x000fe200008e0689 */
[----:B------:R-:W-:Y:S02]  /*8700*/  SHF.R.U64 R100, R101, 0x3, R115 ;  /* 0x0000000365647819 */ /* 0x000fe40000001273 */
[----:B------:R-:W-:Y:S01]  /*8710*/  SHF.R.U64 R106, R102, 0x3, R113 ;  /* 0x00000003666a7819 */ /* 0x000fe20000001271 */
[----:B------:R1:W-:Y:S01]  /*8720*/  ST.E.128 desc[UR62][R108.64], R116 ;  /* 0x000000746c007985 */ /* 0x0003e2000c101d3e */
[----:B------:R-:W-:-:S02]  /*8730*/  SHF.R.U64 R107, R103, 0x3, R111 ;  /* 0x00000003676b7819 */ /* 0x000fc4000000126f */
[----:B------:R-:W-:Y:S02]  /*8740*/  LOP3.LUT R114, R101, 0x70, R100, 0x78, !PT ;  /* 0x0000007065727812 */ /* 0x000fe400078e7864 */
[----:B------:R-:W-:Y:S02]  /*8750*/  LOP3.LUT R112, R102, 0x70, R106, 0x78, !PT ;  /* 0x0000007066707812 */ /* 0x000fe400078e786a */
[----:B------:R-:W-:Y:S01]  /*8760*/  LOP3.LUT R110, R103, 0x70, R107, 0x78, !PT ;  /* 0x00000070676e7812 */ /* 0x000fe200078e786b */
[----:B------:R2:W-:Y:S04]  /*8770*/  ST.E.128 desc[UR62][R114.64], R120 ;  /* 0x0000007872007985 */ /* 0x0005e8000c101d3e */
[----:B------:R2:W-:Y:S04]  /*8780*/  ST.E.128 desc[UR62][R112.64], R124 ;  /* 0x0000007c70007985 */ /* 0x0005e8000c101d3e */
[----:B------:R2:W-:Y:S01]  /*8790*/  ST.E.128 desc[UR62][R110.64], R128 ;  /* 0x000000806e007985 */ /* 0x0005e2000c101d3e */
[----:B------:R-:W-:Y:S01]  /*87a0*/  @!PT LDS RZ, [RZ] ;  /* 0x00000000fffff984 */ /* 0x000fe20000000800 */
[----:B------:R-:W-:Y:S01]  /*87b0*/  @!PT LDS RZ, [RZ] ;  /* 0x00000000fffff984 */ /* 0x000fe20000000800 */
[----:B------:R-:W-:Y:S01]  /*87c0*/  @!PT LDS RZ, [RZ] ;  /* 0x00000000fffff984 */ /* 0x000fe20000000800 */
[----:B------:R-:W-:Y:S01]  /*87d0*/  @!PT LDS RZ, [RZ] ;  /* 0x00000000fffff984 */ /* 0x000fe20000000800 */
[----:B------:R5:W-:Y:S06]  /*87e0*/  MEMBAR.ALL.CTA ;  /* 0x0000000000007992 */ /* 0x000bec0000008000 */
[----:B-----5:R-:W5:Y:S02]  /*87f0*/  FENCE.VIEW.ASYNC.S ;  /* 0x00000000000073c6 */ /* 0x020f640000000000 */
[----:B-----5:R-:W-:Y:S01]  /*8800*/  BAR.SYNC.DEFER_BLOCKING 0x2, 0x80 ;  /* 0x0082000000007b1d */ /* 0x020fe20000010000 */
[----:B-1----:R-:W-:-:S13]  /*8810*/  LOP3.LUT P6, R117, R0, 0x7f, RZ, 0xc0, !PT ;  /* 0x0000007f00757812 */ /* 0x002fda00078cc0ff */
[----:B----4-:R-:W-:Y:S05]  /*8820*/  @P6 BRA `(.L_x_161) ;  /* 0x0000000000306947 */ /* 0x010fea0003800000 */
[----:B------:R-:W-:Y:S01]  /*8830*/  UIADD3 UR4, UP0, UPT, UR6, 0x500, URZ ;  /* 0x0000050006047890 */ /* 0x000fe2000ff1e0ff */
[----:B------:R-:W-:Y:S01]  /*8840*/  PLOP3.LUT P1, PT, PT, PT, PT, 0x80, 0x8 ;  /* 0x000000000008781c */ /* 0x000fe20003f2f070 */
[----:B------:R-:W-:Y:S02]  /*8850*/  USHF.L.U32 UR10, UR15, 0x7, URZ ;  /* 0x000000070f0a7899 */ /* 0x000fe400080006ff */
[----:B------:R-:W-:Y:S02]  /*8860*/  UIADD3 UR8, UPT, UPT, UR14, 0x2b000, URZ ;  /* 0x0002b0000e087890 */ /* 0x000fe4000fffe0ff */
[----:B------:R-:W-:Y:S01]  /*8870*/  UIADD3.X UR5, UPT, UPT, URZ, UR7, URZ, UP0, !UPT ;  /* 0x00000007ff057290 */ /* 0x000fe200087fe4ff */
[----:B------:R-:W-:-:S11]  /*8880*/  UMOV UR9, URZ ;  /* 0x000000ff00097c82 */ /* 0x000fd60008000000 */
.L_x_162:
[----:B------:R-:W-:Y:S01]  /*8890*/  @P1 ELECT P2, URZ, PT ;  /* 0x0000000000ff182f */ /* 0x000fe20003840000 */
[----:B------:R1:W-:-:S12]  /*88a0*/  UTMAREDG.5D.ADD [UR8], [UR4] ;  /* 0x00000008040073b6 */ /* 0x0003d80008020000 */
[----:B------:R-:W-:Y:S02]  /*88b0*/  @P2 PLOP3.LUT P1, PT, P2, PT, PT, 0x8, 0x80 ;  /* 0x000000000080281c */ /* 0x000fe4000172e170 */
[----:B------:R-:W-:-:S11]  /*88c0*/  PLOP3.LUT P2, PT, PT, PT, PT, 0x8, 0x80 ;  /* 0x000000000080781c */ /* 0x000fd60003f4e170 */
[----:B-1----:R-:W-:Y:S05]  /*88d0*/  @P1 BRA.U.ANY `(.L_x_162) ;  /* 0xfffffffd00ec1947 */ /* 0x002fea000393ffff */
[----:B------:R0:W-:Y:S02]  /*88e0*/  UTMACMDFLUSH ;  /* 0x00000000000079b7 */ /* 0x0001e40000000000 */
.L_x_161:
[----:B------:R-:W-:Y:S05]  /*88f0*/  BSYNC.RECONVERGENT B0 ;  /* 0x0000000000007941 */ /* 0x000fea0003800200 */
.L_x_160:
[C---:B------:R-:W-:Y:S01]  /*8900*/  IADD3 R0, P3, PT, R136.reuse, 0x2f000, RZ ;  /* 0x0002f00088007810 */ /* 0x040fe20007f7e0ff */
[----:B------:R-:W-:Y:S01]  /*8910*/  BSSY.RECONVERGENT B0, `(.L_x_163) ;  /* 0x0000022000007945 */ /* 0x000fe20003800200 */
[C---:B------:R-:W-:Y:S02]  /*8920*/  IADD3 R100, P2, PT, R136.reuse, 0x2f010, RZ ;  /* 0x0002f01088647810 */ /* 0x040fe40007f5e0ff */
[C---:B------:R-:W-:Y:S01]  /*8930*/  IADD3 R101, P1, PT, R136.reuse, 0x2f020, RZ ;  /* 0x0002f02088657810 */ /* 0x040fe20007f3e0ff */
[--C-:B------:R-:W-:Y:S01]  /*8940*/  IMAD.X R143, RZ, RZ, R137.reuse, P3 ;  /* 0x000000ffff8f7224 */ /* 0x100fe200018e0689 */
[C---:B------:R-:W-:Y:S01]  /*8950*/  IADD3 R102, P5, PT, R136.reuse, 0x2f030, RZ ;  /* 0x0002f03088667810 */ /* 0x040fe20007fbe0ff */
[--C-:B------:R-:W-:Y:S01]  /*8960*/  IMAD.X R141, RZ, RZ, R137.reuse, P2 ;  /* 0x000000ffff8d7224 */ /* 0x100fe200010e0689 */
[C---:B------:R-:W-:Y:S01]  /*8970*/  IADD3 R103, P4, PT, R136.reuse, 0x2f040, RZ ;  /* 0x0002f04088677810 */ /* 0x040fe20007f9e0ff */
[--C-:B--2---:R-:W-:Y:S01]  /*8980*/  IMAD.X R131, RZ, RZ, R137.reuse, P1 ;  /* 0x000000ffff837224 */ /* 0x104fe200008e0689 */
[C---:B------:R-:W-:Y:S01]  /*8990*/  IADD3 R106, P3, PT, R136.reuse, 0x2f050, RZ ;  /* 0x0002f050886a7810 */ /* 0x040fe20007f7e0ff */
[--C-:B------:R-:W-:Y:S01]  /*89a0*/  IMAD.X R129, RZ, RZ, R137.reuse, P5 ;  /* 0x000000ffff817224 */ /* 0x100fe200028e0689 */
[C---:B------:R-:W-:Y:S01]  /*89b0*/  IADD3 R107, P2, PT, R136.reuse, 0x2f060, RZ ;  /* 0x0002f060886b7810 */ /* 0x040fe20007f5e0ff */
[--C-:B------:R-:W-:Y:S01]  /*89c0*/  IMAD.X R127, RZ, RZ, R137.reuse, P4 ;  /* 0x000000ffff7f7224 */ /* 0x100fe200020e0689 */
[----:B------:R-:W-:Y:S01]  /*89d0*/  IADD3 R116, P1, PT, R136, 0x2f070, RZ ;  /* 0x0002f07088747810 */ /* 0x000fe20007f3e0ff */
[----:B------:R-:W-:Y:S01]  /*89e0*/  IMAD.X R125, RZ, RZ, R137, P3 ;  /* 0x000000ffff7d7224 */ /* 0x000fe200018e0689 */
[----:B------:R-:W-:Y:S01]  /*89f0*/  SHF.R.U64 R118, R0, 0x3, R143 ;  /* 0x0000000300767819 */ /* 0x000fe2000000128f */
[----:B------:R-:W-:Y:S01]  /*8a00*/  IMAD.X R123, RZ, RZ, R137, P2 ;  /* 0x000000ffff7b7224 */ /* 0x000fe200010e0689 */
[----:B------:R-:W-:Y:S01]  /*8a10*/  SHF.R.U64 R119, R100, 0x3, R141 ;  /* 0x0000000364777819 */ /* 0x000fe2000000128d */
[----:B------:R-:W-:Y:S01]  /*8a20*/  IMAD.X R137, RZ, RZ, R137, P1 ;  /* 0x000000ffff897224 */ /* 0x000fe200008e0689 */
[----:B------:R-:W-:-:S02]  /*8a30*/  SHF.R.U64 R120, R101, 0x3, R131 ;  /* 0x0000000365787819 */ /* 0x000fc40000001283 */
[----:B------:R-:W-:Y:S02]  /*8a40*/  SHF.R.U64 R121, R102, 0x3, R129 ;  /* 0x0000000366797819 */ /* 0x000fe40000001281 */
[----:B------:R-:W-:Y:S02]  /*8a50*/  LOP3.LUT R142, R0, 0x70, R118, 0x78, !PT ;  /* 0x00000070008e7812 */ /* 0x000fe400078e7876 */
[----:B------:R-:W-:Y:S02]  /*8a60*/  LOP3.LUT R140, R100, 0x70, R119, 0x78, !PT ;  /* 0x00000070648c7812 */ /* 0x000fe400078e7877 */
[----:B------:R-:W-:Y:S02]  /*8a70*/  LOP3.LUT R130, R101, 0x70, R120, 0x78, !PT ;  /* 0x0000007065827812 */ /* 0x000fe400078e7878 */
[----:B------:R-:W-:Y:S02]  /*8a80*/  LOP3.LUT R128, R102, 0x70, R121, 0x78, !PT ;  /* 0x0000007066807812 */ /* 0x000fe400078e7879 */
[----:B------:R-:W-:-:S02]  /*8a90*/  SHF.R.U64 R0, R103, 0x3, R127 ;  /* 0x0000000367007819 */ /* 0x000fc4000000127f */
[----:B------:R-:W-:Y:S02]  /*8aa0*/  SHF.R.U64 R100, R106, 0x3, R125 ;  /* 0x000000036a647819 */ /* 0x000fe4000000127d */
[----:B------:R-:W-:Y:S02]  /*8ab0*/  SHF.R.U64 R101, R107, 0x3, R123 ;  /* 0x000000036b657819 */ /* 0x000fe4000000127b */
[----:B------:R-:W-:Y:S02]  /*8ac0*/  SHF.R.U64 R102, R116, 0x3, R137 ;  /* 0x0000000374667819 */ /* 0x000fe40000001289 */
[----:B------:R-:W-:Y:S02]  /*8ad0*/  LOP3.LUT R126, R103, 0x70, R0, 0x78, !PT ;  /* 0x00000070677e7812 */ /* 0x000fe400078e7800 */
[----:B------:R-:W-:Y:S02]  /*8ae0*/  LOP3.LUT R124, R106, 0x70, R100, 0x78, !PT ;  /* 0x000000706a7c7812 */ /* 0x000fe400078e7864 */
[----:B------:R-:W-:-:S02]  /*8af0*/  LOP3.LUT R122, R107, 0x70, R101, 0x78, !PT ;  /* 0x000000706b7a7812 */ /* 0x000fc400078e7865 */
[----:B------:R-:W-:Y:S01]  /*8b00*/  LOP3.LUT R136, R116, 0x70, R102, 0x78, !PT ;  /* 0x0000007074887812 */ /* 0x000fe200078e7866 */
[----:B------:R-:W-:Y:S05]  /*8b10*/  @!P0 BRA `(.L_x_164) ;  /* 0x0000000000048947 */ /* 0x000fea0003800000 */
[----:B------:R-:W-:-:S04]  /*8b20*/  DEPBAR.LE SB0, 0x1 ;  /* 0x000080400000791a */ /* 0x000fc80000000000 */
.L_x_164:
[----:B------:R-:W-:Y:S05]  /*8b30*/  BSYNC.RECONVERGENT B0 ;  /* 0x0000000000007941 */ /* 0x000fea0003800200 */
.L_x_163:
[----:B------:R-:W-:Y:S01]  /*8b40*/  BAR.SYNC.DEFER_BLOCKING 0x2, 0x80 ;  /* 0x0082000000007b1d */ /* 0x000fe20000010000 */
[----:B------:R-:W-:-:S05]  /*8b50*/  USHF.L.U32 UR10, UR15, 0x7, URZ ;  /* 0x000000070f0a7899 */ /* 0x000fca00080006ff */
[----:B------:R-:W-:Y:S01]  /*8b60*/  BSSY.RECONVERGENT B0, `(.L_x_165) ;  /* 0x000001d000007945 */ /* 0x000fe20003800200 */
[----:B------:R1:W-:Y:S04]  /*8b70*/  ST.E.128 desc[UR62][R142.64], R68 ;  /* 0x000000448e007985 */ /* 0x0003e8000c101d3e */
[----:B------:R1:W-:Y:S04]  /*8b80*/  ST.E.128 desc[UR62][R140.64], R72 ;  /* 0x000000488c007985 */ /* 0x0003e8000c101d3e */
[----:B------:R1:W-:Y:S04]  /*8b90*/  ST.E.128 desc[UR62][R130.64], R76 ;  /* 0x0000004c82007985 */ /* 0x0003e8000c101d3e */
[----:B------:R1:W-:Y:S04]  /*8ba0*/  ST.E.128 desc[UR62][R128.64], R80 ;  /* 0x0000005080007985 */ /* 0x0003e8000c101d3e */
[----:B------:R1:W-:Y:S04]  /*8bb0*/  ST.E.128 desc[UR62][R126.64], R84 ;  /* 0x000000547e007985 */ /* 0x0003e8000c101d3e */
        /* <DEDUP_REMOVED lines=8> */
[----:B--2---:R-:W2:Y:S02]  /*8c40*/  FENCE.VIEW.ASYNC.S ;  /* 0x00000000000073c6 */ /* 0x004ea40000000000 */
[----:B--2---:R-:W-:Y:S06]  /*8c50*/  BAR.SYNC.DEFER_BLOCKING 0x2, 0x80 ;  /* 0x0082000000007b1d */ /* 0x004fec0000010000 */
[----:B------:R-:W-:Y:S05]  /*8c60*/  @P6 BRA `(.L_x_166) ;  /* 0x0000000000306947 */ /* 0x000fea0003800000 */
[----:B------:R-:W-:Y:S01]  /*8c70*/  UIADD3 UR4, UP0, UPT, UR6, 0x500, URZ ;  /* 0x0000050006047890 */ /* 0x000fe2000ff1e0ff */
[----:B------:R-:W-:Y:S01]  /*8c80*/  PLOP3.LUT P0, PT, PT, PT, PT, 0x80, 0x8 ;  /* 0x000000000008781c */ /* 0x000fe20003f0f070 */
[----:B------:R-:W-:Y:S02]  /*8c90*/  UIADD3 UR8, UPT, UPT, UR14, 0x2f000, URZ ;  /* 0x0002f0000e087890 */ /* 0x000fe4000fffe0ff */
[----:B------:R-:W-:Y:S01]  /*8ca0*/  UIADD3.X UR5, UPT, UPT, URZ, UR7, URZ, UP0, !UPT ;  /* 0x00000007ff057290 */ /* 0x000fe200087fe4ff */
[----:B------:R-:W-:-:S11]  /*8cb0*/  UMOV UR9, 0x20 ;  /* 0x0000002000097882 */ /* 0x000fd60000000000 */
.L_x_167:
[----:B------:R-:W-:Y:S01]  /*8cc0*/  @P0 ELECT P1, URZ, PT ;  /* 0x0000000000ff082f */ /* 0x000fe20003820000 */
[----:B------:R2:W-:-:S12]  /*8cd0*/  UTMAREDG.5D.ADD [UR8], [UR4] ;  /* 0x00000008040073b6 */ /* 0x0005d80008020000 */
[----:B------:R-:W-:Y:S02]  /*8ce0*/  @P1 PLOP3.LUT P0, PT, P1, PT, PT, 0x8, 0x80 ;  /* 0x000000000080181c */ /* 0x000fe40000f0e170 */
[----:B------:R-:W-:-:S11]  /*8cf0*/  PLOP3.LUT P1, PT, PT, PT, PT, 0x8, 0x80 ;  /* 0x000000000080781c */ /* 0x000fd60003f2e170 */
[----:B--2---:R-:W-:Y:S05]  /*8d00*/  @P0 BRA.U.ANY `(.L_x_167) ;  /* 0xfffffffd00ec0947 */ /* 0x004fea000393ffff */
[----:B------:R0:W-:Y:S01]  /*8d10*/  UTMACMDFLUSH ;  /* 0x00000000000079b7 */ /* 0x0001e20000000000 */
[----:B------:R-:W-:-:S04]  /*8d20*/  DEPBAR.LE SB0, 0x1 ;  /* 0x000080400000791a */ /* 0x000fc80000000000 */
.L_x_166:
[----:B------:R-:W-:Y:S05]  /*8d30*/  BSYNC.RECONVERGENT B0 ;  /* 0x0000000000007941 */ /* 0x000fea0003800200 */
.L_x_165:
[----:B------:R-:W-:Y:S01]  /*8d40*/  BAR.SYNC.DEFER_BLOCKING 0x2, 0x80 ;  /* 0x0082000000007b1d */ /* 0x000fe20000010000 */
[----:B------:R-:W-:-:S05]  /*8d50*/  ISETP.NE.AND P2, PT, R117, RZ, PT ;  /* 0x000000ff7500720c */ /* 0x000fca0003f45270 */
[----:B------:R-:W-:Y:S01]  /*8d60*/  BSSY.RECONVERGENT B0, `(.L_x_168) ;  /* 0x000001d000007945 */ /* 0x000fe20003800200 */
[----:B---3--:R2:W-:Y:S04]  /*8d70*/  ST.E.128 desc[UR62][R134.64], R36 ;  /* 0x0000002486007985 */ /* 0x0085e8000c101d3e */
        /* <DEDUP_REMOVED lines=12> */
[----:B---3--:R-:W3:Y:S02]  /*8e40*/  FENCE.VIEW.ASYNC.S ;  /* 0x00000000000073c6 */ /* 0x008ee40000000000 */
[----:B---3--:R-:W-:Y:S06]  /*8e50*/  BAR.SYNC.DEFER_BLOCKING 0x2, 0x80 ;  /* 0x0082000000007b1d */ /* 0x008fec0000010000 */
[----:B------:R-:W-:Y:S05]  /*8e60*/  @P2 BRA `(.L_x_169) ;  /* 0x0000000000302947 */ /* 0x000fea0003800000 */
[----:B------:R-:W-:Y:S01]  /*8e70*/  UIADD3 UR4, UP0, UPT, UR6, 0x500, URZ ;  /* 0x0000050006047890 */ /* 0x000fe2000ff1e0ff */
[----:B------:R-:W-:Y:S01]  /*8e80*/  PLOP3.LUT P0, PT, PT, PT, PT, 0x80, 0x8 ;  /* 0x000000000008781c */ /* 0x000fe20003f0f070 */
[----:B------:R-:W-:Y:S02]  /*8e90*/  UIADD3 UR8, UPT, UPT, UR14, 0x2b000, URZ ;  /* 0x0002b0000e087890 */ /* 0x000fe4000fffe0ff */
[----:B------:R-:W-:Y:S01]  /*8ea0*/  UIADD3.X UR5, UPT, UPT, URZ, UR7, URZ, UP0, !UPT ;  /* 0x00000007ff057290 */ /* 0x000fe200087fe4ff */
[----:B------:R-:W-:-:S11]  /*8eb0*/  UMOV UR9, 0x40 ;  /* 0x0000004000097882 */ /* 0x000fd60000000000 */
.L_x_170:
[----:B------:R-:W-:Y:S01]  /*8ec0*/  @P0 ELECT P1, URZ, PT ;  /* 0x0000000000ff082f */ /* 0x000fe20003820000 */
[----:B------:R3:W-:-:S12]  /*8ed0*/  UTMAREDG.5D.ADD [UR8], [UR4] ;  /* 0x00000008040073b6 */ /* 0x0007d80008020000 */
[----:B------:R-:W-:Y:S02]  /*8ee0*/  @P1 PLOP3.LUT P0, PT, P1, PT, PT, 0x8, 0x80 ;  /* 0x000000000080181c */ /* 0x000fe40000f0e170 */
[----:B------:R-:W-:-:S11]  /*8ef0*/  PLOP3.LUT P1, PT, PT, PT, PT, 0x8, 0x80 ;  /* 0x000000000080781c */ /* 0x000fd60003f2e170 */
[----:B---3--:R-:W-:Y:S05]  /*8f00*/  @P0 BRA.U.ANY `(.L_x_170) ;  /* 0xfffffffd00ec0947 */ /* 0x008fea000393ffff */
[----:B------:R0:W-:Y:S01]  /*8f10*/  UTMACMDFLUSH ;  /* 0x00000000000079b7 */ /* 0x0001e20000000000 */
[----:B------:R-:W-:-:S04]  /*8f20*/  DEPBAR.LE SB0, 0x1 ;  /* 0x000080400000791a */ /* 0x000fc80000000000 */
.L_x_169:
[----:B------:R-:W-:Y:S05]  /*8f30*/  BSYNC.RECONVERGENT B0 ;  /* 0x0000000000007941 */ /* 0x000fea0003800200 */
.L_x_168:
[----:B------:R-:W-:Y:S06]  /*8f40*/  BAR.SYNC.DEFER_BLOCKING 0x2, 0x80 ;  /* 0x0082000000007b1d */ /* 0x000fec0000010000 */
        /* <DEDUP_REMOVED lines=14> */
[----:B----4-:R-:W4:Y:S02]  /*9030*/  FENCE.VIEW.ASYNC.S ;  /* 0x00000000000073c6 */ /* 0x010f240000000000 */
[----:B----4-:R-:W-:Y:S06]  /*9040*/  BAR.SYNC.DEFER_BLOCKING 0x2, 0x80 ;  /* 0x0082000000007b1d */ /* 0x010fec0000010000 */
[----:B------:R-:W-:Y:S05]  /*9050*/  @P2 BRA `(.L_x_172) ;  /* 0x00000000002c2947 */ /* 0x000fea0003800000 */
[----:B------:R-:W-:Y:S01]  /*9060*/  UIADD3 UR4, UP0, UPT, UR6, 0x500, URZ ;  /* 0x0000050006047890 */ /* 0x000fe2000ff1e0ff */
[----:B------:R-:W-:Y:S01]  /*9070*/  PLOP3.LUT P0, PT, PT, PT, PT, 0x80, 0x8 ;  /* 0x000000000008781c */ /* 0x000fe20003f0f070 */
[----:B------:R-:W-:Y:S02]  /*9080*/  UIADD3 UR8, UPT, UPT, UR14, 0x2f000, URZ ;  /* 0x0002f0000e087890 */ /* 0x000fe4000fffe0ff */
[----:B------:R-:W-:Y:S01]  /*9090*/  UIADD3.X UR5, UPT, UPT, URZ, UR7, URZ, UP0, !UPT ;  /* 0x00000007ff057290 */ /* 0x000fe200087fe4ff */
[----:B------:R-:W-:-:S11]  /*90a0*/  UMOV UR9, 0x60 ;  /* 0x0000006000097882 */ /* 0x000fd60000000000 */
.L_x_173:
[----:B------:R-:W-:Y:S01]  /*90b0*/  @P0 ELECT P1, URZ, PT ;  /* 0x0000000000ff082f */ /* 0x000fe20003820000 */
[----:B------:R4:W-:-:S12]  /*90c0*/  UTMAREDG.5D.ADD [UR8], [UR4] ;  /* 0x00000008040073b6 */ /* 0x0009d80008020000 */
[----:B------:R-:W-:Y:S02]  /*90d0*/  @P1 PLOP3.LUT P0, PT, P1, PT, PT, 0x8, 0x80 ;  /* 0x000000000080181c */ /* 0x000fe40000f0e170 */
[----:B------:R-:W-:-:S11]  /*90e0*/  PLOP3.LUT P1, PT, PT, PT, PT, 0x8, 0x80 ;  /* 0x000000000080781c */ /* 0x000fd60003f2e170 */
[----:B----4-:R-:W-:Y:S05]  /*90f0*/  @P0 BRA.U.ANY `(.L_x_173) ;  /* 0xfffffffd00ec0947 */ /* 0x010fea000393ffff */
[----:B------:R0:W-:Y:S02]  /*9100*/  UTMACMDFLUSH ;  /* 0x00000000000079b7 */ /* 0x0001e40000000000 */
.L_x_172:
[----:B------:R-:W-:Y:S05]  /*9110*/  BSYNC.RECONVERGENT B0 ;  /* 0x0000000000007941 */ /* 0x000fea0003800200 */
.L_x_171:
[----:B------:R-:W4:Y:S01]  /*9120*/  LDL.LU R0, [R1+0x4] ;  /* 0x0000040001007983 */ /* 0x000f220000300800 */
[----:B------:R-:W-:Y:S01]  /*9130*/  UIADD3 UR5, UPT, UPT, UR15, 0x1, URZ ;  /* 0x000000010f057890 */ /* 0x000fe2000fffe0ff */
[----:B------:R-:W-:Y:S01]  /*9140*/  LOP3.LUT R133, R133, 0x1, RZ, 0x3c, !PT ;  /* 0x0000000185857812 */ /* 0x000fe200078e3cff */
[----:B------:R-:W-:Y:S02]  /*9150*/  UIADD3 UR4, UPT, UPT, UR11, 0x1, URZ ;  /* 0x000000010b047890 */ /* 0x000fe4000fffe0ff */
[----:B------:R-:W-:-:S04]  /*9160*/  UISETP.NE.AND UP0, UPT, UR5, UR47, UPT ;  /* 0x0000002f0500728c */ /* 0x000fc8000bf05270 */
[----:B------:R-:W-:-:S07]  /*9170*/  USEL UR15, UR5, URZ, UP0 ;  /* 0x000000ff050f7287 */ /* 0x000fce0008000000 */
[----:B------:R-:W-:-:S07]  /*9180*/  @UP0 UIADD3 UR4, UPT, UPT, UR11, URZ, URZ ;  /* 0x000000ff0b040290 */ /* 0x000fce000fffe0ff */
[----:B------:R-:W-:Y:S01]  /*9190*/  UMOV UR11, UR4 ;  /* 0x00000004000b7c82 */ /* 0x000fe20008000000 */
[C---:B----4-:R-:W-:Y:S01]  /*91a0*/  ISETP.GT.U32.AND P0, PT, R0.reuse, 0x1, PT ;  /* 0x000000010000780c */ /* 0x050fe20003f04070 */
[----:B------:R-:W-:-:S05]  /*91b0*/  VIADD R0, R0, 0xffffffff ;  /* 0xffffffff00007836 */ /* 0x000fca0000000000 */
[----:B------:R4:W-:Y:S07]  /*91c0*/  STL [R1+0x4], R0 ;  /* 0x0000040001007387 */ /* 0x0009ee0000100800 */
[----:B------:R-:W-:Y:S05]  /*91d0*/  @P0 BRA `(.L_x_174) ;  /* 0xffffffec00fc0947 */ /* 0x000fea000383ffff */
[----:B------:R-:W-:-:S04]  /*91e0*/  DEPBAR.LE SB0, 0x0 ;  /* 0x000080000000791a */ /* 0x000fc80000000000 */
[----:B------:R-:W-:Y:S05]  /*91f0*/  EXIT ;  /* 0x000000000000794d */ /* 0x000fea0003800000 */
.L_x_315:
[----:B------:R-:W-:-:S08]  /*9200*/  NOP ;  /* 0x0000000000007918 */ /* 0x000fd00000000000 */
[----:B------:R-:W-:-:S00]  /*9210*/  USETMAXREG.DEALLOC.CTAPOOL 0x60 ;  /* 0x00000060000079c8 */ /* 0x000fc000080e0500 */
[----:B------:R-:W-:Y:S05]  /*9220*/  EXIT ;  /* 0x000000000000794d */ /* 0x000fea0003800000 */
.L_x_175:
[----:B------:R-:W-:-:S08]  /*9230*/  NOP ;  /* 0x0000000000007918 */ /* 0x000fd00000000000 */
[----:B------:R-:W1:Y:S02]  /*9240*/  USETMAXREG.TRY_ALLOC.CTAPOOL UP0, 0x80 ;  /* 0x00000080000079c8 */ /* 0x000e640008000600 */
[----:B-1----:R-:W-:Y:S05]  /*9250*/  BRA.U !UP0, `(.L_x_175) ;  /* 0xfffffffd08f47547 */ /* 0x002fea000b83ffff */
[----:B------:R-:W-:Y:S01]  /*9260*/  HFMA2 R2, -RZ, RZ, 0, 5.9604644775390625e-08 ;  /* 0x00000001ff027431 */ /* 0x000fe200000001ff */
[----:B------:R-:W-:Y:S01]  /*9270*/  MOV R0, 0x1 ;  /* 0x0000000100007802 */ /* 0x000fe20000000f00 */
[----:B------:R1:W-:Y:S01]  /*9280*/  STL [R1+0x48], RZ ;  /* 0x000048ff01007387 */ /* 0x0003e20000100800 */
[----:B------:R-:W-:-:S03]  /*9290*/  HFMA2 R75, -RZ, RZ, 0, 0 ;  /* 0x00000000ff4b7431 */ /* 0x000fc600000001ff */
[----:B------:R1:W-:Y:S04]  /*92a0*/  STL [R1+0x44], R2 ;  /* 0x0000440201007387 */ /* 0x0003e80000100800 */
[----:B------:R1:W-:Y:S04]  /*92b0*/  STL [R1+0x3c], RZ ;  /* 0x00003cff01007387 */ /* 0x0003e80000100800 */
[----:B------:R1:W-:Y:S04]  /*92c0*/  STL [R1+0x40], R0 ;  /* 0x0000400001007387 */ /* 0x0003e80000100800 */
[----:B------:R1:W-:Y:S02]  /*92d0*/  STL [R1+0x38], RZ ;  /* 0x000038ff01007387 */ /* 0x0003e40000100800 */
.L_x_212:
[----:B-12---:R-:W2:Y:S02]  /*92e0*/  LDL R0, [R1] ;  /* 0x0000000001007983 */ /* 0x006ea40000100800 */
[----:B--2---:R-:W-:Y:S11]  /*92f0*/  R2UR UR4, R0 ;  /* 0x00000000000472ca */ /* 0x004ff600000e0000 */
[----:B------:R-:W-:Y:S02]  /*9300*/  @!UPT UIADD3 URZ, UPT, UPT, URZ, URZ, URZ ;  /* 0x000000fffffff290 */ /* 0x000fe4000fffe0ff */
[----:B------:R-:W-:Y:S01]  /*9310*/  IMAD.U32 R0, RZ, RZ, UR4 ;  /* 0x00000004ff007e24 */ /* 0x000fe2000f8e00ff */
[----:B------:R-:W-:Y:S05]  /*9320*/  YIELD ;  /* 0x0000000000007946 */ /* 0x000fea0003800000 */
[----:B------:R-:W-:Y:S11]  /*9330*/  ISETP.NE.AND P0, PT, R0, 0x3, PT ;  /* 0x000000030000780c */ /* 0x000ff60003f05270 */
[----:B------:R-:W-:Y:S02]  /*9340*/  @!UPT UIADD3 URZ, UPT, UPT, URZ, URZ, URZ ;  /* 0x000000fffffff290 */ /* 0x000fe4000fffe0ff */
[----:B------:R-:W-:Y:S05]  /*9350*/  @!P0 BRA `(.L_x_176) ;  /* 0x0000000000048947 */ /* 0x000fea0003800000 */
[----:B------:R-:W-:Y:S05]  /*9360*/  BPT.TRAP 0x1 ;  /* 0x000000040000795c */ /* 0x000fea0000300000 */
.L_x_176:
[----:B------:R-:W2:Y:S01]  /*9370*/  LDL R0, [R1+0x3c] ;  /* 0x00003c0001007983 */ /* 0x000ea20000100800 */
[----:B------:R-:W-:Y:S01]  /*9380*/  MOV R2, 0x400 ;  /* 0x0000040000027802 */ /* 0x000fe20000000f00 */
[----:B------:R-:W-:Y:S01]  /*9390*/  BSSY B0, `(.L_x_177) ;  /* 0x0000006000007945 */ /* 0x000fe20003800000 */
[----:B------:R-:W1:Y:S01]  /*93a0*/  S2R R72, SR_CgaCtaId ;  /* 0x0000000000487919 */ /* 0x000e620000008800 */
[----:B--2---:R-:W-:Y:S02]  /*93b0*/  SHF.L.U32 R0, R0, 0x1f, RZ ;  /* 0x0000001f00007819 */ /* 0x004fe400000006ff */
[----:B-1----:R-:W-:Y:S04]  /*93c0*/  LEA R2, R72, R2, 0x18 ;  /* 0x0000000248027211 */ /* 0x002fe800078ec0ff */
[----:B------:R-:W1:Y:S02]  /*93d0*/  SYNCS.PHASECHK.TRANS64.TRYWAIT P1, [R2+URZ+0x33850], R0 ;  /* 0x03385000020075a7 */ /* 0x000e6400080211ff */
[----:B-1----:R-:W-:Y:S05]  /*93e0*/  @!P1 BRA `(.L_x_178) ;  /* 0x0000007800189947 */ /* 0x002fea0003800000 */
.L_x_302:
[----:B------:R-:W-:Y:S05]  /*93f0*/  BSYNC B0 ;  /* 0x0000000000007941 */ /* 0x000fea0003800000 */
.L_x_177:
[----:B------:R-:W-:Y:S05]  /*9400*/  @!P0 BRA `(.L_x_179) ;  /* 0x0000000000048947 */ /* 0x000fea0003800000 */
[----:B------:R-:W-:Y:S05]  /*9410*/  BPT.TRAP 0x1 ;  /* 0x000000040000795c */ /* 0x000fea0000300000 */
.L_x_179:
[----:B-1----:R-:W2:Y:S01]  /*9420*/  LDL R0, [R1+0x40] ;  /* 0x0000400001007983 */ /* 0x002ea20000100800 */
[----:B------:R-:W-:Y:S01]  /*9430*/  BSSY B0, `(.L_x_180) ;  /* 0x0000004000007945 */ /* 0x000fe20003800000 */
[----:B--2---:R-:W-:Y:S04]  /*9440*/  SHF.L.U32 R0, R0, 0x1f, RZ ;  /* 0x0000001f00007819 */ /* 0x004fe800000006ff */
[----:B------:R-:W1:Y:S02]  /*9450*/  SYNCS.PHASECHK.TRANS64.TRYWAIT P1, [R2+URZ+0x33888], R0 ;  /* 0x03388800020075a7 */ /* 0x000e6400080211ff */
[----:B-1----:R-:W-:Y:S05]  /*9460*/  @!P1 BRA `(.L_x_181) ;  /* 0x00000078000c9947 */ /* 0x002fea0003800000 */
.L_x_303:
[----:B------:R-:W-:Y:S05]  /*9470*/  BSYNC B0 ;  /* 0x0000000000007941 */ /* 0x000fea0003800000 */
.L_x_180:
[----:B------:R-:W-:Y:S05]  /*9480*/  @!P0 BRA `(.L_x_182) ;  /* 0x0000000000048947 */ /* 0x000fea0003800000 */
[----:B------:R-:W-:Y:S05]  /*9490*/  BPT.TRAP 0x1 ;  /* 0x000000040000795c */ /* 0x000fea0000300000 */
.L_x_182:
[----:B------:R-:W-:Y:S01]  /*94a0*/  SHF.L.U32 R4, R75, 0x1f, RZ ;  /* 0x0000001f4b047819 */ /* 0x000fe200000006ff */
[----:B------:R-:W2:Y:S03]  /*94b0*/  S2R R73, SR_TID.X ;  /* 0x0000000000497919 */ /* 0x000ea60000002100 */
[----:B------:R-:W3:Y:S01]  /*94c0*/  SYNCS.PHASECHK.TRANS64.TRYWAIT P0, [R2+URZ+0x33830], R4 ;  /* 0x03383004020075a7 */ /* 0x000ee200080011ff */
[----:B--2---:R-:W-:Y:S01]  /*94d0*/  SHF.R.U32.HI R3, RZ, 0x3, R73 ;  /* 0x00000003ff037819 */ /* 0x004fe20000011649 */
[----:B-1----:R-:W-:Y:S05]  /*94e0*/  IMAD.U32 R0, R73, 0x10000, RZ ;  /* 0x0001000049007824 */ /* 0x002fea00078e00ff */
[----:B------:R-:W-:Y:S04]  /*94f0*/  LOP3.LUT R0, R0, 0x160, R3, 0xfe, !PT ;  /* 0x0000016000007812 */ /* 0x000fe800078efe03 */
[----:B------:R-:W-:Y:S01]  /*9500*/  LOP3.LUT R74, R0, 0x600170, RZ, 0xc0, !PT ;  /* 0x00600170004a7812 */ /* 0x000fe200078ec0ff */
[----:B---3--:R-:W-:Y:S06]  /*9510*/  @!P0 BRA `(.L_x_183) ;  /* 0x0000007400f48947 */ /* 0x008fec0003800000 */
.L_x_304:
[----:B------:R-:W-:Y:S01]  /*9520*/  SHF.R.U32.HI R3, RZ, 0x5, R73 ;  /* 0x00000005ff037819 */ /* 0x000fe20000011649 */
[----:B------:R-:W-:Y:S05]  /*9530*/  WARPSYNC.ALL ;  /* 0x0000000000007948 */ /* 0x000fea0003800000 */
[C---:B------:R-:W-:Y:S01]  /*9540*/  R2UR UR4, R74.reuse ;  /* 0x000000004a0472ca */ /* 0x040fe200000e0000 */
[----:B------:R-:W-:Y:S01]  /*9550*/  VIADD R0, R74, 0x20 ;  /* 0x000000204a007836 */ /* 0x000fe20000000000 */
[----:B------:R-:W-:Y:S04]  /*9560*/  LOP3.LUT R16, R3, 0x3, RZ, 0xc0, !PT ;  /* 0x0000000303107812 */ /* 0x000fe800078ec0ff */
[----:B------:R-:W-:Y:S04]  /*9570*/  SHF.R.U32.HI R0, RZ, 0x15, R0 ;  /* 0x00000015ff007819 */ /* 0x000fe80000011600 */
[----:B------:R-:W-:Y:S03]  /*9580*/  ISETP.NE.AND P0, PT, R16, R0, PT ;  /* 0x000000001000720c */ /* 0x000fe60003f05270 */
[----:B------:R-:W2:Y:S10]  /*9590*/  LDTM.x16 R56, tmem[UR4] ;  /* 0x00000004003879ee */ /* 0x000eb40008240000 */
[----:B--2---:R-:W-:Y:S05]  /*95a0*/  @!P0 BRA `(.L_x_184) ;  /* 0x0000000000408947 */ /* 0x004fea0003800000 */
[----:B------:R-:W2:Y:S01]  /*95b0*/  LDCU.64 UR8, c[0x4][0x80] ;  /* 0x01001000ff0877ac */ /* 0x000ea20008000a00 */
[----:B------:R-:W-:Y:S01]  /*95c0*/  MOV R15, 0x0 ;  /* 0x00000000000f7802 */ /* 0x000fe20000000f00 */
[----:B------:R-:W-:Y:S02]  /*95d0*/  HFMA2 R12, -RZ, RZ, 0, 5.9604644775390625e-08 ;  /* 0x00000001ff0c7431 */ /* 0x000fe400000001ff */
[----:B------:R-:W-:Y:S02]  /*95e0*/  IMAD.MOV.U32 R8, RZ, RZ, 0x192 ;  /* 0x00000192ff087424 */ /* 0x000fe400078e00ff */
[----:B------:R-:W-:Y:S01]  /*95f0*/  IMAD.MOV.U32 R13, RZ, RZ, RZ ;  /* 0x000000ffff0d7224 */ /* 0x000fe200078e00ff */
[----:B------:R-:W3:Y:S01]  /*9600*/  LDCU.64 UR6, c[0x4][0x88] ;  /* 0x01001100ff0677ac */ /* 0x000ee20008000a00 */
[----:B------:R-:W4:Y:S01]  /*9610*/  LDC.64 R14, c[0x4][R15] ;  /* 0x010000000f0e7b82 */ /* 0x000f220000000a00 */
[----:B------:R-:W5:Y:S01]  /*9620*/  LDCU.64 UR4, c[0x4][0x8] ;  /* 0x01000100ff0477ac */ /* 0x000f620008000a00 */
[----:B--2---:R-:W-:Y:S01]  /*9630*/  MOV R5, UR9 ;  /* 0x0000000900057c02 */ /* 0x004fe20008000f00 */
[----:B-1----:R-:W-:Y:S01]  /*9640*/  IMAD.U32 R4, RZ, RZ, UR8 ;  /* 0x00000008ff047e24 */ /* 0x002fe2000f8e00ff */
[----:B---3--:R-:W-:Y:S01]  /*9650*/  MOV R7, UR7 ;  /* 0x0000000700077c02 */ /* 0x008fe20008000f00 */
[----:B------:R-:W-:Y:S01]  /*9660*/  IMAD.U32 R6, RZ, RZ, UR6 ;  /* 0x00000006ff067e24 */ /* 0x000fe2000f8e00ff */
[----:B-----5:R-:W-:Y:S01]  /*9670*/  MOV R11, UR5 ;  /* 0x00000005000b7c02 */ /* 0x020fe20008000f00 */
[----:B------:R-:W-:Y:S02]  /*9680*/  IMAD.U32 R10, RZ, RZ, UR4 ;  /* 0x00000004ff0a7e24 */ /* 0x000fe4000f8e00ff */
[----:B------:R-:W-:Y:S07]  /*9690*/  LEPC R20, `(.L_x_184) ;  /* 0x000000001014794e */ /* 0x000fee0000000000 */
[----:B----4-:R-:W-:Y:S05]  /*96a0*/  CALL.ABS.NOINC R14 ;  /* 0x000000000e007343 */ /* 0x010fea0003c00000 */
.L_x_184:
[----:B------:R-:W-:Y:S05]  /*96b0*/  WARPSYNC.ALL ;  /* 0x0000000000007948 */ /* 0x000fea0003800000 */
[C---:B------:R-:W-:Y:S01]  /*96c0*/  R2UR UR4, R74.reuse ;  /* 0x000000004a0472ca */ /* 0x040fe200000e0000 */
[----:B------:R-:W-:Y:S05]  /*96d0*/  VIADD R0, R74, 0x40 ;  /* 0x000000404a007836 */ /* 0x000fea0000000000 */
[----:B------:R-:W-:Y:S04]  /*96e0*/  SHF.R.U32.HI R0, RZ, 0x15, R0 ;  /* 0x00000015ff007819 */ /* 0x000fe80000011600 */
[----:B------:R-:W-:Y:S03]  /*96f0*/  ISETP.NE.AND P0, PT, R16, R0, PT ;  /* 0x000000001000720c */ /* 0x000fe60003f05270 */
[----:B------:R-:W2:Y:S10]  /*9700*/  LDTM.x16 R40, tmem[UR4+0x20] ;  /* 0x00002004002879ee */ /* 0x000eb40008240000 */
        /* <DEDUP_REMOVED lines=17> */
.L_x_185:
[----:B------:R-:W-:Y:S05]  /*9820*/  WARPSYNC.ALL ;  /* 0x0000000000007948 */ /* 0x000fea0003800000 */
[C---:B------:R-:W-:Y:S01]  /*9830*/  R2UR UR4, R74.reuse ;  /* 0x000000004a0472ca */ /* 0x040fe200000e0000 */
[----:B------:R-:W-:Y:S01]  /*9840*/  VIADD R0, R74, 0x60 ;  /* 0x000000604a007836 */ /* 0x000fe20000000000 */
[----:B------:R-:W-:Y:S04]  /*9850*/  BSSY.RECONVERGENT B6, `(.L_x_186) ;  /* 0x0000015000067945 */ /* 0x000fe80003800200 */
        /* <DEDUP_REMOVED lines=20> */
.L_x_187:
[----:B------:R-:W-:Y:S05]  /*99a0*/  BSYNC.RECONVERGENT B6 ;  /* 0x0000000000067941 */ /* 0x000fea0003800200 */
.L_x_186:
[----:B------:R-:W2:Y:S01]  /*99b0*/  LDC R3, c[0x0][0x448] ;  /* 0x00011200ff037b82 */ /* 0x000ea20000000800 */
[----:B------:R-:W-:Y:S05]  /*99c0*/  WARPSYNC.ALL ;  /* 0x0000000000007948 */ /* 0x000fea0003800000 */
[----:B------:R-:W-:Y:S02]  /*99d0*/  R2UR UR4, R74 ;  /* 0x000000004a0472ca */ /* 0x000fe400000e0000 */
[----:B------:R-:W-:Y:S04]  /*99e0*/  SHF.R.U32.HI R0, RZ, 0x1, R73 ;  /* 0x00000001ff007819 */ /* 0x000fe80000011649 */
[----:B------:R-:W-:Y:S04]  /*99f0*/  LOP3.LUT R0, R0, 0x40, RZ, 0xc0, !PT ;  /* 0x0000004000007812 */ /* 0x000fe800078ec0ff */
[----:B------:R-:W-:Y:S05]  /*9a00*/  IADD3 R0, PT, PT, R2, R0, RZ ;  /* 0x0000000002007210 */ /* 0x000fea0007ffe0ff */
[----:B-1----:R-:W1:Y:S08]  /*9a10*/  LDS.128 R4, [R0+0x33000] ;  /* 0x0330000000047984 */ /* 0x002e700000000c00 */
[----:B------:R-:W3:Y:S08]  /*9a20*/  LDS.128 R8, [R0+0x33010] ;  /* 0x0330100000087984 */ /* 0x000ef00000000c00 */
[----:B------:R-:W4:Y:S08]  /*9a30*/  LDS.128 R12, [R0+0x33020] ;  /* 0x03302000000c7984 */ /* 0x000f300000000c00 */
[----:B------:R-:W5:Y:S08]  /*9a40*/  LDS.128 R16, [R0+0x33030] ;  /* 0x0330300000107984 */ /* 0x000f700000000c00 */
[----:B------:R-:W-:Y:S01]  /*9a50*/  LDS.128 R20, [R0+0x33130] ;  /* 0x0331300000147984 */ /* 0x000fe20000000c00 */
[----:B--2---:R-:W-:Y:S04]  /*9a60*/  FMUL R3, R3, 1.4426950216293334961 ;  /* 0x3fb8aa3b03037820 */ /* 0x004fe80000400000 */
[C---:B-1----:R-:W-:Y:S02]  /*9a70*/  FFMA2 R4, R3.reuse.F32, R56.F32x2.HI_LO, R4.F32x2.HI_LO ;  /* 0x0000003803047249 */ /* 0x042fe40000040004 */
[----:B------:R-:W-:Y:S01]  /*9a80*/  FFMA2 R6, R3.F32, R58.F32x2.HI_LO, R6.F32x2.HI_LO ;  /* 0x0000003a03067249 */ /* 0x000fe20000040006 */
[----:B------:R-:W1:Y:S02]  /*9a90*/  S2R R57, SR_TID.X ;  /* 0x0000000000397919 */ /* 0x000e640000002100 */
[----:B------:R-:W-:Y:S02]  /*9aa0*/  FSETP.GEU.AND P2, PT, R4, -126, PT ;  /* 0xc2fc00000400780b */ /* 0x000fe40003f4e000 */
[----:B------:R-:W-:Y:S01]  /*9ab0*/  FSETP.GEU.AND P1, PT, R5, -126, PT ;  /* 0xc2fc00000500780b */ /* 0x000fe20003f2e000 */
[C---:B---3--:R-:W-:Y:S01]  /*9ac0*/  FFMA2 R8, R3.reuse.F32, R60.F32x2.HI_LO, R8.F32x2.HI_LO ;  /* 0x0000003c03087249 */ /* 0x048fe20000040008 */
[----:B------:R-:W-:Y:S01]  /*9ad0*/  FSETP.GEU.AND P6, PT, R6, -126, PT ;  /* 0xc2fc00000600780b */ /* 0x000fe20003fce000 */
[----:B------:R-:W-:Y:S01]  /*9ae0*/  FFMA2 R10, R3.F32, R62.F32x2.HI_LO, R10.F32x2.HI_LO ;  /* 0x0000003e030a7249 */ /* 0x000fe2000004000a */
[----:B------:R-:W-:Y:S02]  /*9af0*/  FSETP.GEU.AND P5, PT, R7, -126, PT ;  /* 0xc2fc00000700780b */ /* 0x000fe40003fae000 */
[----:B------:R-:W-:Y:S02]  /*9b00*/  FSETP.GEU.AND P4, PT, R8, -126, PT ;  /* 0xc2fc00000800780b */ /* 0x000fe40003f8e000 */
[----:B------:R-:W-:Y:S01]  /*9b10*/  FSETP.GEU.AND P3, PT, R9, -126, PT ;  /* 0xc2fc00000900780b */ /* 0x000fe20003f6e000 */
[C---:B----4-:R-:W-:Y:S01]  /*9b20*/  FFMA2 R12, R3.reuse.F32, R64.F32x2.HI_LO, R12.F32x2.HI_LO ;  /* 0x00000040030c7249 */ /* 0x050fe2000004000c */
[----:B------:R-:W-:Y:S01]  /*9b30*/  FSETP.GEU.AND P0, PT, R10, -126, PT ;  /* 0xc2fc00000a00780b */ /* 0x000fe20003f0e000 */
[----:B------:R-:W-:Y:S01]  /*9b40*/  @!P2 FMUL R4, R4, 0.5 ;  /* 0x3f0000000404a820 */ /* 0x000fe20000400000 */
[----:B------:R-:W-:Y:S02]  /*9b50*/  FFMA2 R14, R3.F32, R66.F32x2.HI_LO, R14.F32x2.HI_LO ;  /* 0x00000042030e7249 */ /* 0x000fe4000004000e */
[----:B------:R-:W-:Y:S01]  /*9b60*/  @!P1 FMUL R5, R5, 0.5 ;  /* 0x3f00000005059820 */ /* 0x000fe20000400000 */
[----:B------:R-:W2:Y:S01]  /*9b70*/  MUFU.EX2 R76, R4 ;  /* 0x00000004004c7308 */ /* 0x000ea20000000800 */
[----:B------:R-:W-:Y:S01]  /*9b80*/  @!P6 FMUL R6, R6, 0.5 ;  /* 0x3f0000000606e820 */ /* 0x000fe20000400000 */
[----:B------:R-:W-:Y:S01]  /*9b90*/  @!P5 FMUL R7, R7, 0.5 ;  /* 0x3f0000000707d820 */ /* 0x000fe20000400000 */
[----:B-----5:R-:W-:Y:S02]  /*9ba0*/  FFMA2 R16, R3.F32, R68.F32x2.HI_LO, R16.F32x2.HI_LO ;  /* 0x0000004403107249 */ /* 0x020fe40000040010 */
[----:B------:R-:W-:Y:S01]  /*9bb0*/  @!P4 FMUL R8, R8, 0.5 ;  /* 0x3f0000000808c820 */ /* 0x000fe20000400000 */
[----:B------:R-:W-:Y:S01]  /*9bc0*/  @!P3 FMUL R9, R9, 0.5 ;  /* 0x3f0000000909b820 */ /* 0x000fe20000400000 */
[----:B------:R-:W-:Y:S03]  /*9bd0*/  FFMA2 R18, R3.F32, R70.F32x2.HI_LO, R18.F32x2.HI_LO ;  /* 0x0000004603127249 */ /* 0x000fe60000040012 */
[----:B------:R-:W3:Y:S01]  /*9be0*/  MUFU.EX2 R77, R5 ;  /* 0x00000005004d7308 */ /* 0x000ee20000000800 */
[----:B------:R-:W-:Y:S01]  /*9bf0*/  @!P0 FMUL R10, R10, 0.5 ;  /* 0x3f0000000a0a8820 */ /* 0x000fe20000400000 */
[----:B-1----:R-:W-:Y:S08]  /*9c00*/  SHF.R.U32.HI R57, RZ, 0x5, R57 ;  /* 0x00000005ff397819 */ /* 0x002ff00000011639 */
[----:B------:R-:W1:Y:S01]  /*9c10*/  MUFU.EX2 R78, R6 ;  /* 0x00000006004e7308 */ /* 0x000e620000000800 */
[----:B--2---:R-:W-:Y:S01]  /*9c20*/  @!P2 FMUL R76, R76, R76 ;  /* 0x0000004c4c4ca220 */ /* 0x004fe20000400000 */
[----:B------:R-:W-:Y:S02]  /*9c30*/  FSETP.GEU.AND P2, PT, R11, -126, PT ;  /* 0xc2fc00000b00780b */ /* 0x000fe40003f4e000 */
[----:B------:R-:W-:Y:S06]  /*9c40*/  LOP3.LUT R57, R57, 0x3, RZ, 0xc0, !PT ;  /* 0x0000000339397812 */ /* 0x000fec00078ec0ff */
[----:B------:R2:W4:Y:S01]  /*9c50*/  MUFU.EX2 R79, R7 ;  /* 0x00000007004f7308 */ /* 0x0005220000000800 */
[----:B---3--:R-:W-:Y:S01]  /*9c60*/  @!P1 FMUL R77, R77, R77 ;  /* 0x0000004d4d4d9220 */ /* 0x008fe20000400000 */
[----:B------:R-:W-:Y:S03]  /*9c70*/  FSETP.GEU.AND P1, PT, R12, -126, PT ;  /* 0xc2fc00000c00780b */ /* 0x000fe60003f2e000 */
[----:B------:R-:W-:Y:S05]  /*9c80*/  @!P2 FMUL R11, R11, 0.5 ;  /* 0x3f0000000b0ba820 */ /* 0x000fea0000400000 */
[----:B------:R-:W3:Y:S01]  /*9c90*/  MUFU.EX2 R80, R8 ;  /* 0x0000000800507308 */ /* 0x000ee20000000800 */
[----:B-1----:R-:W-:Y:S01]  /*9ca0*/  @!P6 FMUL R78, R78, R78 ;  /* 0x0000004e4e4ee220 */ /* 0x002fe20000400000 */
[----:B------:R-:W-:Y:S03]  /*9cb0*/  FSETP.GEU.AND P6, PT, R13, -126, PT ;  /* 0xc2fc00000d00780b */ /* 0x000fe60003fce000 */
[----:B------:R-:W-:Y:S05]  /*9cc0*/  @!P1 FMUL R12, R12, 0.5 ;  /* 0x3f0000000c0c9820 */ /* 0x000fea0000400000 */
[----:B------:R-:W1:Y:S01]  /*9cd0*/  MUFU.EX2 R81, R9 ;  /* 0x0000000900517308 */ /* 0x000e620000000800 */
[----:B--2---:R-:W2:Y:S01]  /*9ce0*/  LDS.128 R4, [R0+0x33080] ;  /* 0x0330800000047984 */ /* 0x004ea20000000c00 */
[----:B----4-:R-:W-:Y:S01]  /*9cf0*/  @!P5 FMUL R79, R79, R79 ;  /* 0x0000004f4f4fd220 */ /* 0x010fe20000400000 */
[----:B------:R-:W-:Y:S02]  /*9d00*/  FSETP.GEU.AND P5, PT, R14, -126, PT ;  /* 0xc2fc00000e00780b */ /* 0x000fe40003fae000 */
[----:B------:R-:W-:Y:S05]  /*9d10*/  @!P6 FMUL R13, R13, 0.5 ;  /* 0x3f0000000d0de820 */ /* 0x000fea0000400000 */
[----:B------:R-:W4:Y:S01]  /*9d20*/  MUFU.EX2 R82, R10 ;  /* 0x0000000a00527308 */ /* 0x000f220000000800 */
[----:B---3--:R-:W-:Y:S01]  /*9d30*/  @!P4 FMUL R80, R80, R80 ;  /* 0x000000505050c220 */ /* 0x008fe20000400000 */
[----:B------:R-:W-:Y:S08]  /*9d40*/  FSETP.GEU.AND P4, PT, R15, -126, PT ;  /* 0xc2fc00000f00780b */ /* 0x000ff00003f8e000 */
[----:B------:R3:W5:Y:S01]  /*9d50*/  MUFU.EX2 R83, R11 ;  /* 0x0000000b00537308 */ /* 0x0007620000000800 */
[----:B------:R-:W-:Y:S01]  /*9d60*/  @!P5 FMUL R14, R14, 0.5 ;  /* 0x3f0000000e0ed820 */ /* 0x000fe20000400000 */
[----:B-1----:R-:W-:Y:S01]  /*9d70*/  @!P3 FMUL R81, R81, R81 ;  /* 0x000000515151b220 */ /* 0x002fe20000400000 */
[----:B------:R-:W-:Y:S02]  /*9d80*/  FSETP.GEU.AND P3, PT, R16, -126, PT ;  /* 0xc2fc00001000780b */ /* 0x000fe40003f6e000 */
[----:B------:R-:W-:Y:S05]  /*9d90*/  @!P4 FMUL R15, R15, 0.5 ;  /* 0x3f0000000f0fc820 */ /* 0x000fea0000400000 */
[----:B------:R-:W1:Y:S01]  /*9da0*/  MUFU.EX2 R84, R12 ;  /* 0x0000000c00547308 */ /* 0x000e620000000800 */
[----:B----4-:R-:W-:Y:S01]  /*9db0*/  @!P0 FMUL R82, R82, R82 ;  /* 0x0000005252528220 */ /* 0x010fe20000400000 */
[----:B------:R-:W-:Y:S08]  /*9dc0*/  FSETP.GEU.AND P0, PT, R17, -126, PT ;  /* 0xc2fc00001100780b */ /* 0x000ff00003f0e000 */
[----:B------:R-:W4:Y:S01]  /*9dd0*/  MUFU.EX2 R85, R13 ;  /* 0x0000000d00557308 */ /* 0x000f220000000800 */
[----:B---3--:R-:W3:Y:S01]  /*9de0*/  LDS.128 R8, [R0+0x33090] ;  /* 0x0330900000087984 */ /* 0x008ee20000000c00 */
[----:B------:R-:W-:Y:S01]  /*9df0*/  @!P3 FMUL R16, R16, 0.5 ;  /* 0x3f0000001010b820 */ /* 0x000fe20000400000 */
[----:B-----5:R-:W-:Y:S01]  /*9e00*/  @!P2 FMUL R83, R83, R83 ;  /* 0x000000535353a220 */ /* 0x020fe20000400000 */
[----:B------:R-:W-:Y:S01]  /*9e10*/  FSETP.GEU.AND P2, PT, R18, -126, PT ;  /* 0xc2fc00001200780b */ /* 0x000fe20003f4e000 */
[----:B------:R-:W-:Y:S05]  /*9e20*/  @!P0 FMUL R17, R17, 0.5 ;  /* 0x3f00000011118820 */ /* 0x000fea0000400000 */
[----:B------:R-:W5:Y:S01]  /*9e30*/  MUFU.EX2 R86, R14 ;  /* 0x0000000e00567308 */ /* 0x000f620000000800 */
[C---:B--2---:R-:W-:Y:S02]  /*9e40*/  FFMA2 R4, R3.reuse.F32, R40.F32x2.HI_LO, R4.F32x2.HI_LO ;  /* 0x0000002803047249 */ /* 0x044fe40000040004 */
[----:B------:R-:W-:Y:S02]  /*9e50*/  FFMA2 R6, R3.F32, R42.F32x2.HI_LO, R6.F32x2.HI_LO ;  /* 0x0000002a03067249 */ /* 0x000fe40000040006 */
[----:B-1----:R-:W-:Y:S01]  /*9e60*/  @!P1 FMUL R84, R84, R84 ;  /* 0x0000005454549220 */ /* 0x002fe20000400000 */
[----:B------:R-:W-:Y:S04]  /*9e70*/  FSETP.GEU.AND P1, PT, R19, -126, PT ;  /* 0xc2fc00001300780b */ /* 0x000fe80003f2e000 */
[----:B------:R1:W2:Y:S01]  /*9e80*/  MUFU.EX2 R87, R15 ;  /* 0x0000000f00577308 */ /* 0x0002a20000000800 */
[----:B------:R-:W-:Y:S01]  /*9e90*/  @!P2 FMUL R18, R18, 0.5 ;  /* 0x3f0000001212a820 */ /* 0x000fe20000400000 */
[----:B----4-:R-:W-:Y:S01]  /*9ea0*/  @!P6 FMUL R85, R85, R85 ;  /* 0x000000555555e220 */ /* 0x010fe20000400000 */
[----:B------:R-:W-:Y:S07]  /*9eb0*/  FSETP.GEU.AND P6, PT, R4, -126, PT ;  /* 0xc2fc00000400780b */ /* 0x000fee0003fce000 */
[----:B------:R-:W4:Y:S01]  /*9ec0*/  MUFU.EX2 R88, R16 ;  /* 0x0000001000587308 */ /* 0x000f220000000800 */
[----:B-----5:R-:W-:Y:S01]  /*9ed0*/  @!P5 FMUL R86, R86, R86 ;  /* 0x000000565656d220 */ /* 0x020fe20000400000 */
[----:B------:R-:W-:Y:S01]  /*9ee0*/  FSETP.GEU.AND P5, PT, R5, -126, PT ;  /* 0xc2fc00000500780b */ /* 0x000fe20003fae000 */
[----:B------:R-:W-:Y:S07]  /*9ef0*/  @!P1 FMUL R19, R19, 0.5 ;  /* 0x3f00000013139820 */ /* 0x000fee0000400000 */
[----:B------:R-:W5:Y:S01]  /*9f00*/  MUFU.EX2 R89, R17 ;  /* 0x0000001100597308 */ /* 0x000f620000000800 */
[----:B-1----:R-:W1:Y:S01]  /*9f10*/  LDS.128 R12, [R0+0x330a0] ;  /* 0x0330a000000c7984 */ /* 0x002e620000000c00 */
[----:B------:R-:W-:Y:S01]  /*9f20*/  @!P6 FMUL R4, R4, 0.5 ;  /* 0x3f0000000404e820 */ /* 0x000fe20000400000 */
[----:B--2---:R-:W-:Y:S01]  /*9f30*/  @!P4 FMUL R87, R87, R87 ;  /* 0x000000575757c220 */ /* 0x004fe20000400000 */
[----:B------:R-:W-:Y:S01]  /*9f40*/  FSETP.GEU.AND P4, PT, R6, -126, PT ;  /* 0xc2fc00000600780b */ /* 0x000fe20003f8e000 */
[----:B------:R-:W-:Y:S05]  /*9f50*/  @!P5 FMUL R5, R5, 0.5 ;  /* 0x3f0000000505d820 */ /* 0x000fea0000400000 */
[----:B------:R-:W2:Y:S01]  /*9f60*/  MUFU.EX2 R90, R18 ;  /* 0x00000012005a7308 */ /* 0x000ea20000000800 */
[C---:B---3--:R-:W-:Y:S02]  /*9f70*/  FFMA2 R8, R3.reuse.F32, R44.F32x2.HI_LO, R8.F32x2.HI_LO ;  /* 0x0000002c03087249 */ /* 0x048fe40000040008 */
[----:B------:R-:W-:Y:S02]  /*9f80*/  FFMA2 R10, R3.F32, R46.F32x2.HI_LO, R10.F32x2.HI_LO ;  /* 0x0000002e030a7249 */ /* 0x000fe4000004000a */
[----:B----4-:R-:W-:Y:S01]  /*9f90*/  @!P3 FMUL R88, R88, R88 ;  /* 0x000000585858b220 */ /* 0x010fe20000400000 */
[----:B------:R-:W-:Y:S04]  /*9fa0*/  FSETP.GEU.AND P3, PT, R7, -126, PT ;  /* 0xc2fc00000700780b */ /* 0x000fe80003f6e000 */
[----:B------:R3:W4:Y:S01]  /*9fb0*/  MUFU.EX2 R91, R19 ;  /* 0x00000013005b7308 */ /* 0x0007220000000800 */
[----:B------:R-:W-:Y:S01]  /*9fc0*/  @!P4 FMUL R6, R6, 0.5 ;  /* 0x3f0000000606c820 */ /* 0x000fe20000400000 */
[----:B-----5:R-:W-:Y:S01]  /*9fd0*/  @!P0 FMUL R89, R89, R89 ;  /* 0x0000005959598220 */ /* 0x020fe20000400000 */
[----:B------:R-:W-:Y:S07]  /*9fe0*/  FSETP.GEU.AND P0, PT, R8, -126, PT ;  /* 0xc2fc00000800780b */ /* 0x000fee0003f0e000 */
[----:B------:R-:W5:Y:S01]  /*9ff0*/  MUFU.EX2 R92, R4 ;  /* 0x00000004005c7308 */ /* 0x000f620000000800 */
[----:B--2---:R-:W-:Y:S01]  /*a000*/  @!P2 FMUL R90, R90, R90 ;  /* 0x0000005a5a5aa220 */ /* 0x004fe20000400000 */
[----:B------:R-:W-:Y:S01]  /*a010*/  FSETP.GEU.AND P2, PT, R9, -126, PT ;  /* 0xc2fc00000900780b */ /* 0x000fe20003f4e000 */
[----:B------:R-:W-:Y:S07]  /*a020*/  @!P3 FMUL R7, R7, 0.5 ;  /* 0x3f0000000707b820 */ /* 0x000fee0000400000 */
[----:B------:R-:W2:Y:S01]  /*a030*/  MUFU.EX2 R93, R5 ;  /* 0x00000005005d7308 */ /* 0x000ea20000000800 */
[----:B---3--:R-:W3:Y:S01]  /*a040*/  LDS.128 R16, [R0+0x330b0] ;  /* 0x0330b00000107984 */ /* 0x008ee20000000c00 */
[----:B------:R-:W-:Y:S01]  /*a050*/  @!P0 FMUL R8, R8, 0.5 ;  /* 0x3f00000008088820 */ /* 0x000fe20000400000 */
[----:B----4-:R-:W-:Y:S01]  /*a060*/  @!P1 FMUL R91, R91, R91 ;  /* 0x0000005b5b5b9220 */ /* 0x010fe20000400000 */
[----:B------:R-:W-:Y:S01]  /*a070*/  FSETP.GEU.AND P1, PT, R10, -126, PT ;  /* 0xc2fc00000a00780b */ /* 0x000fe20003f2e000 */
[----:B------:R-:W-:Y:S05]  /*a080*/  @!P2 FMUL R9, R9, 0.5 ;  /* 0x3f0000000909a820 */ /* 0x000fea0000400000 */
[----:B------:R-:W4:Y:S01]  /*a090*/  MUFU.EX2 R94, R6 ;  /* 0x00000006005e7308 */ /* 0x000f220000000800 */
[----:B-1----:R-:W-:Y:S01]  /*a0a0*/  FFMA2 R12, R3.F32, R48.F32x2.HI_LO, R12.F32x2.HI_LO ;  /* 0x00000030030c7249 */ /* 0x002fe2000004000c */
[----:B------:R-:W-:Y:S01]  /*a0b0*/  F2FP.F16.F32.PACK_AB R48, R77, R76 ;  /* 0x0000004c4d30723e */ /* 0x000fe200000000ff */
[----:B------:R-:W-:Y:S01]  /*a0c0*/  FFMA2 R14, R3.F32, R50.F32x2.HI_LO, R14.F32x2.HI_LO ;  /* 0x00000032030e7249 */ /* 0x000fe2000004000e */
[----:B------:R-:W-:Y:S01]  /*a0d0*/  F2FP.F16.F32.PACK_AB R49, R79, R78 ;  /* 0x0000004e4f31723e */ /* 0x000fe200000000ff */
[----:B-----5:R-:W-:Y:S01]  /*a0e0*/  @!P6 FMUL R92, R92, R92 ;  /* 0x0000005c5c5ce220 */ /* 0x020fe20000400000 */
[----:B------:R-:W-:Y:S04]  /*a0f0*/  FSETP.GEU.AND P6, PT, R11, -126, PT ;  /* 0xc2fc00000b00780b */ /* 0x000fe80003fce000 */
[----:B------:R1:W5:Y:S01]  /*a100*/  MUFU.EX2 R95, R7 ;  /* 0x00000007005f7308 */ /* 0x0003620000000800 */
[----:B------:R-:W-:Y:S01]  /*a110*/  @!P1 FMUL R10, R10, 0.5 ;  /* 0x3f0000000a0a9820 */ /* 0x000fe20000400000 */
[----:B--2---:R-:W-:Y:S01]  /*a120*/  @!P5 FMUL R93, R93, R93 ;  /* 0x0000005d5d5dd220 */ /* 0x004fe20000400000 */
[----:B------:R-:W-:Y:S02]  /*a130*/  FSETP.GEU.AND P5, PT, R12, -126, PT ;  /* 0xc2fc00000c00780b */ /* 0x000fe40003fae000 */
[----:B------:R-:W-:Y:S02]  /*a140*/  F2FP.F16.F32.PACK_AB R50, R81, R80 ;  /* 0x000000505132723e */ /* 0x000fe400000000ff */
[----:B------:R-:W-:Y:S03]  /*a150*/  F2FP.F16.F32.PACK_AB R51, R83, R82 ;  /* 0x000000525333723e */ /* 0x000fe600000000ff */
[----:B------:R-:W2:Y:S01]  /*a160*/  MUFU.EX2 R96, R8 ;  /* 0x0000000800607308 */ /* 0x000ea20000000800 */
[----:B----4-:R-:W-:Y:S01]  /*a170*/  @!P4 FMUL R94, R94, R94 ;  /* 0x0000005e5e5ec220 */ /* 0x010fe20000400000 */
[----:B------:R-:W-:Y:S01]  /*a180*/  FSETP.GEU.AND P4, PT, R13, -126, PT ;  /* 0xc2fc00000d00780b */ /* 0x000fe20003f8e000 */
[----:B------:R-:W-:Y:S01]  /*a190*/  @!P6 FMUL R11, R11, 0.5 ;  /* 0x3f0000000b0be820 */ /* 0x000fe20000400000 */
[----:B------:R-:W-:Y:S06]  /*a1a0*/  F2FP.F16.F32.PACK_AB R40, R93, R92 ;  /* 0x0000005c5d28723e */ /* 0x000fec00000000ff */
[----:B------:R-:W4:Y:S01]  /*a1b0*/  MUFU.EX2 R97, R9 ;  /* 0x0000000900617308 */ /* 0x000f220000000800 */
[----:B-1----:R-:W1:Y:S01]  /*a1c0*/  LDS.128 R4, [R0+0x33100] ;  /* 0x0331000000047984 */ /* 0x002e620000000c00 */
[----:B------:R-:W-:Y:S01]  /*a1d0*/  @!P5 FMUL R12, R12, 0.5 ;  /* 0x3f0000000c0cd820 */ /* 0x000fe20000400000 */
[----:B-----5:R-:W-:Y:S01]  /*a1e0*/  @!P3 FMUL R95, R95, R95 ;  /* 0x0000005f5f5fb220 */ /* 0x020fe20000400000 */
[----:B------:R-:W-:Y:S01]  /*a1f0*/  FSETP.GEU.AND P3, PT, R14, -126, PT ;  /* 0xc2fc00000e00780b */ /* 0x000fe20003f6e000 */
[----:B------:R-:W-:Y:S05]  /*a200*/  @!P4 FMUL R13, R13, 0.5 ;  /* 0x3f0000000d0dc820 */ /* 0x000fea0000400000 */
[----:B------:R-:W5:Y:S01]  /*a210*/  MUFU.EX2 R98, R10 ;  /* 0x0000000a00627308 */ /* 0x000f620000000800 */
[----:B---3--:R-:W-:Y:S01]  /*a220*/  FFMA2 R16, R3.F32, R52.F32x2.HI_LO, R16.F32x2.HI_LO ;  /* 0x0000003403107249 */ /* 0x008fe20000040010 */
[----:B------:R-:W-:Y:S01]  /*a230*/  F2FP.F16.F32.PACK_AB R52, R85, R84 ;  /* 0x000000545534723e */ /* 0x000fe200000000ff */
[----:B------:R-:W-:Y:S01]  /*a240*/  FFMA2 R18, R3.F32, R54.F32x2.HI_LO, R18.F32x2.HI_LO ;  /* 0x0000003603127249 */ /* 0x000fe20000040012 */
[----:B------:R-:W-:Y:S01]  /*a250*/  F2FP.F16.F32.PACK_AB R53, R87, R86 ;  /* 0x000000565735723e */ /* 0x000fe200000000ff */
[----:B--2---:R-:W-:Y:S01]  /*a260*/  @!P0 FMUL R96, R96, R96 ;  /* 0x0000006060608220 */ /* 0x004fe20000400000 */
[----:B------:R-:W-:Y:S04]  /*a270*/  FSETP.GEU.AND P0, PT, R15, -126, PT ;  /* 0xc2fc00000f00780b */ /* 0x000fe80003f0e000 */
[----:B------:R2:W3:Y:S01]  /*a280*/  MUFU.EX2 R99, R11 ;  /* 0x0000000b00637308 */ /* 0x0004e20000000800 */
[----:B------:R-:W-:Y:S01]  /*a290*/  @!P3 FMUL R14, R14, 0.5 ;  /* 0x3f0000000e0eb820 */ /* 0x000fe20000400000 */
[----:B----4-:R-:W-:Y:S01]  /*a2a0*/  @!P2 FMUL R97, R97, R97 ;  /* 0x000000616161a220 */ /* 0x010fe20000400000 */
[----:B------:R-:W-:Y:S02]  /*a2b0*/  FSETP.GEU.AND P2, PT, R16, -126, PT ;  /* 0xc2fc00001000780b */ /* 0x000fe40003f4e000 */
[----:B------:R-:W-:Y:S02]  /*a2c0*/  F2FP.F16.F32.PACK_AB R54, R89, R88 ;  /* 0x000000585936723e */ /* 0x000fe400000000ff */
[----:B------:R-:W-:Y:S03]  /*a2d0*/  F2FP.F16.F32.PACK_AB R55, R91, R90 ;  /* 0x0000005a5b37723e */ /* 0x000fe600000000ff */
[----:B------:R-:W4:Y:S01]  /*a2e0*/  MUFU.EX2 R100, R12 ;  /* 0x0000000c00647308 */ /* 0x000f220000000800 */
[----:B-----5:R-:W-:Y:S01]  /*a2f0*/  @!P1 FMUL R98, R98, R98 ;  /* 0x0000006262629220 */ /* 0x020fe20000400000 */
[----:B------:R-:W-:Y:S01]  /*a300*/  FSETP.GEU.AND P1, PT, R17, -126, PT ;  /* 0xc2fc00001100780b */ /* 0x000fe20003f2e000 */
[----:B------:R-:W-:Y:S01]  /*a310*/  @!P0 FMUL R15, R15, 0.5 ;  /* 0x3f0000000f0f8820 */ /* 0x000fe20000400000 */
[----:B------:R-:W-:Y:S02]  /*a320*/  F2FP.F16.F32.PACK_AB R41, R95, R94 ;  /* 0x0000005e5f29723e */ /* 0x000fe400000000ff */
[----:B------:R-:W-:Y:S04]  /*a330*/  F2FP.F16.F32.PACK_AB R42, R97, R96 ;  /* 0x00000060612a723e */ /* 0x000fe800000000ff */
[----:B------:R-:W5:Y:S01]  /*a340*/  MUFU.EX2 R101, R13 ;  /* 0x0000000d00657308 */ /* 0x000f620000000800 */
[----:B--2---:R-:W2:Y:S01]  /*a350*/  LDS.128 R8, [R0+0x33110] ;  /* 0x0331100000087984 */ /* 0x004ea20000000c00 */
[----:B------:R-:W-:Y:S01]  /*a360*/  @!P2 FMUL R16, R16, 0.5 ;  /* 0x3f0000001010a820 */ /* 0x000fe20000400000 */
[----:B---3--:R-:W-:Y:S01]  /*a370*/  @!P6 FMUL R99, R99, R99 ;  /* 0x000000636363e220 */ /* 0x008fe20000400000 */
[----:B------:R-:W-:Y:S01]  /*a380*/  FSETP.GEU.AND P6, PT, R18, -126, PT ;  /* 0xc2fc00001200780b */ /* 0x000fe20003fce000 */
[----:B------:R-:W-:Y:S05]  /*a390*/  @!P1 FMUL R17, R17, 0.5 ;  /* 0x3f00000011119820 */ /* 0x000fea0000400000 */
[----:B------:R-:W3:Y:S01]  /*a3a0*/  MUFU.EX2 R102, R14 ;  /* 0x0000000e00667308 */ /* 0x000ee20000000800 */
[----:B-1----:R-:W-:Y:S01]  /*a3b0*/  FFMA2 R4, R3.F32, R24.F32x2.HI_LO, R4.F32x2.HI_LO ;  /* 0x0000001803047249 */ /* 0x002fe20000040004 */
[----:B------:R-:W-:Y:S01]  /*a3c0*/  F2FP.F16.F32.PACK_AB R43, R99, R98 ;  /* 0x00000062632b723e */ /* 0x000fe200000000ff */
[----:B------:R-:W-:Y:S02]  /*a3d0*/  FFMA2 R6, R3.F32, R26.F32x2.HI_LO, R6.F32x2.HI_LO ;  /* 0x0000001a03067249 */ /* 0x000fe40000040006 */
[----:B------:R-:W-:Y:S01]  /*a3e0*/  LDS.128 R24, [R0+0x33180] ;  /* 0x0331800000187984 */ /* 0x000fe20000000c00 */
[----:B----4-:R-:W-:Y:S01]  /*a3f0*/  @!P5 FMUL R100, R100, R100 ;  /* 0x000000646464d220 */ /* 0x010fe20000400000 */
[----:B------:R-:W-:Y:S03]  /*a400*/  FSETP.GEU.AND P5, PT, R19, -126, PT ;  /* 0xc2fc00001300780b */ /* 0x000fe60003fae000 */
[----:B------:R1:W4:Y:S01]  /*a410*/  MUFU.EX2 R103, R15 ;  /* 0x0000000f00677308 */ /* 0x0003220000000800 */
[----:B------:R-:W-:Y:S01]  /*a420*/  @!P6 FMUL R18, R18, 0.5 ;  /* 0x3f0000001212e820 */ /* 0x000fe20000400000 */
[----:B-----5:R-:W-:Y:S01]  /*a430*/  @!P4 FMUL R101, R101, R101 ;  /* 0x000000656565c220 */ /* 0x020fe20000400000 */
[----:B------:R-:W-:Y:S04]  /*a440*/  FSETP.GEU.AND P4, PT, R4, -126, PT ;  /* 0xc2fc00000400780b */ /* 0x000fe80003f8e000 */
[----:B------:R-:W-:Y:S03]  /*a450*/  F2FP.F16.F32.PACK_AB R44, R101, R100 ;  /* 0x00000064652c723e */ /* 0x000fe600000000ff */
[----:B------:R-:W5:Y:S01]  /*a460*/  MUFU.EX2 R104, R16 ;  /* 0x0000001000687308 */ /* 0x000f620000000800 */
[----:B---3--:R-:W-:Y:S01]  /*a470*/  @!P3 FMUL R102, R102, R102 ;  /* 0x000000666666b220 */ /* 0x008fe20000400000 */
[----:B------:R-:W-:Y:S01]  /*a480*/  FSETP.GEU.AND P3, PT, R5, -126, PT ;  /* 0xc2fc00000500780b */ /* 0x000fe20003f6e000 */
[----:B------:R-:W-:Y:S07]  /*a490*/  @!P5 FMUL R19, R19, 0.5 ;  /* 0x3f0000001313d820 */ /* 0x000fee0000400000 */
[----:B------:R-:W3:Y:S01]  /*a4a0*/  MUFU.EX2 R105, R17 ;  /* 0x0000001100697308 */ /* 0x000ee20000000800 */
[----:B-1----:R-:W1:Y:S01]  /*a4b0*/  LDS.128 R12, [R0+0x33120] ;  /* 0x03312000000c7984 */ /* 0x002e620000000c00 */
[----:B------:R-:W-:Y:S01]  /*a4c0*/  @!P4 FMUL R4, R4, 0.5 ;  /* 0x3f0000000404c820 */ /* 0x000fe20000400000 */
[----:B----4-:R-:W-:Y:S01]  /*a4d0*/  @!P0 FMUL R103, R103, R103 ;  /* 0x0000006767678220 */ /* 0x010fe20000400000 */
[----:B------:R-:W-:Y:S01]  /*a4e0*/  FSETP.GEU.AND P0, PT, R6, -126, PT ;  /* 0xc2fc00000600780b */ /* 0x000fe20003f0e000 */
[----:B------:R-:W-:Y:S05]  /*a4f0*/  @!P3 FMUL R5, R5, 0.5 ;  /* 0x3f0000000505b820 */ /* 0x000fea0000400000 */
[----:B------:R-:W4:Y:S01]  /*a500*/  MUFU.EX2 R106, R18 ;  /* 0x00000012006a7308 */ /* 0x000f220000000800 */
[----:B--2---:R-:W-:Y:S01]  /*a510*/  FFMA2 R8, R3.F32, R28.F32x2.HI_LO, R8.F32x2.HI_LO ;  /* 0x0000001c03087249 */ /* 0x004fe20000040008 */
[----:B------:R-:W-:Y:S01]  /*a520*/  F2FP.F16.F32.PACK_AB R45, R103, R102 ;  /* 0x00000066672d723e */ /* 0x000fe200000000ff */
[----:B------:R-:W-:Y:S02]  /*a530*/  FFMA2 R10, R3.F32, R30.F32x2.HI_LO, R10.F32x2.HI_LO ;  /* 0x0000001e030a7249 */ /* 0x000fe4000004000a */
[----:B------:R-:W2:Y:S01]  /*a540*/  LDS.128 R28, [R0+0x33190] ;  /* 0x03319000001c7984 */ /* 0x000ea20000000c00 */
[----:B-----5:R-:W-:Y:S01]  /*a550*/  @!P2 FMUL R104, R104, R104 ;  /* 0x000000686868a220 */ /* 0x020fe20000400000 */
[----:B------:R-:W-:Y:S03]  /*a560*/  FSETP.GEU.AND P2, PT, R7, -126, PT ;  /* 0xc2fc00000700780b */ /* 0x000fe60003f4e000 */
[----:B------:R-:W5:Y:S01]  /*a570*/  MUFU.EX2 R107, R19 ;  /* 0x00000013006b7308 */ /* 0x000f620000000800 */
[----:B------:R-:W-:Y:S01]  /*a580*/  @!P0 FMUL R6, R6, 0.5 ;  /* 0x3f00000006068820 */ /* 0x000fe20000400000 */
[----:B---3--:R-:W-:Y:S01]  /*a590*/  @!P1 FMUL R105, R105, R105 ;  /* 0x0000006969699220 */ /* 0x008fe20000400000 */
[----:B------:R-:W-:Y:S04]  /*a5a0*/  FSETP.GEU.AND P1, PT, R8, -126, PT ;  /* 0xc2fc00000800780b */ /* 0x000fe80003f2e000 */
[----:B------:R-:W-:Y:S03]  /*a5b0*/  F2FP.F16.F32.PACK_AB R46, R105, R104 ;  /* 0x00000068692e723e */ /* 0x000fe600000000ff */
[----:B------:R-:W3:Y:S01]  /*a5c0*/  MUFU.EX2 R108, R4 ;  /* 0x00000004006c7308 */ /* 0x000ee20000000800 */
[----:B----4-:R-:W-:Y:S01]  /*a5d0*/  @!P6 FMUL R106, R106, R106 ;  /* 0x0000006a6a6ae220 */ /* 0x010fe20000400000 */
[----:B------:R-:W-:Y:S01]  /*a5e0*/  FSETP.GEU.AND P6, PT, R9, -126, PT ;  /* 0xc2fc00000900780b */ /* 0x000fe20003fce000 */
[----:B------:R-:W-:Y:S07]  /*a5f0*/  @!P2 FMUL R7, R7, 0.5 ;  /* 0x3f0000000707a820 */ /* 0x000fee0000400000 */
[----:B------:R-:W4:Y:S01]  /*a600*/  MUFU.EX2 R109, R5 ;  /* 0x00000005006d7308 */ /* 0x000f220000000800 */
[----:B------:R-:W-:Y:S01]  /*a610*/  @!P1 FMUL R8, R8, 0.5 ;  /* 0x3f00000008089820 */ /* 0x000fe20000400000 */
[----:B-----5:R-:W-:Y:S01]  /*a620*/  @!P5 FMUL R107, R107, R107 ;  /* 0x0000006b6b6bd220 */ /* 0x020fe20000400000 */
[----:B------:R-:W-:Y:S02]  /*a630*/  FSETP.GEU.AND P5, PT, R10, -126, PT ;  /* 0xc2fc00000a00780b */ /* 0x000fe40003fae000 */
[----:B------:R-:W-:Y:S05]  /*a640*/  @!P6 FMUL R9, R9, 0.5 ;  /* 0x3f0000000909e820 */ /* 0x000fea0000400000 */
[----:B------:R-:W5:Y:S01]  /*a650*/  MUFU.EX2 R110, R6 ;  /* 0x00000006006e7308 */ /* 0x000f620000000800 */
[----:B-1----:R-:W-:Y:S01]  /*a660*/  FFMA2 R12, R3.F32, R32.F32x2.HI_LO, R12.F32x2.HI_LO ;  /* 0x00000020030c7249 */ /* 0x002fe2000004000c */
[----:B------:R-:W-:Y:S01]  /*a670*/  F2FP.F16.F32.PACK_AB R47, R107, R106 ;  /* 0x0000006a6b2f723e */ /* 0x000fe200000000ff */
[----:B------:R-:W-:Y:S02]  /*a680*/  FFMA2 R34, R3.F32, R34.F32x2.HI_LO, R14.F32x2.HI_LO ;  /* 0x0000002203227249 */ /* 0x000fe4000004000e */
[----:B---3--:R-:W-:Y:S01]  /*a690*/  @!P4 FMUL R108, R108, R108 ;  /* 0x0000006c6c6cc220 */ /* 0x008fe20000400000 */
[----:B------:R-:W-:Y:S01]  /*a6a0*/  FSETP.GEU.AND P4, PT, R11, -126, PT ;  /* 0xc2fc00000b00780b */ /* 0x000fe20003f8e000 */
[C---:B------:R-:W-:Y:S03]  /*a6b0*/  FFMA2 R20, R3.reuse.F32, R36.F32x2.HI_LO, R20.F32x2.HI_LO ;  /* 0x0000002403147249 */ /* 0x040fe60000040014 */
[----:B------:R-:W1:Y:S01]  /*a6c0*/  MUFU.EX2 R111, R7 ;  /* 0x00000007006f7308 */ /* 0x000e620000000800 */
[----:B------:R-:W-:Y:S01]  /*a6d0*/  @!P5 FMUL R10, R10, 0.5 ;  /* 0x3f0000000a0ad820 */ /* 0x000fe20000400000 */
[----:B------:R-:W-:Y:S02]  /*a6e0*/  FFMA2 R22, R3.F32, R38.F32x2.HI_LO, R22.F32x2.HI_LO ;  /* 0x0000002603167249 */ /* 0x000fe40000040016 */
[----:B----4-:R-:W-:Y:S01]  /*a6f0*/  @!P3 FMUL R109, R109, R109 ;  /* 0x0000006d6d6db220 */ /* 0x010fe20000400000 */
[----:B------:R-:W-:Y:S05]  /*a700*/  FSETP.GEU.AND P3, PT, R12, -126, PT ;  /* 0xc2fc00000c00780b */ /* 0x000fea0003f6e000 */
[----:B------:R-:W3:Y:S01]  /*a710*/  MUFU.EX2 R114, R8 ;  /* 0x0000000800727308 */ /* 0x000ee20000000800 */
[----:B-----5:R-:W-:Y:S01]  /*a720*/  @!P0 FMUL R110, R110, R110 ;  /* 0x0000006e6e6e8220 */ /* 0x020fe20000400000 */
[----:B------:R-:W-:Y:S01]  /*a730*/  FSETP.GEU.AND P0, PT, R13, -126, PT ;  /* 0xc2fc00000d00780b */ /* 0x000fe20003f0e000 */
[----:B------:R-:W-:Y:S01]  /*a740*/  @!P4 FMUL R11, R11, 0.5 ;  /* 0x3f0000000b0bc820 */ /* 0x000fe20000400000 */
[----:B------:R-:W-:Y:S06]  /*a750*/  F2FP.F16.F32.PACK_AB R32, R109, R108 ;  /* 0x0000006c6d20723e */ /* 0x000fec00000000ff */
[----:B------:R-:W4:Y:S01]  /*a760*/  MUFU.EX2 R115, R9 ;  /* 0x0000000900737308 */ /* 0x000f220000000800 */
[----:B-1----:R-:W-:Y:S01]  /*a770*/  @!P2 FMUL R111, R111, R111 ;  /* 0x0000006f6f6fa220 */ /* 0x002fe20000400000 */
[----:B------:R-:W-:Y:S01]  /*a780*/  @!P3 FMUL R12, R12, 0.5 ;  /* 0x3f0000000c0cb820 */ /* 0x000fe20000400000 */
[----:B------:R-:W-:Y:S03]  /*a790*/  FSETP.GEU.AND P2, PT, R34, -126, PT ;  /* 0xc2fc00002200780b */ /* 0x000fe60003f4e000 */
[----:B------:R-:W-:Y:S01]  /*a7a0*/  F2FP.F16.F32.PACK_AB R33, R111, R110 ;  /* 0x0000006e6f21723e */ /* 0x000fe200000000ff */
[----:B------:R-:W-:Y:S03]  /*a7b0*/  @!P0 FMUL R13, R13, 0.5 ;  /* 0x3f0000000d0d8820 */ /* 0x000fe60000400000 */
[----:B------:R-:W1:Y:S01]  /*a7c0*/  MUFU.EX2 R118, R10 ;  /* 0x0000000a00767308 */ /* 0x000e620000000800 */
[----:B---3--:R-:W-:Y:S01]  /*a7d0*/  @!P1 FMUL R114, R114, R114 ;  /* 0x0000007272729220 */ /* 0x008fe20000400000 */
[----:B------:R-:W-:Y:S08]  /*a7e0*/  FSETP.GEU.AND P1, PT, R35, -126, PT ;  /* 0xc2fc00002300780b */ /* 0x000ff00003f2e000 */
[----:B------:R-:W3:Y:S01]  /*a7f0*/  MUFU.EX2 R119, R11 ;  /* 0x0000000b00777308 */ /* 0x000ee20000000800 */
[----:B------:R-:W-:Y:S01]  /*a800*/  @!P2 FMUL R34, R34, 0.5 ;  /* 0x3f0000002222a820 */ /* 0x000fe20000400000 */
[----:B----4-:R-:W-:Y:S01]  /*a810*/  @!P6 FMUL R115, R115, R115 ;  /* 0x000000737373e220 */ /* 0x010fe20000400000 */
[----:B------:R-:W-:Y:S02]  /*a820*/  FSETP.GEU.AND P6, PT, R20, -126, PT ;  /* 0xc2fc00001400780b */ /* 0x000fe40003fce000 */
[----:B------:R-:W-:Y:S05]  /*a830*/  @!P1 FMUL R35, R35, 0.5 ;  /* 0x3f00000023239820 */ /* 0x000fea0000400000 */
[----:B------:R-:W4:Y:S01]  /*a840*/  MUFU.EX2 R112, R12 ;  /* 0x0000000c00707308 */ /* 0x000f220000000800 */
[----:B-1----:R-:W-:Y:S01]  /*a850*/  @!P5 FMUL R118, R118, R118 ;  /* 0x000000767676d220 */ /* 0x002fe20000400000 */
[----:B------:R-:W-:Y:S08]  /*a860*/  FSETP.GEU.AND P5, PT, R21, -126, PT ;  /* 0xc2fc00001500780b */ /* 0x000ff00003fae000 */
[----:B------:R1:W5:Y:S01]  /*a870*/  MUFU.EX2 R113, R13 ;  /* 0x0000000d00717308 */ /* 0x0003620000000800 */
[----:B---3--:R-:W-:Y:S01]  /*a880*/  @!P4 FMUL R119, R119, R119 ;  /* 0x000000777777c220 */ /* 0x008fe20000400000 */
[----:B------:R-:W-:Y:S01]  /*a890*/  FSETP.GEU.AND P4, PT, R22, -126, PT ;  /* 0xc2fc00001600780b */ /* 0x000fe20003f8e000 */
[----:B------:R-:W-:Y:S02]  /*a8a0*/  @!P6 FMUL R20, R20, 0.5 ;  /* 0x3f0000001414e820 */ /* 0x000fe40000400000 */
[----:B------:R-:W-:Y:S05]  /*a8b0*/  @!P5 FMUL R21, R21, 0.5 ;  /* 0x3f0000001515d820 */ /* 0x000fea0000400000 */
[----:B------:R-:W3:Y:S01]  /*a8c0*/  MUFU.EX2 R116, R34 ;  /* 0x0000002200747308 */ /* 0x000ee20000000800 */
[----:B----4-:R-:W-:Y:S01]  /*a8d0*/  @!P3 FMUL R112, R112, R112 ;  /* 0x000000707070b220 */ /* 0x010fe20000400000 */
[----:B------:R-:W-:Y:S03]  /*a8e0*/  FSETP.GEU.AND P3, PT, R23, -126, PT ;  /* 0xc2fc00001700780b */ /* 0x000fe60003f6e000 */
[----:B------:R-:W-:Y:S05]  /*a8f0*/  @!P4 FMUL R22, R22, 0.5 ;  /* 0x3f0000001616c820 */ /* 0x000fea0000400000 */
[----:B------:R-:W4:Y:S01]  /*a900*/  MUFU.EX2 R117, R35 ;  /* 0x0000002300757308 */ /* 0x000f220000000800 */
[----:B-1----:R-:W1:Y:S01]  /*a910*/  LDTM.x16 R4, tmem[UR4+0x60] ;  /* 0x00006004000479ee */ /* 0x002e620008240000 */
[----:B-----5:R-:W-:Y:S03]  /*a920*/  @!P0 FMUL R113, R113, R113 ;  /* 0x0000007171718220 */ /* 0x020fe60000400000 */
[----:B------:R-:W-:Y:S05]  /*a930*/  @!P3 FMUL R23, R23, 0.5 ;  /* 0x3f0000001717b820 */ /* 0x000fea0000400000 */
[----:B------:R-:W-:Y:S01]  /*a940*/  MUFU.EX2 R120, R20 ;  /* 0x0000001400787308 */ /* 0x000fe20000000800 */
[----:B---3--:R-:W-:Y:S01]  /*a950*/  @!P2 FMUL R116, R116, R116 ;  /* 0x000000747474a220 */ /* 0x008fe20000400000 */
[----:B------:R-:W-:Y:S02]  /*a960*/  F2FP.F16.F32.PACK_AB R34, R115, R114 ;  /* 0x000000727322723e */ /* 0x000fe400000000ff */
[----:B------:R-:W-:Y:S06]  /*a970*/  F2FP.F16.F32.PACK_AB R36, R113, R112 ;  /* 0x000000707124723e */ /* 0x000fec00000000ff */
[----:B------:R-:W3:Y:S01]  /*a980*/  MUFU.EX2 R121, R21 ;  /* 0x0000001500797308 */ /* 0x000ee20000000800 */
[----:B----4-:R-:W-:Y:S01]  /*a990*/  @!P1 FMUL R117, R117, R117 ;  /* 0x0000007575759220 */ /* 0x010fe20000400000 */
[----:B------:R-:W-:Y:S04]  /*a9a0*/  F2FP.F16.F32.PACK_AB R35, R119, R118 ;  /* 0x000000767723723e */ /* 0x000fe800000000ff */
[----:B------:R-:W-:Y:S04]  /*a9b0*/  F2FP.F16.F32.PACK_AB R37, R117, R116 ;  /* 0x000000747525723e */ /* 0x000fe800000000ff */
[----:B------:R-:W4:Y:S01]  /*a9c0*/  MUFU.EX2 R22, R22 ;  /* 0x0000001600167308 */ /* 0x000f220000000800 */
[C---:B-1----:R-:W-:Y:S02]  /*a9d0*/  FFMA2 R24, R3.reuse.F32, R4.F32x2.HI_LO, R24.F32x2.HI_LO ;  /* 0x0000000403187249 */ /* 0x042fe40000040018 */
[----:B------:R-:W-:Y:S02]  /*a9e0*/  FFMA2 R26, R3.F32, R6.F32x2.HI_LO, R26.F32x2.HI_LO ;  /* 0x00000006031a7249 */ /* 0x000fe4000004001a */
[----:B------:R-:W1:Y:S01]  /*a9f0*/  LDS.128 R4, [R0+0x331a0] ;  /* 0x0331a00000047984 */ /* 0x000e620000000c00 */
[----:B------:R-:W-:Y:S01]  /*aa00*/  FSETP.GEU.AND P2, PT, R25, -126, PT ;  /* 0xc2fc00001900780b */ /* 0x000fe20003f4e000 */
[C---:B--2---:R-:W-:Y:S03]  /*aa10*/  FFMA2 R28, R3.reuse.F32, R8.F32x2.HI_LO, R28.F32x2.HI_LO ;  /* 0x00000008031c7249 */ /* 0x044fe6000004001c */
[----:B------:R-:W2:Y:S01]  /*aa20*/  MUFU.EX2 R23, R23 ;  /* 0x0000001700177308 */ /* 0x000ea20000000800 */
[----:B------:R-:W-:Y:S01]  /*aa30*/  FSETP.GEU.AND P1, PT, R26, -126, PT ;  /* 0xc2fc00001a00780b */ /* 0x000fe20003f2e000 */
[----:B------:R-:W-:Y:S01]  /*aa40*/  FFMA2 R30, R3.F32, R10.F32x2.HI_LO, R30.F32x2.HI_LO ;  /* 0x0000000a031e7249 */ /* 0x000fe2000004001e */
[----:B------:R-:W-:Y:S01]  /*aa50*/  FSETP.GEU.AND P0, PT, R24, -126, PT ;  /* 0xc2fc00001800780b */ /* 0x000fe20003f0e000 */
[----:B---3--:R-:W-:Y:S01]  /*aa60*/  @!P5 FMUL R121, R121, R121 ;  /* 0x000000797979d220 */ /* 0x008fe20000400000 */
[----:B------:R3:W5:Y:S01]  /*aa70*/  LDS.128 R8, [R0+0x331b0] ;  /* 0x0331b00000087984 */ /* 0x0007620000000c00 */
[----:B------:R-:W-:Y:S01]  /*aa80*/  NOP ;  /* 0x0000000000007918 */ /* 0x000fe20000000000 */
[----:B------:R-:W-:Y:S01]  /*aa90*/  FSETP.GEU.AND P5, PT, R28, -126, PT ;  /* 0xc2fc00001c00780b */ /* 0x000fe20003fae000 */
[----:B------:R-:W-:Y:S01]  /*aaa0*/  @!P6 FMUL R120, R120, R120 ;  /* 0x000000787878e220 */ /* 0x000fe20000400000 */
[----:B------:R-:W-:Y:S01]  /*aab0*/  FSETP.GEU.AND P6, PT, R27, -126, PT ;  /* 0xc2fc00001b00780b */ /* 0x000fe20003fce000 */
[----:B----4-:R-:W-:Y:S01]  /*aac0*/  @!P4 FMUL R22, R22, R22 ;  /* 0x000000161616c220 */ /* 0x010fe20000400000 */
[----:B------:R-:W-:Y:S01]  /*aad0*/  FSETP.GEU.AND P4, PT, R29, -126, PT ;  /* 0xc2fc00001d00780b */ /* 0x000fe20003f8e000 */
[----:B------:R-:W-:Y:S01]  /*aae0*/  @!P2 FMUL R25, R25, 0.5 ;  /* 0x3f0000001919a820 */ /* 0x000fe20000400000 */
[----:B------:R-:W-:Y:S01]  /*aaf0*/  BAR.SYNC.DEFER_BLOCKING 0x3, 0x100 ;  /* 0x00c4000000007b1d */ /* 0x000fe20000010000 */
[----:B------:R-:W-:Y:S01]  /*ab00*/  @!P1 FMUL R26, R26, 0.5 ;  /* 0x3f0000001a1a9820 */ /* 0x000fe20000400000 */
[----:B------:R-:W-:Y:S01]  /*ab10*/  F2FP.F16.F32.PACK_AB R38, R121, R120 ;  /* 0x000000787926723e */ /* 0x000fe200000000ff */
[----:B------:R-:W-:Y:S01]  /*ab20*/  @!P0 FMUL R24, R24, 0.5 ;  /* 0x3f00000018188820 */ /* 0x000fe20000400000 */
[----:B--2---:R-:W-:Y:S01]  /*ab30*/  @!P3 FMUL R23, R23, R23 ;  /* 0x000000171717b220 */ /* 0x004fe20000400000 */
[----:B------:R-:W-:Y:S01]  /*ab40*/  FSETP.GEU.AND P3, PT, R30, -126, PT ;  /* 0xc2fc00001e00780b */ /* 0x000fe20003f6e000 */
[----:B------:R-:W2:Y:S01]  /*ab50*/  MUFU.EX2 R123, R25 ;  /* 0x00000019007b7308 */ /* 0x000ea20000000800 */
[----:B------:R-:W-:Y:S02]  /*ab60*/  @!P5 FMUL R28, R28, 0.5 ;  /* 0x3f0000001c1cd820 */ /* 0x000fe40000400000 */
[----:B------:R-:W-:Y:S01]  /*ab70*/  @!P6 FMUL R27, R27, 0.5 ;  /* 0x3f0000001b1be820 */ /* 0x000fe20000400000 */
[----:B------:R-:W-:Y:S01]  /*ab80*/  F2FP.F16.F32.PACK_AB R39, R23, R22 ;  /* 0x000000161727723e */ /* 0x000fe200000000ff */
[----:B------:R-:W-:Y:S05]  /*ab90*/  @!P4 FMUL R29, R29, 0.5 ;  /* 0x3f0000001d1dc820 */ /* 0x000fea0000400000 */
[----:B------:R-:W4:Y:S01]  /*aba0*/  MUFU.EX2 R124, R26 ;  /* 0x0000001a007c7308 */ /* 0x000f220000000800 */
[----:B---3--:R-:W-:Y:S01]  /*abb0*/  SHF.R.U32.HI R0, RZ, 0x4, R73 ;  /* 0x00000004ff007819 */ /* 0x008fe20000011649 */
[----:B------:R-:W-:Y:S03]  /*abc0*/  @!P3 FMUL R30, R30, 0.5 ;  /* 0x3f0000001e1eb820 */ /* 0x000fe60000400000 */
[----:B------:R-:W-:Y:S05]  /*abd0*/  LOP3.LUT R0, R0, 0x8, RZ, 0xc0, !PT ;  /* 0x0000000800007812 */ /* 0x000fea00078ec0ff */
[----:B------:R-:W3:Y:S01]  /*abe0*/  MUFU.EX2 R122, R24 ;  /* 0x00000018007a7308 */ /* 0x000ee20000000800 */
[----:B--2---:R-:W-:Y:S01]  /*abf0*/  @!P2 FMUL R123, R123, R123 ;  /* 0x0000007b7b7ba220 */ /* 0x004fe20000400000 */
[C---:B-1----:R-:W-:Y:S02]  /*ac00*/  FFMA2 R4, R3.reuse.F32, R12.F32x2.HI_LO, R4.F32x2.HI_LO ;  /* 0x0000000c03047249 */ /* 0x042fe40000040004 */
[----:B------:R-:W-:Y:S03]  /*ac10*/  FFMA2 R6, R3.F32, R14.F32x2.HI_LO, R6.F32x2.HI_LO ;  /* 0x0000000e03067249 */ /* 0x000fe60000040006 */
[----:B------:R-:W-:Y:S03]  /*ac20*/  FSETP.GEU.AND P2, PT, R4, -126, PT ;  /* 0xc2fc00000400780b */ /* 0x000fe60003f4e000 */
[----:B------:R-:W1:Y:S01]  /*ac30*/  MUFU.EX2 R125, R27 ;  /* 0x0000001b007d7308 */ /* 0x000e620000000800 */
[----:B----4-:R-:W-:Y:S01]  /*ac40*/  @!P1 FMUL R124, R124, R124 ;  /* 0x0000007c7c7c9220 */ /* 0x010fe20000400000 */
[----:B------:R-:W-:Y:S01]  /*ac50*/  FSETP.GEU.AND P1, PT, R5, -126, PT ;  /* 0xc2fc00000500780b */ /* 0x000fe20003f2e000 */
[C---:B-----5:R-:W-:Y:S01]  /*ac60*/  FFMA2 R8, R3.reuse.F32, R16.F32x2.HI_LO, R8.F32x2.HI_LO ;  /* 0x0000001003087249 */ /* 0x060fe20000040008 */
[----:B------:R-:W-:Y:S01]  /*ac70*/  IADD3 R16, PT, PT, R74, -R0, RZ ;  /* 0x800000004a107210 */ /* 0x000fe20007ffe0ff */
[----:B------:R-:W-:Y:S05]  /*ac80*/  FFMA2 R10, R3.F32, R18.F32x2.HI_LO, R10.F32x2.HI_LO ;  /* 0x00000012030a7249 */ /* 0x000fea000004000a */
[----:B------:R-:W2:Y:S01]  /*ac90*/  MUFU.EX2 R66, R28 ;  /* 0x0000001c00427308 */ /* 0x000ea20000000800 */
[----:B---3--:R-:W-:Y:S01]  /*aca0*/  @!P0 FMUL R122, R122, R122 ;  /* 0x0000007a7a7a8220 */ /* 0x008fe20000400000 */
[----:B------:R-:W-:Y:S01]  /*acb0*/  FSETP.GEU.AND P0, PT, R31, -126, PT ;  /* 0xc2fc00001f00780b */ /* 0x000fe20003f0e000 */
[----:B------:R-:W-:Y:S01]  /*acc0*/  @!P2 FMUL R4, R4, 0.5 ;  /* 0x3f0000000404a820 */ /* 0x000fe20000400000 */
[----:B------:R-:W-:Y:S01]  /*acd0*/  SHF.R.U32.HI R0, RZ, 0x15, R16 ;  /* 0x00000015ff007819 */ /* 0x000fe20000011610 */
[----:B------:R-:W-:Y:S05]  /*ace0*/  @!P1 FMUL R5, R5, 0.5 ;  /* 0x3f00000005059820 */ /* 0x000fea0000400000 */
[----:B------:R-:W3:Y:S01]  /*acf0*/  MUFU.EX2 R69, R29 ;  /* 0x0000001d00457308 */ /* 0x000ee20000000800 */
[----:B-1----:R-:W-:Y:S01]  /*ad00*/  @!P6 FMUL R125, R125, R125 ;  /* 0x0000007d7d7de220 */ /* 0x002fe20000400000 */
[----:B------:R-:W-:Y:S02]  /*ad10*/  FSETP.GEU.AND P6, PT, R6, -126, PT ;  /* 0xc2fc00000600780b */ /* 0x000fe40003fce000 */
[----:B------:R-:W-:Y:S02]  /*ad20*/  F2FP.F16.F32.PACK_AB R24, R123, R122 ;  /* 0x0000007a7b18723e */ /* 0x000fe400000000ff */
[----:B------:R-:W-:Y:S01]  /*ad30*/  F2FP.F16.F32.PACK_AB R25, R125, R124 ;  /* 0x0000007c7d19723e */ /* 0x000fe200000000ff */
[----:B------:R-:W-:Y:S03]  /*ad40*/  @!P0 FMUL R31, R31, 0.5 ;  /* 0x3f0000001f1f8820 */ /* 0x000fe60000400000 */
[----:B------:R-:W1:Y:S01]  /*ad50*/  MUFU.EX2 R64, R30 ;  /* 0x0000001e00407308 */ /* 0x000e620000000800 */
[----:B--2---:R-:W-:Y:S01]  /*ad60*/  @!P5 FMUL R66, R66, R66 ;  /* 0x000000424242d220 */ /* 0x004fe20000400000 */
[----:B------:R-:W-:Y:S04]  /*ad70*/  FSETP.GEU.AND P5, PT, R7, -126, PT ;  /* 0xc2fc00000700780b */ /* 0x000fe80003fae000 */
[----:B------:R2:W-:Y:S01]  /*ad80*/  STL [R1+0x8], R66 ;  /* 0x0000084201007387 */ /* 0x0005e20000100800 */
[----:B------:R-:W-:Y:S03]  /*ad90*/  @!P6 FMUL R6, R6, 0.5 ;  /* 0x3f0000000606e820 */ /* 0x000fe60000400000 */
[----:B------:R-:W4:Y:S01]  /*ada0*/  MUFU.EX2 R62, R4 ;  /* 0x00000004003e7308 */ /* 0x000f220000000800 */
[----:B---3--:R-:W-:Y:S01]  /*adb0*/  @!P4 FMUL R69, R69, R69 ;  /* 0x000000454545c220 */ /* 0x008fe20000400000 */
[----:B------:R-:W-:Y:S04]  /*adc0*/  FSETP.GEU.AND P4, PT, R8, -126, PT ;  /* 0xc2fc00000800780b */ /* 0x000fe80003f8e000 */
[----:B------:R2:W-:Y:S01]  /*add0*/  STL [R1+0xc], R69 ;  /* 0x00000c4501007387 */ /* 0x0005e20000100800 */
[----:B------:R-:W-:Y:S03]  /*ade0*/  @!P5 FMUL R7, R7, 0.5 ;  /* 0x3f0000000707d820 */ /* 0x000fe60000400000 */
[----:B------:R-:W3:Y:S01]  /*adf0*/  MUFU.EX2 R65, R5 ;  /* 0x0000000500417308 */ /* 0x000ee20000000800 */
[----:B-1----:R-:W-:Y:S01]  /*ae00*/  @!P3 FMUL R64, R64, R64 ;  /* 0x000000404040b220 */ /* 0x002fe20000400000 */
[----:B------:R-:W-:Y:S02]  /*ae10*/  FSETP.GEU.AND P3, PT, R9, -126, PT ;  /* 0xc2fc00000900780b */ /* 0x000fe40003f6e000 */
[----:B------:R-:W-:Y:S02]  /*ae20*/  F2FP.F16.F32.PACK_AB R26, R69, R66 ;  /* 0x00000042451a723e */ /* 0x000fe400000000ff */
[----:B------:R2:W-:Y:S01]  /*ae30*/  STL [R1+0x10], R64 ;  /* 0x0000104001007387 */ /* 0x0005e20000100800 */
[----:B------:R-:W-:Y:S03]  /*ae40*/  @!P4 FMUL R8, R8, 0.5 ;  /* 0x3f0000000808c820 */ /* 0x000fe60000400000 */
[----:B------:R-:W1:Y:S01]  /*ae50*/  MUFU.EX2 R67, R31 ;  /* 0x0000001f00437308 */ /* 0x000e620000000800 */
[----:B----4-:R-:W-:Y:S01]  /*ae60*/  @!P2 FMUL R62, R62, R62 ;  /* 0x0000003e3e3ea220 */ /* 0x010fe20000400000 */
[C---:B------:R-:W-:Y:S03]  /*ae70*/  FSETP.GEU.AND P2, PT, R10.reuse, -126, PT ;  /* 0xc2fc00000a00780b */ /* 0x040fe60003f4e000 */
[----:B------:R-:W-:Y:S05]  /*ae80*/  @!P3 FMUL R9, R9, 0.5 ;  /* 0x3f0000000909b820 */ /* 0x000fea0000400000 */
[----:B------:R-:W4:Y:S01]  /*ae90*/  MUFU.EX2 R60, R6 ;  /* 0x00000006003c7308 */ /* 0x000f220000000800 */
[----:B---3--:R-:W-:Y:S01]  /*aea0*/  @!P1 FMUL R65, R65, R65 ;  /* 0x0000004141419220 */ /* 0x008fe20000400000 */
[----:B------:R-:W-:Y:S04]  /*aeb0*/  FSETP.GEU.AND P1, PT, R11, -126, PT ;  /* 0xc2fc00000b00780b */ /* 0x000fe80003f2e000 */
[----:B------:R-:W-:Y:S01]  /*aec0*/  F2FP.F16.F32.PACK_AB R28, R65, R62 ;  /* 0x0000003e411c723e */ /* 0x000fe200000000ff */
[----:B------:R-:W-:Y:S03]  /*aed0*/  @!P2 FMUL R10, R10, 0.5 ;  /* 0x3f0000000a0aa820 */ /* 0x000fe60000400000 */
[----:B------:R-:W3:Y:S01]  /*aee0*/  MUFU.EX2 R63, R7 ;  /* 0x00000007003f7308 */ /* 0x000ee20000000800 */
[----:B-1----:R-:W-:Y:S01]  /*aef0*/  @!P0 FMUL R67, R67, R67 ;  /* 0x0000004343438220 */ /* 0x002fe20000400000 */
[----:B------:R-:W-:Y:S04]  /*af00*/  ISETP.NE.AND P0, PT, R57, R0, PT ;  /* 0x000000003900720c */ /* 0x000fe80003f05270 */
[----:B------:R2:W-:Y:S01]  /*af10*/  STL [R1+0x14], R67 ;  /* 0x0000144301007387 */ /* 0x0005e20000100800 */
[----:B------:R-:W-:Y:S03]  /*af20*/  @!P1 FMUL R11, R11, 0.5 ;  /* 0x3f0000000b0b9820 */ /* 0x000fe60000400000 */
[----:B------:R-:W1:Y:S01]  /*af30*/  MUFU.EX2 R58, R8 ;  /* 0x00000008003a7308 */ /* 0x000e620000000800 */
[----:B----4-:R-:W-:Y:S01]  /*af40*/  @!P6 FMUL R60, R60, R60 ;  /* 0x0000003c3c3ce220 */ /* 0x010fe20000400000 */
[----:B------:R2:W-:Y:S01]  /*af50*/  STL [R1+0x18], R62 ;  /* 0x0000183e01007387 */ /* 0x0005e20000100800 */
[----:B------:R-:W-:Y:S03]  /*af60*/  F2FP.F16.F32.PACK_AB R27, R67, R64 ;  /* 0x00000040431b723e */ /* 0x000fe600000000ff */
[----:B------:R2:W-:Y:S04]  /*af70*/  STL [R1+0x1c], R65 ;  /* 0x00001c4101007387 */ /* 0x0005e80000100800 */
[----:B------:R-:W4:Y:S01]  /*af80*/  MUFU.EX2 R61, R9 ;  /* 0x00000009003d7308 */ /* 0x000f220000000800 */
[----:B---3--:R-:W-:Y:S01]  /*af90*/  @!P5 FMUL R63, R63, R63 ;  /* 0x0000003f3f3fd220 */ /* 0x008fe20000400000 */
[----:B------:R2:W-:Y:S04]  /*afa0*/  STL [R1+0x20], R60 ;  /* 0x0000203c01007387 */ /* 0x0005e80000100800 */
[----:B------:R2:W-:Y:S01]  /*afb0*/  STL [R1+0x24], R63 ;  /* 0x0000243f01007387 */ /* 0x0005e20000100800 */
[----:B------:R-:W-:Y:S03]  /*afc0*/  F2FP.F16.F32.PACK_AB R29, R63, R60 ;  /* 0x0000003c3f1d723e */ /* 0x000fe600000000ff */
[----:B------:R-:W3:Y:S01]  /*afd0*/  MUFU.EX2 R56, R10 ;  /* 0x0000000a00387308 */ /* 0x000ee20000000800 */
[----:B-1----:R-:W-:Y:S05]  /*afe0*/  @!P4 FMUL R58, R58, R58 ;  /* 0x0000003a3a3ac220 */ /* 0x002fea0000400000 */
[----:B------:R2:W-:Y:S04]  /*aff0*/  STL [R1+0x28], R58 ;  /* 0x0000283a01007387 */ /* 0x0005e80000100800 */
[----:B------:R-:W1:Y:S01]  /*b000*/  MUFU.EX2 R59, R11 ;  /* 0x0000000b003b7308 */ /* 0x000e620000000800 */
[----:B----4-:R-:W-:Y:S05]  /*b010*/  @!P3 FMUL R61, R61, R61 ;  /* 0x0000003d3d3db220 */ /* 0x010fea0000400000 */
[----:B------:R2:W-:Y:S01]  /*b020*/  STL [R1+0x2c], R61 ;  /* 0x00002c3d01007387 */ /* 0x0005e20000100800 */
[----:B------:R-:W-:Y:S01]  /*b030*/  F2FP.F16.F32.PACK_AB R30, R61, R58 ;  /* 0x0000003a3d1e723e */ /* 0x000fe200000000ff */
[----:B---3--:R-:W-:Y:S05]  /*b040*/  @!P2 FMUL R56, R56, R56 ;  /* 0x000000383838a220 */ /* 0x008fea0000400000 */
[----:B------:R2:W-:Y:S01]  /*b050*/  STL [R1+0x30], R56 ;  /* 0x0000303801007387 */ /* 0x0005e20000100800 */
[----:B-1----:R-:W-:Y:S05]  /*b060*/  @!P1 FMUL R59, R59, R59 ;  /* 0x0000003b3b3b9220 */ /* 0x002fea0000400000 */
[----:B------:R2:W-:Y:S01]  /*b070*/  STL [R1+0x34], R59 ;  /* 0x0000343b01007387 */ /* 0x0005e20000100800 */
[----:B------:R-:W-:Y:S01]  /*b080*/  F2FP.F16.F32.PACK_AB R31, R59, R56 ;  /* 0x000000383b1f723e */ /* 0x000fe200000000ff */
[----:B------:R-:W-:Y:S06]  /*b090*/  @!P0 BRA `(.L_x_188) ;  /* 0x0000000000408947 */ /* 0x000fec0003800000 */
[----:B------:R-:W1:Y:S01]  /*b0a0*/  LDCU.64 UR6, c[0x4][0x80] ;  /* 0x01001000ff0677ac */ /* 0x000e620008000a00 */
[----:B------:R-:W-:Y:S01]  /*b0b0*/  MOV R15, 0x0 ;  /* 0x00000000000f7802 */ /* 0x000fe20000000f00 */
[----:B------:R-:W-:Y:S02]  /*b0c0*/  HFMA2 R12, -RZ, RZ, 0, 5.9604644775390625e-08 ;  /* 0x00000001ff0c7431 */ /* 0x000fe400000001ff */
[----:B------:R-:W-:Y:S02]  /*b0d0*/  IMAD.MOV.U32 R8, RZ, RZ, 0x1be ;  /* 0x000001beff087424 */ /* 0x000fe400078e00ff */
[----:B------:R-:W-:Y:S01]  /*b0e0*/  IMAD.MOV.U32 R13, RZ, RZ, RZ ;  /* 0x000000ffff0d7224 */ /* 0x000fe200078e00ff */
[----:B------:R-:W3:Y:S01]  /*b0f0*/  LDCU.64 UR4, c[0x4][0x88] ;  /* 0x01001100ff0477ac */ /* 0x000ee20008000a00 */
[----:B------:R-:W4:Y:S01]  /*b100*/  LDC.64 R14, c[0x4][R15] ;  /* 0x010000000f0e7b82 */ /* 0x000f220000000a00 */
[----:B------:R-:W5:Y:S01]  /*b110*/  LDCU.64 UR8, c[0x4][0x10] ;  /* 0x01000200ff0877ac */ /* 0x000f620008000a00 */
[----:B-1----:R-:W-:Y:S01]  /*b120*/  MOV R5, UR7 ;  /* 0x0000000700057c02 */ /* 0x002fe20008000f00 */
[----:B------:R-:W-:Y:S01]  /*b130*/  IMAD.U32 R4, RZ, RZ, UR6 ;  /* 0x00000006ff047e24 */ /* 0x000fe2000f8e00ff */
[----:B---3--:R-:W-:Y:S01]  /*b140*/  MOV R7, UR5 ;  /* 0x0000000500077c02 */ /* 0x008fe20008000f00 */
[----:B------:R-:W-:Y:S01]  /*b150*/  IMAD.U32 R6, RZ, RZ, UR4 ;  /* 0x00000004ff067e24 */ /* 0x000fe2000f8e00ff */
[----:B-----5:R-:W-:Y:S01]  /*b160*/  MOV R11, UR9 ;  /* 0x00000009000b7c02 */ /* 0x020fe20008000f00 */
[----:B------:R-:W-:Y:S02]  /*b170*/  IMAD.U32 R10, RZ, RZ, UR8 ;  /* 0x00000008ff0a7e24 */ /* 0x000fe4000f8e00ff */
[----:B------:R-:W-:Y:S07]  /*b180*/  LEPC R20, `(.L_x_188) ;  /* 0x000000001014794e */ /* 0x000fee0000000000 */
[----:B--2-4-:R-:W-:Y:S05]  /*b190*/  CALL.ABS.NOINC R14 ;  /* 0x000000000e007343 */ /* 0x014fea0003c00000 */
.L_x_188:
[----:B------:R-:W-:Y:S05]  /*b1a0*/  WARPSYNC.ALL ;  /* 0x0000000000007948 */ /* 0x000fea0003800000 */
[C---:B------:R-:W-:Y:S01]  /*b1b0*/  R2UR UR4, R16.reuse ;  /* 0x00000000100472ca */ /* 0x040fe200000e0000 */
[----:B------:R-:W-:Y:S05]  /*b1c0*/  VIADD R0, R16, 0x10 ;  /* 0x0000001010007836 */ /* 0x000fea0000000000 */
[----:B------:R-:W-:Y:S04]  /*b1d0*/  SHF.R.U32.HI R0, RZ, 0x15, R0 ;  /* 0x00000015ff007819 */ /* 0x000fe80000011600 */
[----:B------:R-:W-:Y:S03]  /*b1e0*/  ISETP.NE.AND P0, PT, R57, R0, PT ;  /* 0x000000003900720c */ /* 0x000fe60003f05270 */
[----:B------:R1:W-:Y:S10]  /*b1f0*/  STTM.x8 tmem[UR4], R48 ;  /* 0x00000030000079ed */ /* 0x0003f400081c0004 */
[----:B------:R-:W-:Y:S05]  /*b200*/  @!P0 BRA `(.L_x_189) ;  /* 0x0000000000408947 */ /* 0x000fea0003800000 */
[----:B------:R-:W3:Y:S01]  /*b210*/  LDCU.64 UR8, c[0x4][0x80] ;  /* 0x01001000ff0877ac */ /* 0x000ee20008000a00 */
[----:B------:R-:W-:Y:S01]  /*b220*/  MOV R15, 0x0 ;  /* 0x00000000000f7802 */ /* 0x000fe20000000f00 */
[----:B------:R-:W-:Y:S02]  /*b230*/  HFMA2 R12, -RZ, RZ, 0, 5.9604644775390625e-08 ;  /* 0x00000001ff0c7431 */ /* 0x000fe400000001ff */
[----:B------:R-:W-:Y:S02]  /*b240*/  IMAD.MOV.U32 R8, RZ, RZ, 0x1be ;  /* 0x000001beff087424 */ /* 0x000fe400078e00ff */
[----:B------:R-:W-:Y:S01]  /*b250*/  IMAD.MOV.U32 R13, RZ, RZ, RZ ;  /* 0x000000ffff0d7224 */ /* 0x000fe200078e00ff */
[----:B------:R-:W4:Y:S01]  /*b260*/  LDCU.64 UR6, c[0x4][0x88] ;  /* 0x01001100ff0677ac */ /* 0x000f220008000a00 */
[----:B------:R-:W1:Y:S01]  /*b270*/  LDC.64 R14, c[0x4][R15] ;  /* 0x010000000f0e7b82 */ /* 0x000e620000000a00 */
[----:B------:R-:W5:Y:S01]  /*b280*/  LDCU.64 UR4, c[0x4][0x10] ;  /* 0x01000200ff0477ac */ /* 0x000f620008000a00 */
[----:B---3--:R-:W-:Y:S01]  /*b290*/  MOV R5, UR9 ;  /* 0x0000000900057c02 */ /* 0x008fe20008000f00 */
[----:B------:R-:W-:Y:S01]  /*b2a0*/  IMAD.U32 R4, RZ, RZ, UR8 ;  /* 0x00000008ff047e24 */ /* 0x000fe2000f8e00ff */
[----:B----4-:R-:W-:Y:S01]  /*b2b0*/  MOV R7, UR7 ;  /* 0x0000000700077c02 */ /* 0x010fe20008000f00 */
[----:B------:R-:W-:Y:S01]  /*b2c0*/  IMAD.U32 R6, RZ, RZ, UR6 ;  /* 0x00000006ff067e24 */ /* 0x000fe2000f8e00ff */
[----:B-----5:R-:W-:Y:S01]  /*b2d0*/  MOV R11, UR5 ;  /* 0x00000005000b7c02 */ /* 0x020fe20008000f00 */
[----:B------:R-:W-:Y:S02]  /*b2e0*/  IMAD.U32 R10, RZ, RZ, UR4 ;  /* 0x00000004ff0a7e24 */ /* 0x000fe4000f8e00ff */
[----:B------:R-:W-:Y:S07]  /*b2f0*/  LEPC R20, `(.L_x_189) ;  /* 0x000000001014794e */ /* 0x000fee0000000000 */
[----:B-12---:R-:W-:Y:S05]  /*b300*/  CALL.ABS.NOINC R14 ;  /* 0x000000000e007343 */ /* 0x006fea0003c00000 */
.L_x_189:
[----:B------:R-:W-:Y:S05]  /*b310*/  WARPSYNC.ALL ;  /* 0x0000000000007948 */ /* 0x000fea0003800000 */
[C---:B------:R-:W-:Y:S01]  /*b320*/  R2UR UR4, R16.reuse ;  /* 0x00000000100472ca */ /* 0x040fe200000e0000 */
[----:B------:R-:W-:Y:S05]  /*b330*/  VIADD R0, R16, 0x20 ;  /* 0x0000002010007836 */ /* 0x000fea0000000000 */
[----:B------:R-:W-:Y:S04]  /*b340*/  SHF.R.U32.HI R0, RZ, 0x15, R0 ;  /* 0x00000015ff007819 */ /* 0x000fe80000011600 */
[----:B------:R-:W-:Y:S03]  /*b350*/  ISETP.NE.AND P0, PT, R57, R0, PT ;  /* 0x000000003900720c */ /* 0x000fe60003f05270 */
[----:B------:R3:W-:Y:S10]  /*b360*/  STTM.x8 tmem[UR4+0x10], R40 ;  /* 0x00001028000079ed */ /* 0x0007f400081c0004 */
[----:B------:R-:W-:Y:S05]  /*b370*/  @!P0 BRA `(.L_x_190) ;  /* 0x0000000000408947 */ /* 0x000fea0003800000 */
[----:B------:R-:W4:Y:S01]  /*b380*/  LDCU.64 UR8, c[0x4][0x80] ;  /* 0x01001000ff0877ac */ /* 0x000f220008000a00 */
[----:B------:R-:W-:Y:S01]  /*b390*/  MOV R15, 0x0 ;  /* 0x00000000000f7802 */ /* 0x000fe20000000f00 */
[----:B------:R-:W-:Y:S02]  /*b3a0*/  HFMA2 R12, -RZ, RZ, 0, 5.9604644775390625e-08 ;  /* 0x00000001ff0c7431 */ /* 0x000fe400000001ff */
[----:B------:R-:W-:Y:S02]  /*b3b0*/  IMAD.MOV.U32 R8, RZ, RZ, 0x1be ;  /* 0x000001beff087424 */ /* 0x000fe400078e00ff */
[----:B------:R-:W-:Y:S01]  /*b3c0*/  IMAD.MOV.U32 R13, RZ, RZ, RZ ;  /* 0x000000ffff0d7224 */ /* 0x000fe200078e00ff */
[----:B------:R-:W5:Y:S01]  /*b3d0*/  LDCU.64 UR6, c[0x4][0x88] ;  /* 0x01001100ff0677ac */ /* 0x000f620008000a00 */
[----:B------:R-:W1:Y:S01]  /*b3e0*/  LDC.64 R14, c[0x4][R15] ;  /* 0x010000000f0e7b82 */ /* 0x000e620000000a00 */
[----:B------:R-:W2:Y:S01]  /*b3f0*/  LDCU.64 UR4, c[0x4][0x10] ;  /* 0x01000200ff0477ac */ /* 0x000ea20008000a00 */
[----:B----4-:R-:W-:Y:S01]  /*b400*/  MOV R5, UR9 ;  /* 0x0000000900057c02 */ /* 0x010fe20008000f00 */
[----:B------:R-:W-:Y:S01]  /*b410*/  IMAD.U32 R4, RZ, RZ, UR8 ;  /* 0x00000008ff047e24 */ /* 0x000fe2000f8e00ff */
[----:B-----5:R-:W-:Y:S01]  /*b420*/  MOV R7, UR7 ;  /* 0x0000000700077c02 */ /* 0x020fe20008000f00 */
[----:B------:R-:W-:Y:S01]  /*b430*/  IMAD.U32 R6, RZ, RZ, UR6 ;  /* 0x00000006ff067e24 */ /* 0x000fe2000f8e00ff */
[----:B--2---:R-:W-:Y:S01]  /*b440*/  MOV R11, UR5 ;  /* 0x00000005000b7c02 */ /* 0x004fe20008000f00 */
[----:B------:R-:W-:Y:S02]  /*b450*/  IMAD.U32 R10, RZ, RZ, UR4 ;  /* 0x00000004ff0a7e24 */ /* 0x000fe4000f8e00ff */
[----:B------:R-:W-:Y:S07]  /*b460*/  LEPC R20, `(.L_x_190) ;  /* 0x000000001014794e */ /* 0x000fee0000000000 */
[----:B-1-3--:R-:W-:Y:S05]  /*b470*/  CALL.ABS.NOINC R14 ;  /* 0x000000000e007343 */ /* 0x00afea0003c00000 */
.L_x_190:
[----:B------:R-:W-:Y:S05]  /*b480*/  WARPSYNC.ALL ;  /* 0x0000000000007948 */ /* 0x000fea0003800000 */
[C---:B------:R-:W-:Y:S01]  /*b490*/  R2UR UR4, R16.reuse ;  /* 0x00000000100472ca */ /* 0x040fe200000e0000 */
[----:B------:R-:W-:Y:S05]  /*b4a0*/  VIADD R0, R16, 0x30 ;  /* 0x0000003010007836 */ /* 0x000fea0000000000 */
[----:B------:R-:W-:Y:S04]  /*b4b0*/  SHF.R.U32.HI R0, RZ, 0x15, R0 ;  /* 0x00000015ff007819 */ /* 0x000fe80000011600 */
[----:B------:R-:W-:Y:S03]  /*b4c0*/  ISETP.NE.AND P0, PT, R57, R0, PT ;  /* 0x000000003900720c */ /* 0x000fe60003f05270 */
[----:B------:R4:W-:Y:S10]  /*b4d0*/  STTM.x8 tmem[UR4+0x20], R32 ;  /* 0x00002020000079ed */ /* 0x0009f400081c0004 */
[----:B------:R-:W-:Y:S05]  /*b4e0*/  @!P0 BRA `(.L_x_191) ;  /* 0x0000000000408947 */ /* 0x000fea0003800000 */
[----:B------:R-:W5:Y:S01]  /*b4f0*/  LDCU.64 UR8, c[0x4][0x80] ;  /* 0x01001000ff0877ac */ /* 0x000f620008000a00 */
[----:B------:R-:W-:Y:S01]  /*b500*/  MOV R15, 0x0 ;  /* 0x00000000000f7802 */ /* 0x000fe20000000f00 */
[----:B------:R-:W-:Y:S02]  /*b510*/  HFMA2 R12, -RZ, RZ, 0, 5.9604644775390625e-08 ;  /* 0x00000001ff0c7431 */ /* 0x000fe400000001ff */
[----:B------:R-:W-:Y:S02]  /*b520*/  IMAD.MOV.U32 R8, RZ, RZ, 0x1be ;  /* 0x000001beff087424 */ /* 0x000fe400078e00ff */
[----:B------:R-:W-:Y:S01]  /*b530*/  IMAD.MOV.U32 R13, RZ, RZ, RZ ;  /* 0x000000ffff0d7224 */ /* 0x000fe200078e00ff */
[----:B------:R-:W1:Y:S01]  /*b540*/  LDCU.64 UR6, c[0x4][0x88] ;  /* 0x01001100ff0677ac */ /* 0x000e620008000a00 */
[----:B------:R-:W2:Y:S01]  /*b550*/  LDC.64 R14, c[0x4][R15] ;  /* 0x010000000f0e7b82 */ /* 0x000ea20000000a00 */
[----:B------:R-:W3:Y:S01]  /*b560*/  LDCU.64 UR4, c[0x4][0x10] ;  /* 0x01000200ff0477ac */ /* 0x000ee20008000a00 */
[----:B-----5:R-:W-:Y:S01]  /*b570*/  MOV R5, UR9 ;  /* 0x0000000900057c02 */ /* 0x020fe20008000f00 */
[----:B------:R-:W-:Y:S01]  /*b580*/  IMAD.U32 R4, RZ, RZ, UR8 ;  /* 0x00000008ff047e24 */ /* 0x000fe2000f8e00ff */
[----:B-1----:R-:W-:Y:S01]  /*b590*/  MOV R7, UR7 ;  /* 0x0000000700077c02 */ /* 0x002fe20008000f00 */
[----:B------:R-:W-:Y:S01]  /*b5a0*/  IMAD.U32 R6, RZ, RZ, UR6 ;  /* 0x00000006ff067e24 */ /* 0x000fe2000f8e00ff */
[----:B---3--:R-:W-:Y:S01]  /*b5b0*/  MOV R11, UR5 ;  /* 0x00000005000b7c02 */ /* 0x008fe20008000f00 */
[----:B------:R-:W-:Y:S02]  /*b5c0*/  IMAD.U32 R10, RZ, RZ, UR4 ;  /* 0x00000004ff0a7e24 */ /* 0x000fe4000f8e00ff */
[----:B------:R-:W-:Y:S07]  /*b5d0*/  LEPC R20, `(.L_x_191) ;  /* 0x000000001014794e */ /* 0x000fee0000000000 */
[----:B--2-4-:R-:W-:Y:S05]  /*b5e0*/  CALL.ABS.NOINC R14 ;  /* 0x000000000e007343 */ /* 0x014fea0003c00000 */
.L_x_191:
[----:B------:R-:W5:Y:S01]  /*b5f0*/  LDL R17, [R1] ;  /* 0x0000000001117983 */ /* 0x000f620000100800 */
[----:B------:R-:W-:Y:S05]  /*b600*/  WARPSYNC.ALL ;  /* 0x0000000000007948 */ /* 0x000fea0003800000 */
[----:B------:R-:W-:Y:S11]  /*b610*/  R2UR UR4, R16 ;  /* 0x00000000100472ca */ /* 0x000ff600000e0000 */
[----:B------:R-:W-:Y:S02]  /*b620*/  @!UPT UIADD3 URZ, UPT, UPT, URZ, URZ, URZ ;  /* 0x000000fffffff290 */ /* 0x000fe4000fffe0ff */
[----:B------:R1:W-:Y:S01]  /*b630*/  STTM.x8 tmem[UR4+0x30], R24 ;  /* 0x00003018000079ed */ /* 0x0003e200081c0004 */
[----:B------:R-:W1:Y:S01]  /*b640*/  FENCE.VIEW.ASYNC.T ;  /* 0x00000000000073c6 */ /* 0x000e620000000200 */
[----:B-----5:R-:W-:Y:S11]  /*b650*/  R2UR UR5, R17 ;  /* 0x00000000110572ca */ /* 0x020ff600000e0000 */
[----:B------:R-:W-:Y:S02]  /*b660*/  @!UPT UIADD3 URZ, UPT, UPT, URZ, URZ, URZ ;  /* 0x000000fffffff290 */ /* 0x000fe4000fffe0ff */
[----:B------:R-:W-:Y:S05]  /*b670*/  IMAD.U32 R0, RZ, RZ, UR5 ;  /* 0x00000005ff007e24 */ /* 0x000fea000f8e00ff */
[----:B------:R-:W-:Y:S11]  /*b680*/  ISETP.NE.AND P0, PT, R0, 0x3, PT ;  /* 0x000000030000780c */ /* 0x000ff60003f05270 */
[----:B------:R-:W-:Y:S02]  /*b690*/  @!UPT UIADD3 URZ, UPT, UPT, URZ, URZ, URZ ;  /* 0x000000fffffff290 */ /* 0x000fe4000fffe0ff */
[----:B-1----:R-:W-:Y:S05]  /*b6a0*/  @!P0 BRA `(.L_x_192) ;  /* 0x0000000000048947 */ /* 0x002fea0003800000 */
[----:B------:R-:W-:Y:S05]  /*b6b0*/  BPT.TRAP 0x1 ;  /* 0x000000040000795c */ /* 0x000fea0000300000 */
.L_x_192:
[----:B------:R1:W-:Y:S01]  /*b6c0*/  SYNCS.ARRIVE.TRANS64.A1T0 RZ, [R2+URZ+0x33880], RZ ;  /* 0x033880ff02ff79a7 */ /* 0x0003e200081000ff */
[----:B------:R-:W-:Y:S05]  /*b6d0*/  @!P0 BRA `(.L_x_193) ;  /* 0x0000000000088947 */ /* 0x000fea0003800000 */
[----:B------:R-:W-:Y:S05]  /*b6e0*/  BPT.TRAP 0x1 ;  /* 0x000000040000795c */ /* 0x000fea0000300000 */
[----:B------:R-:W-:Y:S05]  /*b6f0*/  BPT.TRAP 0x1 ;  /* 0x000000040000795c */ /* 0x000fea0000300000 */
.L_x_193:
[----:B------:R-:W-:Y:S04]  /*b700*/  IADD3 R0, PT, PT, R2, 0x33858, RZ ;  /* 0x0003385802007810 */ /* 0x000fe80007ffe0ff */
[----:B------:R-:W-:Y:S04]  /*b710*/  PRMT R0, R72, 0x654, R0 ;  /* 0x0000065448007816 */ /* 0x000fe80000000000 */
[----:B------:R1:W-:Y:S01]  /*b720*/  SYNCS.ARRIVE.TRANS64.RED.A1T0 RZ, [R0+URZ], RZ ;  /* 0x000000ff00ff79a7 */ /* 0x0003e200081004ff */
[----:B------:R-:W-:Y:S05]  /*b730*/  @!P0 BRA `(.L_x_194) ;  /* 0x0000000000048947 */ /* 0x000fea0003800000 */
[----:B------:R-:W-:Y:S05]  /*b740*/  BPT.TRAP 0x1 ;  /* 0x000000040000795c */ /* 0x000fea0000300000 */
.L_x_194:
[----:B-1----:R-:W-:Y:S04]  /*b750*/  IADD3 R0, PT, PT, R2, 0x33838, RZ ;  /* 0x0003383802007810 */ /* 0x002fe80007ffe0ff */
[----:B------:R-:W-:Y:S04]  /*b760*/  PRMT R0, R72, 0x654, R0 ;  /* 0x0000065448007816 */ /* 0x000fe80000000000 */
[----:B------:R1:W-:Y:S01]  /*b770*/  SYNCS.ARRIVE.TRANS64.RED.A1T0 RZ, [R0+URZ], RZ ;  /* 0x000000ff00ff79a7 */ /* 0x0003e200081004ff */
[----:B------:R-:W-:Y:S05]  /*b780*/  @!P0 BRA `(.L_x_195) ;  /* 0x0000000000048947 */ /* 0x000fea0003800000 */
[----:B------:R-:W-:Y:S05]  /*b790*/  BPT.TRAP 0x1 ;  /* 0x000000040000795c */ /* 0x000fea0000300000 */
.L_x_195:
[----:B-1----:R-:W5:Y:S01]  /*b7a0*/  LDL R0, [R1+0x38] ;  /* 0x0000380001007983 */ /* 0x002f620000100800 */
[----:B------:R-:W-:Y:S01]  /*b7b0*/  BSSY B0, `(.L_x_196) ;  /* 0x0000004000007945 */ /* 0x000fe20003800000 */
[----:B-----5:R-:W-:Y:S04]  /*b7c0*/  SHF.L.U32 R0, R0, 0x1f, RZ ;  /* 0x0000001f00007819 */ /* 0x020fe800000006ff */
[----:B------:R-:W1:Y:S02]  /*b7d0*/  SYNCS.PHASECHK.TRANS64.TRYWAIT P1, [R2+URZ+0x33840], R0 ;  /* 0x03384000020075a7 */ /* 0x000e6400080211ff */
[----:B-1----:R-:W-:Y:S05]  /*b7e0*/  @!P1 BRA `(.L_x_197) ;  /* 0x0000005400549947 */ /* 0x002fea0003800000 */
.L_x_305:
[----:B------:R-:W-:Y:S05]  /*b7f0*/  BSYNC B0 ;  /* 0x0000000000007941 */ /* 0x000fea0003800000 */
.L_x_196:
[----:B------:R-:W-:Y:S05]  /*b800*/  @!P0 BRA `(.L_x_198) ;  /* 0x0000000000048947 */ /* 0x000fea0003800000 */
[----:B------:R-:W-:Y:S05]  /*b810*/  BPT.TRAP 0x1 ;  /* 0x000000040000795c */ /* 0x000fea0000300000 */
.L_x_198:
[----:B------:R-:W5:Y:S01]  /*b820*/  LDL R0, [R1+0x48] ;  /* 0x0000480001007983 */ /* 0x000f620000100800 */
[----:B------:R-:W-:Y:S01]  /*b830*/  BSSY B0, `(.L_x_199) ;  /* 0x0000004000007945 */ /* 0x000fe20003800000 */
[----:B-----5:R-:W-:Y:S04]  /*b840*/  SHF.L.U32 R0, R0, 0x1f, RZ ;  /* 0x0000001f00007819 */ /* 0x020fe800000006ff */
[----:B------:R-:W1:Y:S02]  /*b850*/  SYNCS.PHASECHK.TRANS64.TRYWAIT P1, [R2+URZ+0x33860], R0 ;  /* 0x03386000020075a7 */ /* 0x000e6400080211ff */
[----:B-1----:R-:W-:Y:S05]  /*b860*/  @!P1 BRA `(.L_x_200) ;  /* 0x0000005400489947 */ /* 0x002fea0003800000 */
.L_x_306:
[----:B------:R-:W-:Y:S05]  /*b870*/  BSYNC B0 ;  /* 0x0000000000007941 */ /* 0x000fea0003800000 */
.L_x_199:
[----:B------:R-:W-:Y:S05]  /*b880*/  @!P0 BRA `(.L_x_201) ;  /* 0x0000000000048947 */ /* 0x000fea0003800000 */
[----:B------:R-:W-:Y:S05]  /*b890*/  BPT.TRAP 0x1 ;  /* 0x000000040000795c */ /* 0x000fea0000300000 */
.L_x_201:
[----:B------:R-:W5:Y:S01]  /*b8a0*/  LDL R0, [R1+0x44] ;  /* 0x0000440001007983 */ /* 0x000f620000100800 */
[----:B------:R-:W-:Y:S01]  /*b8b0*/  VIADD R3, R74, 0xffffff80 ;  /* 0xffffff804a037836 */ /* 0x000fe20000000000 */
[----:B------:R-:W-:Y:S01]  /*b8c0*/  BSSY B0, `(.L_x_202) ;  /* 0x000000a000007945 */ /* 0x000fe20003800000 */
[----:B------:R-:W1:Y:S03]  /*b8d0*/  S2R R4, SR_TID.X ;  /* 0x0000000000047919 */ /* 0x000e660000002100 */
[----:B------:R-:W-:Y:S02]  /*b8e0*/  SHF.R.U32.HI R3, RZ, 0x15, R3 ;  /* 0x00000015ff037819 */ /* 0x000fe40000011603 */
[----:B-----5:R-:W-:Y:S02]  /*b8f0*/  SHF.L.U32 R0, R0, 0x1f, RZ ;  /* 0x0000001f00007819 */ /* 0x020fe400000006ff */
[----:B-1----:R-:W-:Y:S02]  /*b900*/  SHF.R.U32.HI R4, RZ, 0x5, R4 ;  /* 0x00000005ff047819 */ /* 0x002fe40000011604 */
[----:B------:R-:W1:Y:S02]  /*b910*/  SYNCS.PHASECHK.TRANS64.TRYWAIT P1, [R2+URZ+0x33898], R0 ;  /* 0x03389800020075a7 */ /* 0x000e6400080211ff */
[----:B------:R-:W-:Y:S04]  /*b920*/  LOP3.LUT R4, R4, 0x3, RZ, 0xc0, !PT ;  /* 0x0000000304047812 */ /* 0x000fe800078ec0ff */
[----:B------:R-:W-:Y:S01]  /*b930*/  ISETP.NE.AND P0, PT, R4, R3, PT ;  /* 0x000000030400720c */ /* 0x000fe20003f05270 */
[----:B------:R-:W-:Y:S01]  /*b940*/  @!UPT UIADD3 URZ, UPT, UPT, URZ, URZ, URZ ;  /* 0x000000fffffff290 */ /* 0x000fe2000fffe0ff */
[----:B-1----:R-:W-:Y:S11]  /*b950*/  @!P1 BRA `(.L_x_203) ;  /* 0x0000005400209947 */ /* 0x002ff60003800000 */
.L_x_307:
[----:B------:R-:W-:Y:S05]  /*b960*/  BSYNC B0 ;  /* 0x0000000000007941 */ /* 0x000fea0003800000 */
.L_x_202:
[----:B------:R-:W-:Y:S05]  /*b970*/  @!P0 BRA `(.L_x_204) ;  /* 0x0000000000408947 */ /* 0x000fea0003800000 */
[----:B------:R-:W1:Y:S01]  /*b980*/  LDCU.64 UR8, c[0x4][0x80] ;  /* 0x01001000ff0877ac */ /* 0x000e620008000a00 */
[----:B------:R-:W-:Y:S01]  /*b990*/  MOV R3, 0x0 ;  /* 0x0000000000037802 */ /* 0x000fe20000000f00 */
[----:B------:R-:W-:Y:S02]  /*b9a0*/  HFMA2 R12, -RZ, RZ, 0, 5.9604644775390625e-08 ;  /* 0x00000001ff0c7431 */ /* 0x000fe400000001ff */
[----:B------:R-:W-:Y:S02]  /*b9b0*/  IMAD.MOV.U32 R8, RZ, RZ, 0x192 ;  /* 0x00000192ff087424 */ /* 0x000fe400078e00ff */
[----:B------:R-:W-:Y:S01]  /*b9c0*/  IMAD.MOV.U32 R13, RZ, RZ, RZ ;  /* 0x000000ffff0d7224 */ /* 0x000fe200078e00ff */
[----:B------:R-:W5:Y:S01]  /*b9d0*/  LDCU.64 UR6, c[0x4][0x88] ;  /* 0x01001100ff0677ac */ /* 0x000f620008000a00 */
[----:B------:R-:W2:Y:S01]  /*b9e0*/  LDC.64 R2, c[0x4][R3] ;  /* 0x0100000003027b82 */ /* 0x000ea20000000a00 */
[----:B------:R-:W3:Y:S01]  /*b9f0*/  LDCU.64 UR4, c[0x4][0x8] ;  /* 0x01000100ff0477ac */ /* 0x000ee20008000a00 */
[----:B-1----:R-:W-:Y:S01]  /*ba00*/  MOV R5, UR9 ;  /* 0x0000000900057c02 */ /* 0x002fe20008000f00 */
[----:B------:R-:W-:Y:S01]  /*ba10*/  IMAD.U32 R4, RZ, RZ, UR8 ;  /* 0x00000008ff047e24 */ /* 0x000fe2000f8e00ff */
[----:B-----5:R-:W-:Y:S01]  /*ba20*/  MOV R7, UR7 ;  /* 0x0000000700077c02 */ /* 0x020fe20008000f00 */
[----:B------:R-:W-:Y:S01]  /*ba30*/  IMAD.U32 R6, RZ, RZ, UR6 ;  /* 0x00000006ff067e24 */ /* 0x000fe2000f8e00ff */
[----:B---3--:R-:W-:Y:S01]  /*ba40*/  MOV R11, UR5 ;  /* 0x00000005000b7c02 */ /* 0x008fe20008000f00 */
[----:B------:R-:W-:Y:S02]  /*ba50*/  IMAD.U32 R10, RZ, RZ, UR4 ;  /* 0x00000004ff0a7e24 */ /* 0x000fe4000f8e00ff */
[----:B------:R-:W-:Y:S07]  /*ba60*/  LEPC R20, `(.L_x_204) ;  /* 0x000000001014794e */ /* 0x000fee0000000000 */
[----:B--2-4-:R-:W-:Y:S05]  /*ba70*/  CALL.ABS.NOINC R2 ;  /* 0x0000000002007343 */ /* 0x014fea0003c00000 */
.L_x_204:
[----:B------:R-:W1:Y:S01]  /*ba80*/  S2R R16, SR_TID.X ;  /* 0x0000000000107919 */ /* 0x000e620000002100 */
[----:B------:R-:W-:Y:S05]  /*ba90*/  WARPSYNC.ALL ;  /* 0x0000000000007948 */ /* 0x000fea0003800000 */
[C---:B------:R-:W-:Y:S01]  /*baa0*/  R2UR UR4, R74.reuse ;  /* 0x000000004a0472ca */ /* 0x040fe200000e0000 */
[----:B------:R-:W-:Y:S05]  /*bab0*/  VIADD R0, R74, 0xffffffa0 ;  /* 0xffffffa04a007836 */ /* 0x000fea0000000000 */
[----:B------:R-:W-:Y:S07]  /*bac0*/  SHF.R.U32.HI R0, RZ, 0x15, R0 ;  /* 0x00000015ff007819 */ /* 0x000fee0000011600 */
[----:B--2---:R-:W2:Y:S01]  /*bad0*/  LDTM.x16 R56, tmem[UR4+-0x80] ;  /* 0xffff8004003879ee */ /* 0x004ea2000824ff00 */
[----:B-1----:R-:W-:Y:S04]  /*bae0*/  SHF.R.U32.HI R16, RZ, 0x5, R16 ;  /* 0x00000005ff107819 */ /* 0x002fe80000011610 */
[----:B------:R-:W-:Y:S04]  /*baf0*/  LOP3.LUT R16, R16, 0x3, RZ, 0xc0, !PT ;  /* 0x0000000310107812 */ /* 0x000fe800078ec0ff */
[----:B------:R-:W-:Y:S11]  /*bb00*/  ISETP.NE.AND P0, PT, R16, R0, PT ;  /* 0x000000001000720c */ /* 0x000ff60003f05270 */
[----:B------:R-:W-:Y:S02]  /*bb10*/  @!UPT UIADD3 URZ, UPT, UPT, URZ, URZ, URZ ;  /* 0x000000fffffff290 */ /* 0x000fe4000fffe0ff */
[----:B--2---:R-:W-:Y:S05]  /*bb20*/  @!P0 BRA `(.L_x_205) ;  /* 0x0000000000408947 */ /* 0x004fea0003800000 */
[----:B------:R-:W1:Y:S01]  /*bb30*/  LDCU.64 UR8, c[0x4][0x80] ;  /* 0x01001000ff0877ac */ /* 0x000e620008000a00 */
[----:B------:R-:W-:Y:S01]  /*bb40*/  MOV R3, 0x0 ;  /* 0x0000000000037802 */ /* 0x000fe20000000f00 */
[----:B------:R-:W-:Y:S02]  /*bb50*/  HFMA2 R12, -RZ, RZ, 0, 5.9604644775390625e-08 ;  /* 0x00000001ff0c7431 */ /* 0x000fe400000001ff */
[----:B------:R-:W-:Y:S02]  /*bb60*/  IMAD.MOV.U32 R8, RZ, RZ, 0x192 ;  /* 0x00000192ff087424 */ /* 0x000fe400078e00ff */
[----:B------:R-:W-:Y:S01]  /*bb70*/  IMAD.MOV.U32 R13, RZ, RZ, RZ ;  /* 0x000000ffff0d7224 */ /* 0x000fe200078e00ff */
[----:B------:R-:W2:Y:S01]  /*bb80*/  LDCU.64 UR6, c[0x4][0x88] ;  /* 0x01001100ff0677ac */ /* 0x000ea20008000a00 */
[----:B------:R-:W3:Y:S01]  /*bb90*/  LDC.64 R2, c[0x4][R3] ;  /* 0x0100000003027b82 */ /* 0x000ee20000000a00 */
[----:B------:R-:W5:Y:S01]  /*bba0*/  LDCU.64 UR4, c[0x4][0x8] ;  /* 0x01000100ff0477ac */ /* 0x000f620008000a00 */
[----:B-1----:R-:W-:Y:S01]  /*bbb0*/  MOV R5, UR9 ;  /* 0x0000000900057c02 */ /* 0x002fe20008000f00 */
[----:B------:R-:W-:Y:S01]  /*bbc0*/  IMAD.U32 R4, RZ, RZ, UR8 ;  /* 0x00000008ff047e24 */ /* 0x000fe2000f8e00ff */
[----:B--2---:R-:W-:Y:S01]  /*bbd0*/  MOV R7, UR7 ;  /* 0x0000000700077c02 */ /* 0x004fe20008000f00 */
[----:B------:R-:W-:Y:S01]  /*bbe0*/  IMAD.U32 R6, RZ, RZ, UR6 ;  /* 0x00000006ff067e24 */ /* 0x000fe2000f8e00ff */
[----:B-----5:R-:W-:Y:S01]  /*bbf0*/  MOV R11, UR5 ;  /* 0x00000005000b7c02 */ /* 0x020fe20008000f00 */
[----:B------:R-:W-:Y:S02]  /*bc00*/  IMAD.U32 R10, RZ, RZ, UR4 ;  /* 0x00000004ff0a7e24 */ /* 0x000fe4000f8e00ff */
[----:B------:R-:W-:Y:S07]  /*bc10*/  LEPC R20, `(.L_x_205) ;  /* 0x000000001014794e */ /* 0x000fee0000000000 */
[----:B---34-:R-:W-:Y:S05]  /*bc20*/  CALL.ABS.NOINC R2 ;  /* 0x0000000002007343 */ /* 0x018fea0003c00000 */
.L_x_205:
[----:B------:R-:W-:Y:S05]  /*bc30*/  WARPSYNC.ALL ;  /* 0x0000000000007948 */ /* 0x000fea0003800000 */
[C---:B------:R-:W-:Y:S01]  /*bc40*/  R2UR UR4, R74.reuse ;  /* 0x000000004a0472ca */ /* 0x040fe200000e0000 */
[----:B------:R-:W-:Y:S05]  /*bc50*/  VIADD R0, R74, 0xffffffc0 ;  /* 0xffffffc04a007836 */ /* 0x000fea0000000000 */
[----:B------:R-:W-:Y:S04]  /*bc60*/  SHF.R.U32.HI R0, RZ, 0x15, R0 ;  /* 0x00000015ff007819 */ /* 0x000fe80000011600 */
[----:B------:R-:W-:Y:S03]  /*bc70*/  ISETP.NE.AND P0, PT, R16, R0, PT ;  /* 0x000000001000720c */ /* 0x000fe60003f05270 */
[----:B---3--:R-:W1:Y:S10]  /*bc80*/  LDTM.x16 R40, tmem[UR4+-0x60] ;  /* 0xffffa004002879ee */ /* 0x008e74000824ff00 */
[----:B-1----:R-:W-:Y:S05]  /*bc90*/  @!P0 BRA `(.L_x_206) ;  /* 0x0000000000408947 */ /* 0x002fea0003800000 */
        /* <DEDUP_REMOVED lines=16> */
.L_x_206:
[----:B------:R-:W-:Y:S05]  /*bda0*/  WARPSYNC.ALL ;  /* 0x0000000000007948 */ /* 0x000fea0003800000 */
[C---:B------:R-:W-:Y:S01]  /*bdb0*/  R2UR UR4, R74.reuse ;  /* 0x000000004a0472ca */ /* 0x040fe200000e0000 */
[----:B------:R-:W-:Y:S05]  /*bdc0*/  VIADD R0, R74, 0xffffffe0 ;  /* 0xffffffe04a007836 */ /* 0x000fea0000000000 */
[----:B------:R-:W-:Y:S04]  /*bdd0*/  SHF.R.U32.HI R0, RZ, 0x15, R0 ;  /* 0x00000015ff007819 */ /* 0x000fe80000011600 */
[----:B------:R-:W-:Y:S03]  /*bde0*/  ISETP.NE.AND P0, PT, R16, R0, PT ;  /* 0x000000001000720c */ /* 0x000fe60003f05270 */
[----:B----4-:R-:W1:Y:S10]  /*bdf0*/  LDTM.x16 R24, tmem[UR4+-0x40] ;  /* 0xffffc004001879ee */ /* 0x010e74000824ff00 */
        /* <DEDUP_REMOVED lines=8> */
[----:B------:R-:W4:Y:S01]  /*be80*/  LDCU.64 UR4, c[0x4][0x8] ;  /* 0x01000100ff0477ac */ /* 0x000f220008000a00 */
[----:B-1----:R-:W-:Y:S01]  /*be90*/  MOV R5, UR9 ;  /* 0x0000000900057c02 */ /* 0x002fe20008000f00 */
[----:B------:R-:W-:Y:S01]  /*bea0*/  IMAD.U32 R4, RZ, RZ, UR8 ;  /* 0x00000008ff047e24 */ /* 0x000fe2000f8e00ff */
[----:B--2---:R-:W-:Y:S01]  /*beb0*/  MOV R7, UR7 ;  /* 0x0000000700077c02 */ /* 0x004fe20008000f00 */
[----:B------:R-:W-:Y:S01]  /*bec0*/  IMAD.U32 R6, RZ, RZ, UR6 ;  /* 0x00000006ff067e24 */ /* 0x000fe2000f8e00ff */
[----:B----4-:R-:W-:Y:S01]  /*bed0*/  MOV R11, UR5 ;  /* 0x00000005000b7c02 */ /* 0x010fe20008000f00 */
[----:B------:R-:W-:Y:S02]  /*bee0*/  IMAD.U32 R10, RZ, RZ, UR4 ;  /* 0x00000004ff0a7e24 */ /* 0x000fe4000f8e00ff */
[----:B------:R-:W-:Y:S07]  /*bef0*/  LEPC R20, `(.L_x_207) ;  /* 0x000000001014794e */ /* 0x000fee0000000000 */
[----:B---3--:R-:W-:Y:S05]  /*bf00*/  CALL.ABS.NOINC R2 ;  /* 0x0000000002007343 */ /* 0x008fea0003c00000 */
.L_x_207:
[----:B------:R-:W2:Y:S01]  /*bf10*/  LDL R2, [R1] ;  /* 0x0000000001027983 */ /* 0x000ea20000100800 */
[----:B------:R-:W1:Y:S02]  /*bf20*/  S2R R74, SR_TID.X ;  /* 0x00000000004a7919 */ /* 0x000e640000002100 */
[----:B-1----:R-:W-:Y:S01]  /*bf30*/  SHF.R.U32.HI R72, RZ, 0x3, R74 ;  /* 0x00000003ff487819 */ /* 0x002fe2000001164a */
[----:B------:R-:W-:Y:S01]  /*bf40*/  IMAD.U32 R73, R74, 0x10000, RZ ;  /* 0x000100004a497824 */ /* 0x000fe200078e00ff */
[----:B--2---:R-:W-:Y:S11]  /*bf50*/  R2UR UR4, R2 ;  /* 0x00000000020472ca */ /* 0x004ff600000e0000 */
[----:B------:R-:W-:Y:S02]  /*bf60*/  @!UPT UIADD3 URZ, UPT, UPT, URZ, URZ, URZ ;  /* 0x000000fffffff290 */ /* 0x000fe4000fffe0ff */
[----:B------:R-:W-:Y:S01]  /*bf70*/  IMAD.U32 R0, RZ, RZ, UR4 ;  /* 0x00000004ff007e24 */ /* 0x000fe2000f8e00ff */
[----:B------:R-:W-:Y:S05]  /*bf80*/  WARPSYNC.ALL ;  /* 0x0000000000007948 */ /* 0x000fea0003800000 */
[----:B------:R-:W-:Y:S02]  /*bf90*/  ISETP.NE.AND P0, PT, R0, 0x3, PT ;  /* 0x000000030000780c */ /* 0x000fe40003f05270 */
[----:B------:R-:W-:Y:S04]  /*bfa0*/  LOP3.LUT R0, R73, 0x600010, R72, 0xc8, !PT ;  /* 0x0060001049007812 */ /* 0x000fe800078ec848 */
[----:B------:R-:W-:Y:S02]  /*bfb0*/  LOP3.LUT R0, R0, 0x140, RZ, 0xfc, !PT ;  /* 0x0000014000007812 */ /* 0x000fe400078efcff */
[----:B------:R-:W-:Y:S01]  /*bfc0*/  SHF.R.U32.HI R20, RZ, 0x1, R74 ;  /* 0x00000001ff147819 */ /* 0x000fe2000001164a */
[----:B------:R-:W1:Y:S01]  /*bfd0*/  S2UR UR37, SR_CgaCtaId ;  /* 0x00000000002579c3 */ /* 0x000e620000008800 */
[----:B------:R-:W-:Y:S02]  /*bfe0*/  UMOV UR4, 0x400 ;  /* 0x0000040000047882 */ /* 0x000fe40000000000 */
[----:B------:R-:W-:Y:S01]  /*bff0*/  LOP3.LUT R20, R20, 0x40, RZ, 0xc0, !PT ;  /* 0x0000004014147812 */ /* 0x000fe200078ec0ff */
[----:B-1----:R-:W-:Y:S01]  /*c000*/  ULEA UR36, UR37, UR4, 0x18 ;  /* 0x0000000425247291 */ /* 0x002fe2000f8ec0ff */
[----:B------:R-:W-:Y:S08]  /*c010*/  R2UR UR4, R0 ;  /* 0x00000000000472ca */ /* 0x000ff000000e0000 */
[----:B------:R-:W1:Y:S06]  /*c020*/  LDS.128 R4, [R20+UR36+0x33200] ;  /* 0x0332002414047984 */ /* 0x000e6c0008000c00 */
[----:B------:R-:W2:Y:S06]  /*c030*/  LDS.128 R8, [R20+UR36+0x33210] ;  /* 0x0332102414087984 */ /* 0x000eac0008000c00 */
[----:B------:R-:W3:Y:S06]  /*c040*/  LDS.128 R12, [R20+UR36+0x33220] ;  /* 0x03322024140c7984 */ /* 0x000eec0008000c00 */
[----:B------:R-:W4:Y:S01]  /*c050*/  LDS.128 R16, [R20+UR36+0x33230] ;  /* 0x0332302414107984 */ /* 0x000f220008000c00 */
[----:B-1----:R-:W-:Y:S02]  /*c060*/  FADD2 R56, R56.F32x2.HI_LO, R4.F32x2.HI_LO ;  /* 0x000000043838724b */ /* 0x002fe40000000000 */
[----:B------:R-:W-:Y:S02]  /*c070*/  FADD2 R58, R58.F32x2.HI_LO, R6.F32x2.HI_LO ;  /* 0x000000063a3a724b */ /* 0x000fe40000000000 */
[----:B------:R-:W-:Y:S02]  /*c080*/  FMUL2 R2, R56.F32x2.HI_LO, R76.F32x2.HI_LO ;  /* 0x0000004c3802724a */ /* 0x000fe40000000000 */
[----:B------:R-:W-:Y:S02]  /*c090*/  FMUL2 R4, R58.F32x2.HI_LO, R78.F32x2.HI_LO ;  /* 0x0000004e3a04724a */ /* 0x000fe40000000000 */
[----:B------:R-:W1:Y:S01]  /*c0a0*/  LDS.128 R56, [R20+UR36+0x33280] ;  /* 0x0332802414387984 */ /* 0x000e620008000c00 */
[----:B------:R-:W-:Y:S01]  /*c0b0*/  F2FP.F16.F32.PACK_AB R2, R3, R2 ;  /* 0x000000020302723e */ /* 0x000fe200000000ff */
[----:B--2---:R-:W-:Y:S01]  /*c0c0*/  FADD2 R6, R60.F32x2.HI_LO, R8.F32x2.HI_LO ;  /* 0x000000083c06724b */ /* 0x004fe20000000000 */
[----:B------:R-:W-:Y:S01]  /*c0d0*/  F2FP.F16.F32.PACK_AB R0, R5, R4 ;  /* 0x000000040500723e */ /* 0x000fe200000000ff */
[----:B------:R-:W-:Y:S02]  /*c0e0*/  FADD2 R10, R62.F32x2.HI_LO, R10.F32x2.HI_LO ;  /* 0x0000000a3e0a724b */ /* 0x000fe40000000000 */
[----:B------:R-:W2:Y:S01]  /*c0f0*/  LDS.128 R60, [R20+UR36+0x33290] ;  /* 0x03329024143c7984 */ /* 0x000ea20008000c00 */
[----:B---3--:R-:W-:Y:S02]  /*c100*/  FADD2 R8, R64.F32x2.HI_LO, R12.F32x2.HI_LO ;  /* 0x0000000c4008724b */ /* 0x008fe40000000000 */
[----:B------:R-:W-:Y:S02]  /*c110*/  FADD2 R14, R66.F32x2.HI_LO, R14.F32x2.HI_LO ;  /* 0x0000000e420e724b */ /* 0x000fe40000000000 */
[----:B------:R-:W-:Y:S01]  /*c120*/  FMUL2 R6, R6.F32x2.HI_LO, R80.F32x2.HI_LO ;  /* 0x000000500606724a */ /* 0x000fe20000000000 */
[----:B------:R-:W3:Y:S01]  /*c130*/  LDS.128 R64, [R20+UR36+0x332a0] ;  /* 0x0332a02414407984 */ /* 0x000ee20008000c00 */
[----:B----4-:R-:W-:Y:S01]  /*c140*/  FADD2 R18, R70.F32x2.HI_LO, R18.F32x2.HI_LO ;  /* 0x000000124612724b */ /* 0x010fe20000000000 */
[----:B------:R-:W-:Y:S01]  /*c150*/  PRMT R70, R0, 0x7610, R70 ;  /* 0x0000761000467816 */ /* 0x000fe20000000046 */
[----:B------:R-:W-:Y:S01]  /*c160*/  FADD2 R12, R68.F32x2.HI_LO, R16.F32x2.HI_LO ;  /* 0x00000010440c724b */ /* 0x000fe20000000000 */
[----:B------:R-:W-:Y:S01]  /*c170*/  PRMT R69, R0, 0x7632, R69 ;  /* 0x0000763200457816 */ /* 0x000fe20000000045 */
[----:B------:R-:W-:Y:S01]  /*c180*/  FMUL2 R14, R14.F32x2.HI_LO, R86.F32x2.HI_LO ;  /* 0x000000560e0e724a */ /* 0x000fe20000000000 */
[----:B------:R-:W-:Y:S01]  /*c190*/  F2FP.F16.F32.PACK_AB R0, R7, R6 ;  /* 0x000000060700723e */ /* 0x000fe200000000ff */
[----:B------:R-:W-:Y:S01]  /*c1a0*/  FMUL2 R6, R18.F32x2.HI_LO, R90.F32x2.HI_LO ;  /* 0x0000005a1206724a */ /* 0x000fe20000000000 */
[----:B------:R-:W-:Y:S01]  /*c1b0*/  PRMT R68, R2, 0x7632, R68 ;  /* 0x0000763202447816 */ /* 0x000fe20000000044 */
[----:B------:R-:W4:Y:S01]  /*c1c0*/  LDS.128 R16, [R20+UR36+0x332b0] ;  /* 0x0332b02414107984 */ /* 0x000f220008000c00 */
[----:B------:R-:W-:Y:S01]  /*c1d0*/  PRMT R71, R0, 0x7632, R71 ;  /* 0x0000763200477816 */ /* 0x000fe20000000047 */
[----:B------:R-:W-:Y:S01]  /*c1e0*/  FMUL2 R10, R10.F32x2.HI_LO, R82.F32x2.HI_LO ;  /* 0x000000520a0a724a */ /* 0x000fe20000000000 */
[----:B------:R-:W-:Y:S01]  /*c1f0*/  PRMT R76, R0, 0x7610, R76 ;  /* 0x00007610004c7816 */ /* 0x000fe2000000004c */
[----:B------:R-:W-:Y:S02]  /*c200*/  FMUL2 R4, R12.F32x2.HI_LO, R88.F32x2.HI_LO ;  /* 0x000000580c04724a */ /* 0x000fe40000000000 */
[----:B------:R-:W-:Y:S01]  /*c210*/  FMUL2 R8, R8.F32x2.HI_LO, R84.F32x2.HI_LO ;  /* 0x000000540808724a */ /* 0x000fe20000000000 */
[----:B------:R-:W-:Y:S04]  /*c220*/  F2FP.F16.F32.PACK_AB R3, R11, R10 ;  /* 0x0000000a0b03723e */ /* 0x000fe800000000ff */
[C---:B------:R-:W-:Y:S02]  /*c230*/  PRMT R77, R3.reuse, 0x7632, R77 ;  /* 0x00007632034d7816 */ /* 0x040fe4000000004d */
[----:B------:R-:W-:Y:S02]  /*c240*/  PRMT R78, R3, 0x7610, R78 ;  /* 0x00007610034e7816 */ /* 0x000fe4000000004e */
[----:B------:R-:W-:Y:S02]  /*c250*/  F2FP.F16.F32.PACK_AB R3, R15, R14 ;  /* 0x0000000e0f03723e */ /* 0x000fe400000000ff */
[----:B------:R-:W-:Y:S01]  /*c260*/  F2FP.F16.F32.PACK_AB R0, R9, R8 ;  /* 0x000000080900723e */ /* 0x000fe200000000ff */
[----:B------:R-:W5:Y:S01]  /*c270*/  LDS.128 R12, [R20+UR36+0x33300] ;  /* 0x03330024140c7984 */ /* 0x000f620008000c00 */
[----:B-1----:R-:W-:Y:S01]  /*c280*/  FADD2 R10, R42.F32x2.HI_LO, R58.F32x2.HI_LO ;  /* 0x0000003a2a0a724b */ /* 0x002fe20000000000 */
[----:B------:R-:W-:Y:S01]  /*c290*/  PRMT R58, R3, 0x7632, R58 ;  /* 0x00007632033a7816 */ /* 0x000fe2000000003a */
[----:B------:R-:W-:Y:S01]  /*c2a0*/  FADD2 R8, R40.F32x2.HI_LO, R56.F32x2.HI_LO ;  /* 0x000000382808724b */ /* 0x000fe20000000000 */
[----:B------:R-:W-:Y:S02]  /*c2b0*/  PRMT R59, R3, 0x7610, R59 ;  /* 0x00007610033b7816 */ /* 0x000fe4000000003b */
[----:B------:R-:W-:Y:S01]  /*c2c0*/  F2FP.F16.F32.PACK_AB R3, R7, R6 ;  /* 0x000000060703723e */ /* 0x000fe200000000ff */
[----:B--2---:R-:W-:Y:S01]  /*c2d0*/  FADD2 R6, R44.F32x2.HI_LO, R60.F32x2.HI_LO ;  /* 0x0000003c2c06724b */ /* 0x004fe20000000000 */
[C---:B------:R-:W-:Y:S01]  /*c2e0*/  PRMT R56, R0.reuse, 0x7632, R56 ;  /* 0x0000763200387816 */ /* 0x040fe20000000038 */
[----:B------:R-:W1:Y:S01]  /*c2f0*/  LDS.128 R40, [R20+UR36+0x33310] ;  /* 0x0333102414287984 */ /* 0x000e620008000c00 */
[----:B------:R-:W-:Y:S01]  /*c300*/  PRMT R57, R0, 0x7610, R57 ;  /* 0x0000761000397816 */ /* 0x000fe20000000039 */
[----:B------:R-:W-:Y:S01]  /*c310*/  FMUL2 R6, R6.F32x2.HI_LO, R96.F32x2.HI_LO ;  /* 0x000000600606724a */ /* 0x000fe20000000000 */
[----:B------:R-:W-:Y:S01]  /*c320*/  F2FP.F16.F32.PACK_AB R0, R5, R4 ;  /* 0x000000040500723e */ /* 0x000fe200000000ff */
[----:B------:R-:W-:Y:S02]  /*c330*/  FMUL2 R4, R10.F32x2.HI_LO, R94.F32x2.HI_LO ;  /* 0x0000005e0a04724a */ /* 0x000fe40000000000 */
[--C-:B------:R-:W-:Y:S01]  /*c340*/  FADD2 R10, R46.F32x2.HI_LO, R62.reuse.F32x2.HI_LO ;  /* 0x0000003e2e0a724b */ /* 0x100fe20000000000 */
[C---:B------:R-:W-:Y:S01]  /*c350*/  PRMT R62, R3.reuse, 0x7632, R62 ;  /* 0x00007632033e7816 */ /* 0x040fe2000000003e */
[----:B------:R-:W2:Y:S01]  /*c360*/  LDL.LU.64 R96, [R1+0x30] ;  /* 0x0000300001607983 */ /* 0x000ea20000300a00 */
[----:B------:R-:W-:Y:S01]  /*c370*/  PRMT R63, R3, 0x7610, R63 ;  /* 0x00007610033f7816 */ /* 0x000fe2000000003f */
[----:B------:R-:W-:Y:S01]  /*c380*/  FMUL2 R10, R10.F32x2.HI_LO, R98.F32x2.HI_LO ;  /* 0x000000620a0a724a */ /* 0x000fe20000000000 */
[----:B------:R-:W-:Y:S01]  /*c390*/  F2FP.F16.F32.PACK_AB R3, R5, R4 ;  /* 0x000000040503723e */ /* 0x000fe200000000ff */
[----:B---3--:R-:W-:Y:S01]  /*c3a0*/  FADD2 R48, R48.F32x2.HI_LO, R64.F32x2.HI_LO ;  /* 0x000000403030724b */ /* 0x008fe20000000000 */
[C---:B------:R-:W-:Y:S01]  /*c3b0*/  PRMT R60, R0.reuse, 0x7632, R60 ;  /* 0x00007632003c7816 */ /* 0x040fe2000000003c */
[----:B------:R-:W3:Y:S01]  /*c3c0*/  LDL.LU.64 R98, [R1+0x28] ;  /* 0x0000280001627983 */ /* 0x000ee20000300a00 */
[----:B------:R-:W-:Y:S01]  /*c3d0*/  PRMT R61, R0, 0x7610, R61 ;  /* 0x00007610003d7816 */ /* 0x000fe2000000003d */
[----:B------:R-:W-:Y:S01]  /*c3e0*/  FMUL2 R8, R8.F32x2.HI_LO, R92.F32x2.HI_LO ;  /* 0x0000005c0808724a */ /* 0x000fe20000000000 */
[----:B------:R-:W-:Y:S01]  /*c3f0*/  F2FP.F16.F32.PACK_AB R6, R7, R6 ;  /* 0x000000060706723e */ /* 0x000fe200000000ff */
[----:B------:R-:W-:Y:S01]  /*c400*/  FADD2 R50, R50.F32x2.HI_LO, R66.F32x2.HI_LO ;  /* 0x000000423232724b */ /* 0x000fe20000000000 */
[----:B------:R-:W-:Y:S01]  /*c410*/  PRMT R66, R3, 0x7632, R66 ;  /* 0x0000763203427816 */ /* 0x000fe20000000042 */
[----:B------:R-:W-:Y:S01]  /*c420*/  FMUL2 R4, R48.F32x2.HI_LO, R100.F32x2.HI_LO ;  /* 0x000000643004724a */ /* 0x000fe20000000000 */
[----:B------:R-:W-:Y:S01]  /*c430*/  F2FP.F16.F32.PACK_AB R0, R9, R8 ;  /* 0x000000080900723e */ /* 0x000fe200000000ff */
[----:B------:R-:W3:Y:S01]  /*c440*/  LDL.LU.64 R100, [R1+0x20] ;  /* 0x0000200001647983 */ /* 0x000ee20000300a00 */
[----:B------:R-:W-:Y:S01]  /*c450*/  PRMT R79, R6, 0x7632, R79 ;  /* 0x00007632064f7816 */ /* 0x000fe2000000004f */
[----:B------:R-:W-:Y:S01]  /*c460*/  FMUL2 R8, R50.F32x2.HI_LO, R102.F32x2.HI_LO ;  /* 0x000000663208724a */ /* 0x000fe20000000000 */
[----:B------:R-:W-:Y:S01]  /*c470*/  F2FP.F16.F32.PACK_AB R4, R5, R4 ;  /* 0x000000040504723e */ /* 0x000fe200000000ff */
[----:B----4-:R-:W-:Y:S01]  /*c480*/  FADD2 R52, R52.F32x2.HI_LO, R16.F32x2.HI_LO ;  /* 0x000000103434724b */ /* 0x010fe20000000000 */
[----:B------:R-:W-:Y:S01]  /*c490*/  PRMT R80, R6, 0x7610, R80 ;  /* 0x0000761006507816 */ /* 0x000fe20000000050 */
[----:B------:R-:W4:Y:S01]  /*c4a0*/  LDL.LU.64 R102, [R1+0x18] ;  /* 0x0000180001667983 */ /* 0x000f220000300a00 */
[----:B------:R-:W-:Y:S01]  /*c4b0*/  PRMT R83, R4, 0x7632, R83 ;  /* 0x0000763204537816 */ /* 0x000fe20000000053 */
[----:B------:R-:W-:Y:S01]  /*c4c0*/  FADD2 R54, R54.F32x2.HI_LO, R18.F32x2.HI_LO ;  /* 0x000000123636724b */ /* 0x000fe20000000000 */
[----:B------:R-:W-:Y:S01]  /*c4d0*/  PRMT R64, R0, 0x7632, R64 ;  /* 0x0000763200407816 */ /* 0x000fe20000000040 */
[----:B------:R-:W-:Y:S01]  /*c4e0*/  FMUL2 R6, R52.F32x2.HI_LO, R104.F32x2.HI_LO ;  /* 0x000000683406724a */ /* 0x000fe20000000000 */
[----:B------:R-:W-:Y:S01]  /*c4f0*/  PRMT R84, R4, 0x7610, R84 ;  /* 0x0000761004547816 */ /* 0x000fe20000000054 */
[----:B------:R-:W1:Y:S01]  /*c500*/  LDS.128 R44, [R20+UR36+0x33320] ;  /* 0x03332024142c7984 */ /* 0x000e620008000c00 */
[----:B------:R-:W-:Y:S01]  /*c510*/  PRMT R65, R0, 0x7610, R65 ;  /* 0x0000761000417816 */ /* 0x000fe20000000041 */
[----:B-----5:R-:W-:Y:S01]  /*c520*/  FADD2 R52, R26.F32x2.HI_LO, R14.F32x2.HI_LO ;  /* 0x0000000e1a34724b */ /* 0x020fe20000000000 */
[----:B------:R-:W-:Y:S01]  /*c530*/  F2FP.F16.F32.PACK_AB R6, R7, R6 ;  /* 0x000000060706723e */ /* 0x000fe200000000ff */
[----:B------:R-:W-:Y:S01]  /*c540*/  FADD2 R12, R24.F32x2.HI_LO, R12.F32x2.HI_LO ;  /* 0x0000000c180c724b */ /* 0x000fe20000000000 */
[----:B------:R-:W-:Y:S01]  /*c550*/  F2FP.F16.F32.PACK_AB R0, R11, R10 ;  /* 0x0000000a0b00723e */ /* 0x000fe200000000ff */
[----:B------:R-:W5:Y:S01]  /*c560*/  LDL.LU.64 R104, [R1+0x10] ;  /* 0x0000100001687983 */ /* 0x000f620000300a00 */
[----:B------:R-:W-:Y:S01]  /*c570*/  PRMT R87, R6, 0x7632, R87 ;  /* 0x0000763206577816 */ /* 0x000fe20000000057 */
[----:B------:R-:W-:Y:S01]  /*c580*/  FMUL2 R10, R54.F32x2.HI_LO, R106.F32x2.HI_LO ;  /* 0x0000006a360a724a */ /* 0x000fe20000000000 */
[----:B------:R-:W-:Y:S03]  /*c590*/  PRMT R67, R3, 0x7610, R67 ;  /* 0x0000761003437816 */ /* 0x000fe60000000043 */
[----:B------:R-:W5:Y:S01]  /*c5a0*/  LDL.LU.64 R106, [R1+0x8] ;  /* 0x00000800016a7983 */ /* 0x000f620000300a00 */
[----:B------:R-:W-:Y:S01]  /*c5b0*/  PRMT R81, R0, 0x7632, R81 ;  /* 0x0000763200517816 */ /* 0x000fe20000000051 */
[----:B------:R-:W-:Y:S01]  /*c5c0*/  FMUL2 R12, R12.F32x2.HI_LO, R108.F32x2.HI_LO ;  /* 0x0000006c0c0c724a */ /* 0x000fe20000000000 */
[----:B------:R-:W-:Y:S03]  /*c5d0*/  PRMT R82, R0, 0x7610, R82 ;  /* 0x0000761000527816 */ /* 0x000fe60000000052 */
[----:B------:R-:W1:Y:S01]  /*c5e0*/  LDS.128 R48, [R20+UR36+0x33330] ;  /* 0x0333302414307984 */ /* 0x000e620008000c00 */
[----:B------:R-:W-:Y:S01]  /*c5f0*/  F2FP.F16.F32.PACK_AB R0, R9, R8 ;  /* 0x000000080900723e */ /* 0x000fe200000000ff */
[----:B------:R-:W-:Y:S01]  /*c600*/  FMUL2 R52, R52.F32x2.HI_LO, R110.F32x2.HI_LO ;  /* 0x0000006e3434724a */ /* 0x000fe20000000000 */
[----:B------:R-:W-:Y:S01]  /*c610*/  F2FP.F16.F32.PACK_AB R10, R11, R10 ;  /* 0x0000000a0b0a723e */ /* 0x000fe200000000ff */
[----:B-1----:R-:W-:Y:S01]  /*c620*/  FADD2 R28, R28.F32x2.HI_LO, R40.F32x2.HI_LO ;  /* 0x000000281c1c724b */ /* 0x002fe20000000000 */
[----:B------:R-:W-:Y:S01]  /*c630*/  PRMT R85, R0, 0x7632, R85 ;  /* 0x0000763200557816 */ /* 0x000fe20000000055 */
[----:B------:R-:W1:Y:S01]  /*c640*/  LDS.128 R24, [R20+UR36+0x33380] ;  /* 0x0333802414187984 */ /* 0x000e620008000c00 */
[----:B------:R-:W-:Y:S01]  /*c650*/  F2FP.F16.F32.PACK_AB R3, R53, R52 ;  /* 0x000000343503723e */ /* 0x000fe200000000ff */
[----:B------:R-:W-:Y:S01]  /*c660*/  FADD2 R30, R30.F32x2.HI_LO, R42.F32x2.HI_LO ;  /* 0x0000002a1e1e724b */ /* 0x000fe20000000000 */
[----:B------:R-:W-:Y:S01]  /*c670*/  PRMT R86, R0, 0x7610, R86 ;  /* 0x0000761000567816 */ /* 0x000fe20000000056 */
[----:B------:R-:W-:Y:S01]  /*c680*/  FMUL2 R28, R28.F32x2.HI_LO, R114.F32x2.HI_LO ;  /* 0x000000721c1c724a */ /* 0x000fe20000000000 */
[----:B------:R-:W-:Y:S01]  /*c690*/  PRMT R88, R6, 0x7610, R88 ;  /* 0x0000761006587816 */ /* 0x000fe20000000058 */
[----:B------:R-:W1:Y:S01]  /*c6a0*/  LDS.128 R40, [R20+UR36+0x33390] ;  /* 0x0333902414287984 */ /* 0x000e620008000c00 */
[----:B------:R-:W-:Y:S01]  /*c6b0*/  PRMT R89, R10, 0x7632, R89 ;  /* 0x000076320a597816 */ /* 0x000fe20000000059 */
[----:B------:R-:W-:Y:S01]  /*c6c0*/  FMUL2 R30, R30.F32x2.HI_LO, R118.F32x2.HI_LO ;  /* 0x000000761e1e724a */ /* 0x000fe20000000000 */
[----:B------:R-:W-:Y:S02]  /*c6d0*/  PRMT R90, R10, 0x7610, R90 ;  /* 0x000076100a5a7816 */ /* 0x000fe4000000005a */
[----:B------:R-:W-:Y:S01]  /*c6e0*/  F2FP.F16.F32.PACK_AB R0, R13, R12 ;  /* 0x0000000c0d00723e */ /* 0x000fe200000000ff */
[----:B------:R-:W1:Y:S01]  /*c6f0*/  LDS.128 R52, [R20+UR36+0x333a0] ;  /* 0x0333a02414347984 */ /* 0x000e620008000c00 */
[C---:B------:R-:W-:Y:S02]  /*c700*/  PRMT R93, R3.reuse, 0x7632, R93 ;  /* 0x00007632035d7816 */ /* 0x040fe4000000005d */
[----:B------:R-:W-:Y:S02]  /*c710*/  PRMT R94, R3, 0x7610, R94 ;  /* 0x00007610035e7816 */ /* 0x000fe4000000005e */
[----:B------:R-:W-:Y:S01]  /*c720*/  F2FP.F16.F32.PACK_AB R3, R31, R30 ;  /* 0x0000001e1f03723e */ /* 0x000fe200000000ff */
[----:B------:R-:W1:Y:S01]  /*c730*/  LDTM.x16 R4, tmem[UR4] ;  /* 0x00000004000479ee */ /* 0x000e620008240000 */
[----:B------:R-:W-:Y:S01]  /*c740*/  PRMT R91, R0, 0x7632, R91 ;  /* 0x00007632005b7816 */ /* 0x000fe2000000005b */
[----:B------:R-:W-:Y:S01]  /*c750*/  FADD2 R32, R32.F32x2.HI_LO, R44.F32x2.HI_LO ;  /* 0x0000002c2020724b */ /* 0x000fe20000000000 */
[----:B------:R-:W-:Y:S01]  /*c760*/  PRMT R92, R0, 0x7610, R92 ;  /* 0x00007610005c7816 */ /* 0x000fe2000000005c */
[----:B------:R-:W-:Y:S01]  /*c770*/  FADD2 R34, R34.F32x2.HI_LO, R46.F32x2.HI_LO ;  /* 0x0000002e2222724b */ /* 0x000fe20000000000 */
[----:B------:R-:W-:Y:S01]  /*c780*/  F2FP.F16.F32.PACK_AB R0, R29, R28 ;  /* 0x0000001c1d00723e */ /* 0x000fe200000000ff */
[----:B------:R1:W1:Y:S01]  /*c790*/  LDS.128 R44, [R20+UR36+0x333b0] ;  /* 0x0333b024142c7984 */ /* 0x0002620008000c00 */
[----:B------:R-:W-:Y:S01]  /*c7a0*/  NOP ;  /* 0x0000000000007918 */ /* 0x000fe20000000000 */
[----:B------:R-:W-:Y:S02]  /*c7b0*/  FMUL2 R32, R32.F32x2.HI_LO, R112.F32x2.HI_LO ;  /* 0x000000702020724a */ /* 0x000fe40000000000 */
[----:B------:R-:W-:Y:S01]  /*c7c0*/  FMUL2 R28, R34.F32x2.HI_LO, R116.F32x2.HI_LO ;  /* 0x00000074221c724a */ /* 0x000fe20000000000 */
[----:B------:R-:W-:Y:S02]  /*c7d0*/  PRMT R34, R0, 0x7632, R34 ;  /* 0x0000763200227816 */ /* 0x000fe40000000022 */
[----:B------:R-:W-:Y:S02]  /*c7e0*/  F2FP.F16.F32.PACK_AB R32, R33, R32 ;  /* 0x000000202120723e */ /* 0x000fe400000000ff */
[----:B------:R-:W-:Y:S01]  /*c7f0*/  F2FP.F16.F32.PACK_AB R28, R29, R28 ;  /* 0x0000001c1d1c723e */ /* 0x000fe200000000ff */
[----:B------:R-:W-:Y:S01]  /*c800*/  FADD2 R30, R36.F32x2.HI_LO, R48.F32x2.HI_LO ;  /* 0x00000030241e724b */ /* 0x000fe20000000000 */
[----:B------:R-:W-:Y:S02]  /*c810*/  PRMT R35, R0, 0x7610, R35 ;  /* 0x0000761000237816 */ /* 0x000fe40000000023 */
[----:B------:R-:W-:Y:S01]  /*c820*/  PRMT R36, R3, 0x7632, R36 ;  /* 0x0000763203247816 */ /* 0x000fe20000000024 */
[----:B------:R-:W-:Y:S01]  /*c830*/  FMUL2 R30, R30.F32x2.HI_LO, R120.F32x2.HI_LO ;  /* 0x000000781e1e724a */ /* 0x000fe20000000000 */
[----:B------:R-:W-:Y:S01]  /*c840*/  PRMT R37, R3, 0x7610, R37 ;  /* 0x0000761003257816 */ /* 0x000fe20000000025 */
[----:B-1----:R-:W-:Y:S03]  /*c850*/  FADD2 R4, R4.F32x2.HI_LO, R24.F32x2.HI_LO ;  /* 0x000000180404724b */ /* 0x002fe60000000000 */
[----:B------:R-:W-:Y:S01]  /*c860*/  F2FP.F16.F32.PACK_AB R30, R31, R30 ;  /* 0x0000001e1f1e723e */ /* 0x000fe200000000ff */
[----:B------:R-:W-:Y:S02]  /*c870*/  FADD2 R6, R6.F32x2.HI_LO, R26.F32x2.HI_LO ;  /* 0x0000001a0606724b */ /* 0x000fe40000000000 */
[----:B------:R-:W-:Y:S01]  /*c880*/  FADD2 R8, R8.F32x2.HI_LO, R40.F32x2.HI_LO ;  /* 0x000000280808724b */ /* 0x000fe20000000000 */
[----:B------:R-:W-:Y:S01]  /*c890*/  PRMT R24, R30, 0x7632, R24 ;  /* 0x000076321e187816 */ /* 0x000fe20000000018 */
[----:B------:R-:W-:Y:S02]  /*c8a0*/  FADD2 R20, R38.F32x2.HI_LO, R50.F32x2.HI_LO ;  /* 0x000000322614724b */ /* 0x000fe40000000000 */
[----:B------:R-:W-:Y:S02]  /*c8b0*/  FADD2 R10, R10.F32x2.HI_LO, R42.F32x2.HI_LO ;  /* 0x0000002a0a0a724b */ /* 0x000fe40000000000 */
[----:B------:R-:W-:Y:S02]  /*c8c0*/  FADD2 R12, R12.F32x2.HI_LO, R52.F32x2.HI_LO ;  /* 0x000000340c0c724b */ /* 0x000fe40000000000 */
[----:B------:R-:W-:Y:S02]  /*c8d0*/  FADD2 R14, R14.F32x2.HI_LO, R54.F32x2.HI_LO ;  /* 0x000000360e0e724b */ /* 0x000fe40000000000 */
[----:B------:R-:W-:Y:S01]  /*c8e0*/  FMUL2 R20, R20.F32x2.HI_LO, R22.F32x2.HI_LO ;  /* 0x000000161414724a */ /* 0x000fe20000000000 */
[----:B------:R-:W-:Y:S01]  /*c8f0*/  PRMT R22, R32, 0x7632, R22 ;  /* 0x0000763220167816 */ /* 0x000fe20000000016 */
[----:B------:R-:W-:Y:S01]  /*c900*/  FMUL2 R4, R4.F32x2.HI_LO, R122.F32x2.HI_LO ;  /* 0x0000007a0404724a */ /* 0x000fe20000000000 */
[----:B------:R-:W-:Y:S01]  /*c910*/  PRMT R23, R28, 0x7632, R23 ;  /* 0x000076321c177816 */ /* 0x000fe20000000017 */
[----:B------:R-:W-:Y:S01]  /*c920*/  FMUL2 R6, R6.F32x2.HI_LO, R124.F32x2.HI_LO ;  /* 0x0000007c0606724a */ /* 0x000fe20000000000 */
[----:B------:R-:W-:Y:S02]  /*c930*/  F2FP.F16.F32.PACK_AB R20, R21, R20 ;  /* 0x000000141514723e */ /* 0x000fe400000000ff */
[----:B------:R-:W-:Y:S01]  /*c940*/  F2FP.F16.F32.PACK_AB R4, R5, R4 ;  /* 0x000000040504723e */ /* 0x000fe200000000ff */
[----:B------:R-:W-:Y:S01]  /*c950*/  FADD2 R16, R16.F32x2.HI_LO, R44.F32x2.HI_LO ;  /* 0x0000002c1010724b */ /* 0x000fe20000000000 */
[----:B------:R-:W-:Y:S01]  /*c960*/  F2FP.F16.F32.PACK_AB R6, R7, R6 ;  /* 0x000000060706723e */ /* 0x000fe200000000ff */
[----:B------:R-:W-:Y:S01]  /*c970*/  FADD2 R18, R18.F32x2.HI_LO, R46.F32x2.HI_LO ;  /* 0x0000002e1212724b */ /* 0x000fe20000000000 */
[C---:B------:R-:W-:Y:S02]  /*c980*/  PRMT R25, R20.reuse, 0x7632, R25 ;  /* 0x0000763214197816 */ /* 0x040fe40000000019 */
[----:B------:R-:W-:Y:S02]  /*c990*/  PRMT R26, R20, 0x7610, R26 ;  /* 0x00007610141a7816 */ /* 0x000fe4000000001a */
[C---:B------:R-:W-:Y:S02]  /*c9a0*/  PRMT R27, R4.reuse, 0x7632, R27 ;  /* 0x00007632041b7816 */ /* 0x040fe4000000001b */
[----:B------:R-:W-:Y:S02]  /*c9b0*/  PRMT R29, R4, 0x7610, R29 ;  /* 0x00007610041d7816 */ /* 0x000fe4000000001d */
[C---:B------:R-:W-:Y:S02]  /*c9c0*/  PRMT R31, R6.reuse, 0x7632, R31 ;  /* 0x00007632061f7816 */ /* 0x040fe4000000001f */
[----:B------:R-:W-:Y:S01]  /*c9d0*/  PRMT R33, R6, 0x7610, R33 ;  /* 0x0000761006217816 */ /* 0x000fe20000000021 */
[----:B--2---:R-:W-:Y:S05]  /*c9e0*/  FMUL2 R18, R18.F32x2.HI_LO, R96.F32x2.HI_LO ;  /* 0x000000601212724a */ /* 0x004fea0000000000 */
[----:B------:R-:W-:Y:S01]  /*c9f0*/  F2FP.F16.F32.PACK_AB R18, R19, R18 ;  /* 0x000000121312723e */ /* 0x000fe200000000ff */
[----:B---3--:R-:W-:Y:S03]  /*ca00*/  FMUL2 R16, R16.F32x2.HI_LO, R98.F32x2.HI_LO ;  /* 0x000000621010724a */ /* 0x008fe60000000000 */
[----:B------:R-:W-:Y:S02]  /*ca10*/  PRMT R45, R18, 0x7632, R45 ;  /* 0x00007632122d7816 */ /* 0x000fe4000000002d */
[----:B------:R-:W-:Y:S01]  /*ca20*/  F2FP.F16.F32.PACK_AB R16, R17, R16 ;  /* 0x000000101110723e */ /* 0x000fe200000000ff */
[----:B------:R-:W-:Y:S03]  /*ca30*/  FMUL2 R14, R14.F32x2.HI_LO, R100.F32x2.HI_LO ;  /* 0x000000640e0e724a */ /* 0x000fe60000000000 */
[----:B------:R-:W-:Y:S02]  /*ca40*/  PRMT R44, R16, 0x7632, R44 ;  /* 0x00007632102c7816 */ /* 0x000fe4000000002c */
[----:B------:R-:W-:Y:S01]  /*ca50*/  F2FP.F16.F32.PACK_AB R14, R15, R14 ;  /* 0x0000000e0f0e723e */ /* 0x000fe200000000ff */
[----:B----4-:R-:W-:Y:S03]  /*ca60*/  FMUL2 R12, R12.F32x2.HI_LO, R102.F32x2.HI_LO ;  /* 0x000000660c0c724a */ /* 0x010fe60000000000 */
[C---:B------:R-:W-:Y:S02]  /*ca70*/  PRMT R17, R14.reuse, 0x7632, R17 ;  /* 0x000076320e117816 */ /* 0x040fe40000000011 */
[----:B------:R-:W-:Y:S02]  /*ca80*/  F2FP.F16.F32.PACK_AB R12, R13, R12 ;  /* 0x0000000c0d0c723e */ /* 0x000fe400000000ff */
[----:B------:R-:W-:Y:S02]  /*ca90*/  PRMT R19, R14, 0x7610, R19 ;  /* 0x000076100e137816 */ /* 0x000fe40000000013 */
[C---:B------:R-:W-:Y:S02]  /*caa0*/  PRMT R42, R12.reuse, 0x7632, R42 ;  /* 0x000076320c2a7816 */ /* 0x040fe4000000002a */
[----:B------:R-:W-:Y:S01]  /*cab0*/  PRMT R43, R12, 0x7610, R43 ;  /* 0x000076100c2b7816 */ /* 0x000fe2000000002b */
[----:B-----5:R-:W-:Y:S02]  /*cac0*/  FMUL2 R10, R10.F32x2.HI_LO, R104.F32x2.HI_LO ;  /* 0x000000680a0a724a */ /* 0x020fe40000000000 */
[----:B------:R-:W-:Y:S03]  /*cad0*/  FMUL2 R8, R8.F32x2.HI_LO, R106.F32x2.HI_LO ;  /* 0x0000006a0808724a */ /* 0x000fe60000000000 */
[----:B------:R-:W-:Y:S02]  /*cae0*/  F2FP.F16.F32.PACK_AB R10, R11, R10 ;  /* 0x0000000a0b0a723e */ /* 0x000fe400000000ff */
[----:B------:R-:W-:Y:S02]  /*caf0*/  F2FP.F16.F32.PACK_AB R8, R9, R8 ;  /* 0x000000080908723e */ /* 0x000fe400000000ff */
[----:B------:R-:W-:Y:S02]  /*cb00*/  PRMT R40, R10, 0x7632, R40 ;  /* 0x000076320a287816 */ /* 0x000fe40000000028 */
[C---:B------:R-:W-:Y:S02]  /*cb10*/  PRMT R38, R8.reuse, 0x7632, R38 ;  /* 0x0000763208267816 */ /* 0x040fe40000000026 */
[----:B------:R-:W-:Y:S02]  /*cb20*/  PRMT R39, R8, 0x7610, R39 ;  /* 0x0000761008277816 */ /* 0x000fe40000000027 */
[----:B------:R-:W-:Y:S01]  /*cb30*/  PRMT R41, R10, 0x7610, R41 ;  /* 0x000076100a297816 */ /* 0x000fe20000000029 */
[----:B------:R-:W-:Y:S06]  /*cb40*/  @!P0 BRA `(.L_x_208) ;  /* 0x0000000000088947 */ /* 0x000fec0003800000 */
[----:B------:R-:W-:Y:S05]  /*cb50*/  BPT.TRAP 0x1 ;  /* 0x000000040000795c */ /* 0x000fea0000300000 */
[----:B------:R-:W-:Y:S05]  /*cb60*/  BPT.TRAP 0x1 ;  /* 0x000000040000795c */ /* 0x000fea0000300000 */
.L_x_208:
[----:B------:R-:W-:Y:S04]  /*cb70*/  UIADD3 UR4, UPT, UPT, UR36, 0x33868, URZ ;  /* 0x0003386824047890 */ /* 0x000fe8000fffe0ff */
[----:B------:R-:W-:Y:S09]  /*cb80*/  UPRMT UR4, UR37, 0x654, UR4 ;  /* 0x0000065425047896 */ /* 0x000ff20008000004 */
[----:B------:R-:W-:Y:S01]  /*cb90*/  SYNCS.ARRIVE.TRANS64.RED.A1T0 RZ, [UR4], RZ ;  /* 0x000000ffffff79a7 */ /* 0x000fe20008100404 */
[----:B------:R-:W-:Y:S04]  /*cba0*/  UIADD3 UR4, UPT, UPT, UR36, 0x23000, URZ ;  /* 0x0002300024047890 */ /* 0x000fe8000fffe0ff */
[----:B------:R-:W-:Y:S09]  /*cbb0*/  ULOP3.LUT UP0, URZ, UR4, 0x3f0, URZ, 0xc0, !UPT ;  /* 0x000003f004ff7892 */ /* 0x000ff2000f80c0ff */
[----:B------:R-:W-:Y:S05]  /*cbc0*/  BRA.U !UP0, `(.L_x_209) ;  /* 0x0000000108407547 */ /* 0x000fea000b800000 */
        /* <DEDUP_REMOVED lines=16> */
.L_x_209:
[C---:B------:R-:W-:Y:S01]  /*ccd0*/  LOP3.LUT P0, RZ, R74.reuse, 0x2, RZ, 0xc0, !PT ;  /* 0x000000024aff7812 */ /* 0x040fe2000780c0ff */
[----:B------:R-:W2:Y:S01]  /*cce0*/  LDL R20, [R1] ;  /* 0x0000000001147983 */ /* 0x000ea20000100800 */
[----:B------:R-:W-:Y:S01]  /*ccf0*/  SHF.R.U32.HI R5, RZ, 0x7, R74 ;  /* 0x00000007ff057819 */ /* 0x000fe2000001164a */
[----:B------:R-:W-:Y:S01]  /*cd00*/  IMAD.SHL.U32 R3, R74, 0x40, RZ ;  /* 0x000000404a037824 */ /* 0x000fe200078e00ff */
[----:B------:R-:W-:Y:S01]  /*cd10*/  LOP3.LUT R68, R68, 0xffff, RZ, 0xc0, !PT ;  /* 0x0000ffff44447812 */ /* 0x000fe200078ec0ff */
[----:B------:R-:W-:Y:S01]  /*cd20*/  IMAD.SHL.U32 R0, R74, 0x8, RZ ;  /* 0x000000084a007824 */ /* 0x000fe200078e00ff */
[----:B------:R-:W-:Y:S01]  /*cd30*/  LOP3.LUT R71, R71, 0xffff, RZ, 0xc0, !PT ;  /* 0x0000ffff47477812 */ /* 0x000fe200078ec0ff */
[----:B------:R-:W-:Y:S01]  /*cd40*/  IMAD.U32 R31, R31, 0x10000, RZ ;  /* 0x000100001f1f7824 */ /* 0x000fe200078e00ff */
[----:B------:R-:W-:Y:S01]  /*cd50*/  LOP3.LUT R4, R3, 0x1c0, RZ, 0xc0, !PT ;  /* 0x000001c003047812 */ /* 0x000fe200078ec0ff */
[----:B------:R-:W-:Y:S01]  /*cd60*/  IMAD.U32 R17, R17, 0x10000, RZ ;  /* 0x0001000011117824 */ /* 0x000fe200078e00ff */
[----:B------:R-:W-:Y:S01]  /*cd70*/  LOP3.LUT R5, R5, 0x1, RZ, 0xc0, !PT ;  /* 0x0000000105057812 */ /* 0x000fe200078ec0ff */
[----:B------:R-:W-:Y:S01]  /*cd80*/  IMAD.U32 R89, R89, 0x10000, RZ ;  /* 0x0001000059597824 */ /* 0x000fe200078e00ff */
[----:B------:R-:W-:Y:S01]  /*cd90*/  LOP3.LUT R0, R4, 0x38, R0, 0xf8, !PT ;  /* 0x0000003804007812 */ /* 0x000fe200078ef800 */
[----:B------:R-:W-:Y:S01]  /*cda0*/  IMAD.U32 R69, R69, 0x10000, RZ ;  /* 0x0001000045457824 */ /* 0x000fe200078e00ff */
[----:B------:R-:W-:Y:S01]  /*cdb0*/  LOP3.LUT R4, R74, 0x1, RZ, 0xc0, !PT ;  /* 0x000000014a047812 */ /* 0x000fe200078ec0ff */
[----:B------:R-:W-:Y:S01]  /*cdc0*/  IMAD.U32 R45, R45, 0x10000, RZ ;  /* 0x000100002d2d7824 */ /* 0x000fe200078e00ff */
[----:B------:R-:W-:Y:S01]  /*cdd0*/  LOP3.LUT R0, R0, 0x1e00, R3, 0xf8, !PT ;  /* 0x00001e0000007812 */ /* 0x000fe200078ef803 */
[----:B------:R-:W-:Y:S01]  /*cde0*/  IMAD.MOV.U32 R3, RZ, RZ, 0x10 ;  /* 0x00000010ff037424 */ /* 0x000fe200078e00ff */
[----:B------:R-:W-:Y:S01]  /*cdf0*/  LEA R8, P1, R68, RZ, 0x10 ;  /* 0x000000ff44087211 */ /* 0x000fe200078280ff */
[----:B------:R-:W-:Y:S01]  /*ce00*/  IMAD.U32 R58, R58, 0x10000, RZ ;  /* 0x000100003a3a7824 */ /* 0x000fe200078e00ff */
[----:B------:R-:W-:Y:S01]  /*ce10*/  ISETP.NE.U32.AND P2, PT, R4, 0x1, PT ;  /* 0x000000010400780c */ /* 0x000fe20003f45070 */
[----:B------:R-:W-:Y:S01]  /*ce20*/  IMAD.U32 R62, R62, 0x10000, RZ ;  /* 0x000100003e3e7824 */ /* 0x000fe200078e00ff */
[----:B------:R-:W-:Y:S01]  /*ce30*/  SEL R6, R3, 0xfffffff0, !P0 ;  /* 0xfffffff003067807 */ /* 0x000fe20004000000 */
[----:B------:R-:W-:Y:S01]  /*ce40*/  IMAD.U32 R66, R66, 0x10000, RZ ;  /* 0x0001000042427824 */ /* 0x000fe200078e00ff */
[----:B------:R-:W-:Y:S01]  /*ce50*/  LOP3.LUT R56, R56, 0xffff, RZ, 0xc0, !PT ;  /* 0x0000ffff38387812 */ /* 0x000fe200078ec0ff */
[----:B------:R-:W-:Y:S01]  /*ce60*/  IMAD.U32 R81, R81, 0x10000, RZ ;  /* 0x0001000051517824 */ /* 0x000fe200078e00ff */
[----:B------:R-:W-:Y:S01]  /*ce70*/  LEA R4, P0, R71, RZ, 0x10 ;  /* 0x000000ff47047211 */ /* 0x000fe200078080ff */
[----:B------:R-:W-:Y:S01]  /*ce80*/  IMAD R0, R6, R5, R0 ;  /* 0x0000000506007224 */ /* 0x000fe200078e0200 */
[----:B------:R-:W-:Y:S01]  /*ce90*/  LOP3.LUT R60, R60, 0xffff, RZ, 0xc0, !PT ;  /* 0x0000ffff3c3c7812 */ /* 0x000fe200078ec0ff */
[----:B------:R-:W-:Y:S01]  /*cea0*/  IMAD.U32 R93, R93, 0x10000, RZ ;  /* 0x000100005d5d7824 */ /* 0x000fe200078e00ff */
[----:B------:R-:W-:Y:S01]  /*ceb0*/  LEA.HI.X R9, R68, RZ, RZ, 0x10, P1 ;  /* 0x000000ff44097211 */ /* 0x000fe200008f84ff */
[----:B------:R-:W-:Y:S01]  /*cec0*/  IMAD.U32 R36, R36, 0x10000, RZ ;  /* 0x0001000024247824 */ /* 0x000fe200078e00ff */
[----:B------:R-:W-:Y:S02]  /*ced0*/  LEA R6, P1, R56, RZ, 0x10 ;  /* 0x000000ff38067211 */ /* 0x000fe400078280ff */
[----:B------:R-:W-:Y:S02]  /*cee0*/  LEA.HI.X R5, R71, RZ, RZ, 0x10, P0 ;  /* 0x000000ff47057211 */ /* 0x000fe400000f84ff */
[----:B------:R-:W-:Y:S02]  /*cef0*/  LOP3.LUT R2, R8, 0xffff, R2, 0xf8, !PT ;  /* 0x0000ffff08027812 */ /* 0x000fe400078ef802 */
[----:B------:R-:W-:Y:S02]  /*cf00*/  LOP3.LUT R64, R64, 0xffff, RZ, 0xc0, !PT ;  /* 0x0000ffff40407812 */ /* 0x000fe400078ec0ff */
[----:B------:R-:W-:Y:S02]  /*cf10*/  LEA R8, P0, R60, RZ, 0x10 ;  /* 0x000000ff3c087211 */ /* 0x000fe400078080ff */
[----:B------:R-:W-:Y:S02]  /*cf20*/  LOP3.LUT R79, R79, 0xffff, RZ, 0xc0, !PT ;  /* 0x0000ffff4f4f7812 */ /* 0x000fe400078ec0ff */
[----:B------:R-:W-:Y:S02]  /*cf30*/  LOP3.LUT R70, R9, 0xffff, R70, 0xf8, !PT ;  /* 0x0000ffff09467812 */ /* 0x000fe400078ef846 */
[----:B------:R-:W-:Y:S02]  /*cf40*/  LEA.HI.X R7, R56, RZ, RZ, 0x10, P1 ;  /* 0x000000ff38077211 */ /* 0x000fe400008f84ff */
[----:B------:R-:W-:Y:S02]  /*cf50*/  LEA R10, P1, R64, RZ, 0x10 ;  /* 0x000000ff400a7211 */ /* 0x000fe400078280ff */
[----:B------:R-:W-:Y:S02]  /*cf60*/  LEA.HI.X R9, R60, RZ, RZ, 0x10, P0 ;  /* 0x000000ff3c097211 */ /* 0x000fe400000f84ff */
[----:B------:R-:W-:Y:S02]  /*cf70*/  LOP3.LUT R83, R83, 0xffff, RZ, 0xc0, !PT ;  /* 0x0000ffff53537812 */ /* 0x000fe400078ec0ff */
[----:B------:R-:W-:Y:S02]  /*cf80*/  LEA R12, P0, R79, RZ, 0x10 ;  /* 0x000000ff4f0c7211 */ /* 0x000fe400078080ff */
[----:B------:R-:W-:Y:S02]  /*cf90*/  LOP3.LUT R87, R87, 0xffff, RZ, 0xc0, !PT ;  /* 0x0000ffff57577812 */ /* 0x000fe400078ec0ff */
[----:B------:R-:W-:Y:S02]  /*cfa0*/  LOP3.LUT R78, R5, 0xffff, R78, 0xf8, !PT ;  /* 0x0000ffff054e7812 */ /* 0x000fe400078ef84e */
[----:B------:R-:W-:Y:S02]  /*cfb0*/  LOP3.LUT R59, R7, 0xffff, R59, 0xf8, !PT ;  /* 0x0000ffff073b7812 */ /* 0x000fe400078ef83b */
[----:B------:R-:W-:Y:S02]  /*cfc0*/  LEA.HI.X R11, R64, RZ, RZ, 0x10, P1 ;  /* 0x000000ff400b7211 */ /* 0x000fe400008f84ff */
[----:B------:R-:W-:Y:S02]  /*cfd0*/  LOP3.LUT R5, R8, 0xffff, R61, 0xf8, !PT ;  /* 0x0000ffff08057812 */ /* 0x000fe400078ef83d */
[----:B------:R-:W-:Y:S02]  /*cfe0*/  LEA R8, P1, R83, RZ, 0x10 ;  /* 0x000000ff53087211 */ /* 0x000fe400078280ff */
[----:B------:R-:W-:Y:S02]  /*cff0*/  LEA.HI.X R13, R79, RZ, RZ, 0x10, P0 ;  /* 0x000000ff4f0d7211 */ /* 0x000fe400000f84ff */
[----:B------:R-:W-:Y:S02]  /*d000*/  LOP3.LUT R7, R10, 0xffff, R65, 0xf8, !PT ;  /* 0x0000ffff0a077812 */ /* 0x000fe400078ef841 */
[----:B------:R-:W-:Y:S02]  /*d010*/  LOP3.LUT R91, R91, 0xffff, RZ, 0xc0, !PT ;  /* 0x0000ffff5b5b7812 */ /* 0x000fe400078ec0ff */
[----:B------:R-:W-:Y:S02]  /*d020*/  LEA R10, P0, R87, RZ, 0x10 ;  /* 0x000000ff570a7211 */ /* 0x000fe400078080ff */
[----:B------:R-:W-:Y:S02]  /*d030*/  LOP3.LUT R34, R34, 0xffff, RZ, 0xc0, !PT ;  /* 0x0000ffff22227812 */ /* 0x000fe400078ec0ff */
[----:B------:R-:W-:Y:S02]  /*d040*/  LOP3.LUT R63, R9, 0xffff, R63, 0xf8, !PT ;  /* 0x0000ffff093f7812 */ /* 0x000fe400078ef83f */
[----:B------:R-:W-:Y:S02]  /*d050*/  LOP3.LUT R67, R11, 0xffff, R67, 0xf8, !PT ;  /* 0x0000ffff0b437812 */ /* 0x000fe400078ef843 */
[----:B------:R-:W-:Y:S02]  /*d060*/  LEA.HI.X R9, R83, RZ, RZ, 0x10, P1 ;  /* 0x000000ff53097211 */ /* 0x000fe400008f84ff */
[----:B------:R-:W-:Y:S02]  /*d070*/  LEA R14, P1, R91, RZ, 0x10 ;  /* 0x000000ff5b0e7211 */ /* 0x000fe400078280ff */
[----:B------:R-:W-:Y:S02]  /*d080*/  LEA.HI.X R11, R87, RZ, RZ, 0x10, P0 ;  /* 0x000000ff570b7211 */ /* 0x000fe400000f84ff */
[----:B------:R-:W-:Y:S02]  /*d090*/  LOP3.LUT R22, R22, 0xffff, RZ, 0xc0, !PT ;  /* 0x0000ffff16167812 */ /* 0x000fe400078ec0ff */
[----:B------:R-:W-:Y:S02]  /*d0a0*/  LOP3.LUT R24, R24, 0xffff, RZ, 0xc0, !PT ;  /* 0x0000ffff18187812 */ /* 0x000fe400078ec0ff */
[----:B------:R-:W-:Y:S02]  /*d0b0*/  LEA.HI.X R15, R91, RZ, RZ, 0x10, P1 ;  /* 0x000000ff5b0f7211 */ /* 0x000fe400008f84ff */
[----:B------:R-:W-:Y:S02]  /*d0c0*/  LEA R46, P1, R22, RZ, 0x10 ;  /* 0x000000ff162e7211 */ /* 0x000fe400078280ff */
[----:B------:R-:W-:Y:S02]  /*d0d0*/  LOP3.LUT R27, R27, 0xffff, RZ, 0xc0, !PT ;  /* 0x0000ffff1b1b7812 */ /* 0x000fe400078ec0ff */
[----:B------:R-:W-:Y:S02]  /*d0e0*/  LOP3.LUT R38, R38, 0xffff, RZ, 0xc0, !PT ;  /* 0x0000ffff26267812 */ /* 0x000fe400078ec0ff */
[----:B------:R-:W-:Y:S02]  /*d0f0*/  LOP3.LUT R82, R13, 0xffff, R82, 0xf8, !PT ;  /* 0x0000ffff0d527812 */ /* 0x000fe400078ef852 */
[----:B------:R-:W-:Y:S02]  /*d100*/  LOP3.LUT R94, R15, 0xffff, R94, 0xf8, !PT ;  /* 0x0000ffff0f5e7812 */ /* 0x000fe400078ef85e */
[----:B------:R-:W-:Y:S02]  /*d110*/  LEA.HI.X R47, R22, RZ, RZ, 0x10, P1 ;  /* 0x000000ff162f7211 */ /* 0x000fe400008f84ff */
[----:B------:R-:W-:Y:S02]  /*d120*/  LOP3.LUT R15, R46, 0xffff, R32, 0xf8, !PT ;  /* 0x0000ffff2e0f7812 */ /* 0x000fe400078ef820 */
[----:B------:R-:W-:Y:S02]  /*d130*/  LOP3.LUT R42, R42, 0xffff, RZ, 0xc0, !PT ;  /* 0x0000ffff2a2a7812 */ /* 0x000fe400078ec0ff */
[----:B------:R-:W-:Y:S02]  /*d140*/  LOP3.LUT R44, R44, 0xffff, RZ, 0xc0, !PT ;  /* 0x0000ffff2c2c7812 */ /* 0x000fe400078ec0ff */
[----:B------:R-:W-:Y:S02]  /*d150*/  LOP3.LUT R28, R47, 0xffff, R28, 0xf8, !PT ;  /* 0x0000ffff2f1c7812 */ /* 0x000fe400078ef81c */
[----:B------:R-:W-:Y:S02]  /*d160*/  LOP3.LUT R4, R4, 0xffff, R76, 0xf8, !PT ;  /* 0x0000ffff04047812 */ /* 0x000fe400078ef84c */
[----:B------:R-:W-:Y:S02]  /*d170*/  LOP3.LUT R6, R6, 0xffff, R57, 0xf8, !PT ;  /* 0x0000ffff06067812 */ /* 0x000fe400078ef839 */
[----:B------:R-:W-:Y:S02]  /*d180*/  LOP3.LUT R59, R59, R58, RZ, 0xfc, !PT ;  /* 0x0000003a3b3b7212 */ /* 0x000fe400078efcff */
[----:B------:R-:W-:Y:S02]  /*d190*/  LOP3.LUT R63, R63, R62, RZ, 0xfc, !PT ;  /* 0x0000003e3f3f7212 */ /* 0x000fe400078efcff */
[----:B------:R-:W-:Y:S02]  /*d1a0*/  LOP3.LUT R12, R12, 0xffff, R80, 0xf8, !PT ;  /* 0x0000ffff0c0c7812 */ /* 0x000fe400078ef850 */
[----:B------:R-:W-:Y:S02]  /*d1b0*/  LOP3.LUT R67, R67, R66, RZ, 0xfc, !PT ;  /* 0x0000004243437212 */ /* 0x000fe400078efcff */
[----:B------:R-:W-:Y:S02]  /*d1c0*/  LOP3.LUT R82, R82, R81, RZ, 0xfc, !PT ;  /* 0x0000005152527212 */ /* 0x000fe400078efcff */
[----:B------:R-:W-:Y:S01]  /*d1d0*/  LOP3.LUT R86, R9, 0xffff, R86, 0xf8, !PT ;  /* 0x0000ffff09567812 */ /* 0x000fe200078ef856 */
[----:B------:R-:W-:Y:S01]  /*d1e0*/  IMAD.U32 R9, R85, 0x10000, RZ ;  /* 0x0001000055097824 */ /* 0x000fe200078e00ff */
[----:B------:R-:W-:Y:S02]  /*d1f0*/  LOP3.LUT R11, R11, 0xffff, R90, 0xf8, !PT ;  /* 0x0000ffff0b0b7812 */ /* 0x000fe400078ef85a */
[----:B------:R-:W-:Y:S02]  /*d200*/  LOP3.LUT R8, R8, 0xffff, R84, 0xf8, !PT ;  /* 0x0000ffff08087812 */ /* 0x000fe400078ef854 */
[----:B------:R-:W-:Y:S02]  /*d210*/  LOP3.LUT R10, R10, 0xffff, R88, 0xf8, !PT ;  /* 0x0000ffff0a0a7812 */ /* 0x000fe400078ef858 */
[----:B------:R-:W-:Y:S02]  /*d220*/  LOP3.LUT R9, R86, R9, RZ, 0xfc, !PT ;  /* 0x0000000956097212 */ /* 0x000fe400078efcff */
[----:B------:R-:W-:Y:S02]  /*d230*/  LOP3.LUT R11, R11, R89, RZ, 0xfc, !PT ;  /* 0x000000590b0b7212 */ /* 0x000fe400078efcff */
[----:B------:R-:W-:Y:S02]  /*d240*/  LOP3.LUT R14, R14, 0xffff, R92, 0xf8, !PT ;  /* 0x0000ffff0e0e7812 */ /* 0x000fe400078ef85c */
[----:B------:R-:W-:Y:S02]  /*d250*/  LOP3.LUT R94, R94, R93, RZ, 0xfc, !PT ;  /* 0x0000005d5e5e7212 */ /* 0x000fe400078efcff */
[----:B--2---:R-:W-:Y:S02]  /*d260*/  R2UR UR4, R20 ;  /* 0x00000000140472ca */ /* 0x004fe400000e0000 */
[C---:B------:R-:W-:Y:S04]  /*d270*/  LEA R20, P0, R34.reuse, RZ, 0x10 ;  /* 0x000000ff22147211 */ /* 0x040fe800078080ff */
[----:B------:R-:W-:Y:S02]  /*d280*/  LEA.HI.X R21, R34, RZ, RZ, 0x10, P0 ;  /* 0x000000ff22157211 */ /* 0x000fe400000f84ff */
[----:B------:R-:W-:Y:S02]  /*d290*/  LEA R34, P0, R24, RZ, 0x10 ;  /* 0x000000ff18227211 */ /* 0x000fe400078080ff */
[----:B------:R-:W-:Y:S02]  /*d2a0*/  LOP3.LUT R13, R20, 0xffff, R35, 0xf8, !PT ;  /* 0x0000ffff140d7812 */ /* 0x000fe400078ef823 */
[----:B------:R-:W-:Y:S02]  /*d2b0*/  LEA R20, P1, R27, RZ, 0x10 ;  /* 0x000000ff1b147211 */ /* 0x000fe400078280ff */
[----:B------:R-:W-:Y:S02]  /*d2c0*/  LEA.HI.X R35, R24, RZ, RZ, 0x10, P0 ;  /* 0x000000ff18237211 */ /* 0x000fe400000f84ff */
[----:B------:R-:W-:Y:S02]  /*d2d0*/  LEA R46, P0, R38, RZ, 0x10 ;  /* 0x000000ff262e7211 */ /* 0x000fe400078080ff */
[----:B------:R-:W-:Y:S02]  /*d2e0*/  LOP3.LUT R37, R21, 0xffff, R37, 0xf8, !PT ;  /* 0x0000ffff15257812 */ /* 0x000fe400078ef825 */
[----:B------:R-:W-:Y:S02]  /*d2f0*/  LEA.HI.X R21, R27, RZ, RZ, 0x10, P1 ;  /* 0x000000ff1b157211 */ /* 0x000fe400008f84ff */
[----:B------:R-:W-:Y:S02]  /*d300*/  LOP3.LUT R22, R34, 0xffff, R30, 0xf8, !PT ;  /* 0x0000ffff22167812 */ /* 0x000fe400078ef81e */
[----:B------:R-:W-:Y:S02]  /*d310*/  LEA R32, P1, R42, RZ, 0x10 ;  /* 0x000000ff2a207211 */ /* 0x000fe400078280ff */
[----:B------:R-:W-:Y:S02]  /*d320*/  LEA.HI.X R47, R38, RZ, RZ, 0x10, P0 ;  /* 0x000000ff262f7211 */ /* 0x000fe400000f84ff */
[----:B------:R-:W-:Y:S02]  /*d330*/  LEA R34, P0, R44, RZ, 0x10 ;  /* 0x000000ff2c227211 */ /* 0x000fe400078080ff */
[----:B------:R-:W-:Y:S02]  /*d340*/  LOP3.LUT R21, R21, 0xffff, R33, 0xf8, !PT ;  /* 0x0000ffff15157812 */ /* 0x000fe400078ef821 */
[----:B------:R-:W-:Y:S02]  /*d350*/  LOP3.LUT R26, R35, 0xffff, R26, 0xf8, !PT ;  /* 0x0000ffff231a7812 */ /* 0x000fe400078ef81a */
[----:B------:R-:W-:Y:S02]  /*d360*/  LEA.HI.X R33, R42, RZ, RZ, 0x10, P1 ;  /* 0x000000ff2a217211 */ /* 0x000fe400008f84ff */
[----:B------:R-:W-:Y:S02]  /*d370*/  LEA.HI.X R35, R44, RZ, RZ, 0x10, P0 ;  /* 0x000000ff2c237211 */ /* 0x000fe400000f84ff */
[----:B------:R-:W-:Y:S02]  /*d380*/  LOP3.LUT R20, R20, 0xffff, R29, 0xf8, !PT ;  /* 0x0000ffff14147812 */ /* 0x000fe400078ef81d */
[----:B------:R-:W-:Y:S02]  /*d390*/  LOP3.LUT R29, R34, 0xffff, R16, 0xf8, !PT ;  /* 0x0000ffff221d7812 */ /* 0x000fe400078ef810 */
[----:B------:R-:W-:Y:S02]  /*d3a0*/  LOP3.LUT R16, R70, R69, RZ, 0xfc, !PT ;  /* 0x0000004546107212 */ /* 0x000fe400078efcff */
[----:B------:R-:W-:Y:S01]  /*d3b0*/  LOP3.LUT R30, R33, 0xffff, R19, 0xf8, !PT ;  /* 0x0000ffff211e7812 */ /* 0x000fe200078ef813 */
[----:B------:R-:W-:Y:S01]  /*d3c0*/  IMAD.U32 R19, R77, 0x10000, RZ ;  /* 0x000100004d137824 */ /* 0x000fe200078e00ff */
[----:B------:R-:W-:Y:S02]  /*d3d0*/  LOP3.LUT R18, R35, 0xffff, R18, 0xf8, !PT ;  /* 0x0000ffff23127812 */ /* 0x000fe400078ef812 */
[----:B------:R-:W-:Y:S02]  /*d3e0*/  LOP3.LUT R21, R21, R31, RZ, 0xfc, !PT ;  /* 0x0000001f15157212 */ /* 0x000fe400078efcff */
[----:B------:R-:W-:Y:S02]  /*d3f0*/  LEA R31, R0, UR36, 0x1 ;  /* 0x00000024001f7c11 */ /* 0x000fe4000f8e08ff */
[----:B------:R-:W-:Y:S01]  /*d400*/  LOP3.LUT R30, R30, R17, RZ, 0xfc, !PT ;  /* 0x000000111e1e7212 */ /* 0x000fe200078efcff */
[----:B------:R-:W-:Y:S01]  /*d410*/  IMAD.MOV.U32 R17, RZ, RZ, R16 ;  /* 0x000000ffff117224 */ /* 0x000fe200078e0010 */
[----:B------:R-:W-:Y:S01]  /*d420*/  LOP3.LUT R0, R18, R45, RZ, 0xfc, !PT ;  /* 0x0000002d12007212 */ /* 0x000fe200078efcff */
[----:B------:R-:W-:Y:S01]  /*d430*/  IMAD.MOV.U32 R16, RZ, RZ, R2 ;  /* 0x000000ffff107224 */ /* 0x000fe200078e0002 */
[----:B------:R-:W-:Y:S01]  /*d440*/  LOP3.LUT R19, R78, R19, RZ, 0xfc, !PT ;  /* 0x000000134e137212 */ /* 0x000fe200078efcff */
[----:B------:R-:W-:Y:S01]  /*d450*/  IMAD.MOV.U32 R18, RZ, RZ, R4 ;  /* 0x000000ffff127224 */ /* 0x000fe200078e0004 */
[----:B------:R-:W-:Y:S01]  /*d460*/  LOP3.LUT R27, R32, 0xffff, R43, 0xf8, !PT ;  /* 0x0000ffff201b7812 */ /* 0x000fe200078ef82b */
[----:B------:R-:W-:Y:S01]  /*d470*/  IMAD.MOV.U32 R4, RZ, RZ, R7 ;  /* 0x000000ffff047224 */ /* 0x000fe200078e0007 */
[----:B------:R-:W-:Y:S01]  /*d480*/  LOP3.LUT P0, RZ, R74, 0x4, RZ, 0xc0, !PT ;  /* 0x000000044aff7812 */ /* 0x000fe2000780c0ff */
[----:B------:R-:W-:Y:S01]  /*d490*/  IMAD.MOV.U32 R7, RZ, RZ, R82 ;  /* 0x000000ffff077224 */ /* 0x000fe200078e0052 */
[----:B------:R1:W-:Y:S01]  /*d4a0*/  STS.128 [R31+0x23000], R16 ;  /* 0x023000101f007388 */ /* 0x0003e20000000c00 */
[----:B------:R-:W-:Y:S01]  /*d4b0*/  IMAD.U32 R32, R23, 0x10000, RZ ;  /* 0x0001000017207824 */ /* 0x000fe200078e00ff */
[----:B------:R-:W-:Y:S01]  /*d4c0*/  LOP3.LUT R24, R46, 0xffff, R39, 0xf8, !PT ;  /* 0x0000ffff2e187812 */ /* 0x000fe200078ef827 */
[----:B------:R-:W-:Y:S01]  /*d4d0*/  VIADD R33, R31, 0x23000 ;  /* 0x000230001f217836 */ /* 0x000fe20000000000 */
[----:B------:R-:W-:Y:S01]  /*d4e0*/  LOP3.LUT R41, R47, 0xffff, R41, 0xf8, !PT ;  /* 0x0000ffff2f297812 */ /* 0x000fe200078ef829 */
[----:B------:R-:W-:Y:S01]  /*d4f0*/  VIADD R2, R31, 0x23040 ;  /* 0x000230401f027836 */ /* 0x000fe20000000000 */
[----:B------:R-:W-:Y:S01]  /*d500*/  LOP3.LUT R28, R28, R32, RZ, 0xfc, !PT ;  /* 0x000000201c1c7212 */ /* 0x000fe200078efcff */
[----:B------:R-:W-:Y:S01]  /*d510*/  IMAD.U32 R23, R25, 0x10000, RZ ;  /* 0x0001000019177824 */ /* 0x000fe200078e00ff */
[----:B------:R-:W-:Y:S02]  /*d520*/  SEL R32, R3, 0xfffffff0, P2 ;  /* 0xfffffff003207807 */ /* 0x000fe40001000000 */
[----:B------:R-:W-:Y:S01]  /*d530*/  LOP3.LUT R25, R37, R36, RZ, 0xfc, !PT ;  /* 0x0000002425197212 */ /* 0x000fe200078efcff */
[----:B------:R-:W-:Y:S01]  /*d540*/  @P0 VIADD R2, R33, 0xffffffc0 ;  /* 0xffffffc021020836 */ /* 0x000fe20000000000 */
[----:B------:R-:W-:Y:S01]  /*d550*/  LOP3.LUT R26, R26, R23, RZ, 0xfc, !PT ;  /* 0x000000171a1a7212 */ /* 0x000fe200078efcff */
[----:B------:R-:W-:Y:S02]  /*d560*/  IMAD.IADD R3, R31, 0x1, R32 ;  /* 0x000000011f037824 */ /* 0x000fe400078e0220 */
[----:B------:R-:W-:Y:S05]  /*d570*/  IMAD.U32 R23, R40, 0x10000, RZ ;  /* 0x0001000028177824 */ /* 0x000fea00078e00ff */
[----:B------:R-:W-:Y:S01]  /*d580*/  LOP3.LUT R23, R41, R23, RZ, 0xfc, !PT ;  /* 0x0000001729177212 */ /* 0x000fe200078efcff */
[----:B-1----:R-:W-:Y:S02]  /*d590*/  IMAD.MOV.U32 R16, RZ, RZ, R6 ;  /* 0x000000ffff107224 */ /* 0x002fe400078e0006 */
[----:B------:R-:W-:Y:S02]  /*d5a0*/  IMAD.MOV.U32 R17, RZ, RZ, R59 ;  /* 0x000000ffff117224 */ /* 0x000fe400078e003b */
[----:B------:R-:W-:Y:S02]  /*d5b0*/  IMAD.MOV.U32 R18, RZ, RZ, R5 ;  /* 0x000000ffff127224 */ /* 0x000fe400078e0005 */
[----:B------:R-:W-:Y:S02]  /*d5c0*/  IMAD.MOV.U32 R19, RZ, RZ, R63 ;  /* 0x000000ffff137224 */ /* 0x000fe400078e003f */
[----:B------:R-:W-:Y:S02]  /*d5d0*/  IMAD.MOV.U32 R5, RZ, RZ, R67 ;  /* 0x000000ffff057224 */ /* 0x000fe400078e0043 */
[----:B------:R-:W-:Y:S01]  /*d5e0*/  IMAD.MOV.U32 R6, RZ, RZ, R12 ;  /* 0x000000ffff067224 */ /* 0x000fe200078e000c */
[----:B------:R1:W-:Y:S08]  /*d5f0*/  STS.128 [R3+0x23000], R16 ;  /* 0x0230001003007388 */ /* 0x0003f00000000c00 */
[----:B------:R2:W-:Y:S01]  /*d600*/  STS.128 [R2], R4 ;  /* 0x0000000402007388 */ /* 0x0005e20000000c00 */
[----:B-1----:R-:W-:Y:S07]  /*d610*/  IMAD.IADD R16, R32, 0x1, R2 ;  /* 0x0000000120107824 */ /* 0x002fee00078e0202 */
[----:B------:R-:W-:Y:S01]  /*d620*/  STS.128 [R16], R8 ;  /* 0x0000000810007388 */ /* 0x000fe20000000c00 */
[----:B--2---:R-:W-:Y:S02]  /*d630*/  IMAD.MOV.U32 R4, RZ, RZ, R14 ;  /* 0x000000ffff047224 */ /* 0x004fe400078e000e */
[----:B------:R-:W-:Y:S02]  /*d640*/  IMAD.MOV.U32 R5, RZ, RZ, R94 ;  /* 0x000000ffff057224 */ /* 0x000fe400078e005e */
[----:B------:R-:W-:Y:S02]  /*d650*/  IMAD.MOV.U32 R6, RZ, RZ, R13 ;  /* 0x000000ffff067224 */ /* 0x000fe400078e000d */
[----:B------:R-:W-:Y:S05]  /*d660*/  IMAD.MOV.U32 R7, RZ, RZ, R25 ;  /* 0x000000ffff077224 */ /* 0x000fea00078e0019 */
[----:B------:R1:W-:Y:S02]  /*d670*/  STS.128 [R31+0x27000], R4 ;  /* 0x027000041f007388 */ /* 0x0003e40000000c00 */
[----:B-1----:R-:W-:Y:S02]  /*d680*/  IMAD.MOV.U32 R4, RZ, RZ, R15 ;  /* 0x000000ffff047224 */ /* 0x002fe400078e000f */
[----:B------:R-:W-:Y:S02]  /*d690*/  IMAD.MOV.U32 R5, RZ, RZ, R28 ;  /* 0x000000ffff057224 */ /* 0x000fe400078e001c */
[----:B------:R-:W-:Y:S02]  /*d6a0*/  IMAD.MOV.U32 R6, RZ, RZ, R22 ;  /* 0x000000ffff067224 */ /* 0x000fe400078e0016 */
[----:B------:R-:W-:Y:S02]  /*d6b0*/  IMAD.MOV.U32 R7, RZ, RZ, R26 ;  /* 0x000000ffff077224 */ /* 0x000fe400078e001a */
[----:B------:R-:W-:Y:S03]  /*d6c0*/  IMAD.MOV.U32 R22, RZ, RZ, R24 ;  /* 0x000000ffff167224 */ /* 0x000fe600078e0018 */
[----:B------:R1:W-:Y:S08]  /*d6d0*/  STS.128 [R3+0x27000], R4 ;  /* 0x0270000403007388 */ /* 0x0003f00000000c00 */
[----:B------:R2:W-:Y:S01]  /*d6e0*/  STS.128 [R2+0x4000], R20 ;  /* 0x0040001402007388 */ /* 0x0005e20000000c00 */
[----:B-1----:R-:W-:Y:S02]  /*d6f0*/  IMAD.MOV.U32 R4, RZ, RZ, R27 ;  /* 0x000000ffff047224 */ /* 0x002fe400078e001b */
[----:B------:R-:W-:Y:S02]  /*d700*/  IMAD.MOV.U32 R5, RZ, RZ, R30 ;  /* 0x000000ffff057224 */ /* 0x000fe400078e001e */
[----:B------:R-:W-:Y:S02]  /*d710*/  IMAD.MOV.U32 R6, RZ, RZ, R29 ;  /* 0x000000ffff067224 */ /* 0x000fe400078e001d */
[----:B------:R-:W-:Y:S02]  /*d720*/  IMAD.MOV.U32 R7, RZ, RZ, R0 ;  /* 0x000000ffff077224 */ /* 0x000fe400078e0000 */
[----:B------:R-:W-:Y:S03]  /*d730*/  IMAD.U32 R0, RZ, RZ, UR4 ;  /* 0x00000004ff007e24 */ /* 0x000fe6000f8e00ff */
[----:B------:R2:W-:Y:S02]  /*d740*/  STS.128 [R16+0x4000], R4 ;  /* 0x0040000410007388 */ /* 0x0005e40000000c00 */
[----:B------:R-:W-:Y:S01]  /*d750*/  ISETP.NE.AND P0, PT, R0, 0x3, PT ;  /* 0x000000030000780c */ /* 0x000fe20003f05270 */
[----:B------:R-:W-:Y:S01]  /*d760*/  @!PT LDS RZ, [RZ] ;  /* 0x00000000fffff984 */ /* 0x000fe20000000800 */
[----:B------:R-:W-:Y:S01]  /*d770*/  @!PT LDS RZ, [RZ] ;  /* 0x00000000fffff984 */ /* 0x000fe20000000800 */
[----:B------:R-:W-:Y:S01]  /*d780*/  @!PT LDS RZ, [RZ] ;  /* 0x00000000fffff984 */ /* 0x000fe20000000800 */
[----:B------:R-:W-:Y:S01]  /*d790*/  @!PT LDS RZ, [RZ] ;  /* 0x00000000fffff984 */ /* 0x000fe20000000800 */
[----:B------:R1:W-:Y:S06]  /*d7a0*/  MEMBAR.ALL.CTA ;  /* 0x0000000000007992 */ /* 0x0003ec0000008000 */
[----:B-1----:R-:W1:Y:S06]  /*d7b0*/  FENCE.VIEW.ASYNC.S ;  /* 0x00000000000073c6 */ /* 0x002e6c0000000000 */
[----:B------:R-:W-:Y:S05]  /*d7c0*/  @!P0 BRA `(.L_x_210) ;  /* 0x0000000000048947 */ /* 0x000fea0003800000 */
[----:B------:R-:W-:Y:S05]  /*d7d0*/  BPT.TRAP 0x1 ;  /* 0x000000040000795c */ /* 0x000fea0000300000 */
.L_x_210:
[----:B-1----:R-:W-:Y:S01]  /*d7e0*/  SYNCS.ARRIVE.TRANS64.A1T0 RZ, [UR36+0x33890], RZ ;  /* 0x033890ffffff79a7 */ /* 0x002fe20008100024 */
[----:B------:R-:W-:Y:S05]  /*d7f0*/  @!P0 BRA `(.L_x_211) ;  /* 0x0000000000048947 */ /* 0x000fea0003800000 */
[----:B------:R-:W-:Y:S05]  /*d800*/  BPT.TRAP 0x1 ;  /* 0x000000040000795c */ /* 0x000fea0000300000 */
.L_x_211:
[----:B------:R-:W3:Y:S01]  /*d810*/  LDL.LU R0, [R1+0x4] ;  /* 0x0000040001007983 */ /* 0x000ee20000300800 */
[----:B------:R-:W-:Y:S01]  /*d820*/  UIADD3 UR4, UPT, UPT, UR36, 0x33848, URZ ;  /* 0x0003384824047890 */ /* 0x000fe2000fffe0ff */
[----:B------:R-:W-:Y:S02]  /*d830*/  LOP3.LUT R75, R75, 0x1, RZ, 0x3c, !PT ;  /* 0x000000014b4b7812 */ /* 0x000fe400078e3cff */
[----:B--2---:R-:W2:Y:S01]  /*d840*/  LDL.LU R6, [R1+0x38] ;  /* 0x0000380001067983 */ /* 0x004ea20000300800 */
[----:B------:R-:W-:Y:S03]  /*d850*/  UPRMT UR4, UR37, 0x654, UR4 ;  /* 0x0000065425047896 */ /* 0x000fe60008000004 */
[----:B------:R-:W4:Y:S04]  /*d860*/  LDL.LU R5, [R1+0x40] ;  /* 0x0000400001057983 */ /* 0x000f280000300800 */
[----:B------:R-:W5:Y:S02]  /*d870*/  LDL.LU R4, [R1+0x3c] ;  /* 0x00003c0001047983 */ /* 0x000f640000300800 */
[----:B------:R-:W-:Y:S02]  /*d880*/  SYNCS.ARRIVE.TRANS64.RED.A1T0 RZ, [UR4], RZ ;  /* 0x000000ffffff79a7 */ /* 0x000fe40008100404 */
[----:B------:R-:W3:Y:S04]  /*d890*/  LDL.LU R3, [R1+0x48] ;  /* 0x0000480001037983 */ /* 0x000ee80000300800 */
[----:B------:R-:W2:Y:S02]  /*d8a0*/  LDL.LU R2, [R1+0x44] ;  /* 0x0000440001027983 */ /* 0x000ea40000300800 */
[----:B--2---:R-:W-:Y:S02]  /*d8b0*/  LOP3.LUT R2, R2, 0x1, RZ, 0x3c, !PT ;  /* 0x0000000102027812 */ /* 0x004fe400078e3cff */
[----:B------:R-:W-:Y:S02]  /*d8c0*/  LOP3.LUT R6, R6, 0x1, RZ, 0x3c, !PT ;  /* 0x0000000106067812 */ /* 0x000fe400078e3cff */
[----:B----4-:R-:W-:Y:S02]  /*d8d0*/  LOP3.LUT R5, R5, 0x1, RZ, 0x3c, !PT ;  /* 0x0000000105057812 */ /* 0x010fe400078e3cff */
[----:B-----5:R-:W-:Y:S01]  /*d8e0*/  LOP3.LUT R4, R4, 0x1, RZ, 0x3c, !PT ;  /* 0x0000000104047812 */ /* 0x020fe200078e3cff */
[----:B------:R2:W-:Y:S01]  /*d8f0*/  STL [R1+0x38], R6 ;  /* 0x0000380601007387 */ /* 0x0005e20000100800 */
[----:B---3--:R-:W-:Y:S02]  /*d900*/  LOP3.LUT R3, R3, 0x1, RZ, 0x3c, !PT ;  /* 0x0000000103037812 */ /* 0x008fe400078e3cff */
[C---:B------:R-:W-:Y:S01]  /*d910*/  ISETP.GT.U32.AND P1, PT, R0.reuse, 0x1, PT ;  /* 0x000000010000780c */ /* 0x040fe20003f24070 */
[----:B------:R2:W-:Y:S01]  /*d920*/  STL [R1+0x40], R5 ;  /* 0x0000400501007387 */ /* 0x0005e20000100800 */
[----:B------:R-:W-:Y:S03]  /*d930*/  VIADD R0, R0, 0xffffffff ;  /* 0xffffffff00007836 */ /* 0x000fe60000000000 */
[----:B------:R2:W-:Y:S04]  /*d940*/  STL [R1+0x3c], R4 ;  /* 0x00003c0401007387 */ /* 0x0005e80000100800 */
[----:B------:R2:W-:Y:S04]  /*d950*/  STL [R1+0x4], R0 ;  /* 0x0000040001007387 */ /* 0x0005e80000100800 */
[----:B------:R2:W-:Y:S04]  /*d960*/  STL [R1+0x48], R3 ;  /* 0x0000480301007387 */ /* 0x0005e80000100800 */
[----:B------:R2:W-:Y:S01]  /*d970*/  STL [R1+0x44], R2 ;  /* 0x0000440201007387 */ /* 0x0005e20000100800 */
[----:B------:R-:W-:Y:S05]  /*d980*/  @P1 BRA `(.L_x_212) ;  /* 0xffffffb800541947 */ /* 0x000fea000383ffff */
[----:B------:R-:W1:Y:S01]  /*d990*/  S2R R57, SR_TID.X ;  /* 0x0000000000397919 */ /* 0x000e620000002100 */
[----:B------:R-:W3:Y:S01]  /*d9a0*/  S2UR UR5, SR_CTAID.Y ;  /* 0x00000000000579c3 */ /* 0x000ee20000002600 */
[----:B------:R-:W-:Y:S01]  /*d9b0*/  LOP3.LUT R17, R74, 0x7f, RZ, 0xc0, !PT ;  /* 0x0000007f4a117812 */ /* 0x000fe200078ec0ff */
[----:B------:R-:W4:Y:S01]  /*d9c0*/  S2R R56, SR_CTAID.X ;  /* 0x0000000000387919 */ /* 0x000f220000002500 */
[----:B------:R-:W-:-:S05]  /*d9d0*/  LOP3.LUT R65, R73, 0x600000, RZ, 0xc0, !PT ;  /* 0x0060000049417812 */ /* 0x000fca00078ec0ff */
[----:B--2---:R-:W3:Y:S01]  /*d9e0*/  LDC.64 R6, c[0x0][0x988] ;  /* 0x00026200ff067b82 */ /* 0x004ee20000000a00 */
[----:B------:R-:W-:-:S07]  /*d9f0*/  LOP3.LUT R65, R65, 0x10, R72, 0xf8, !PT ;  /* 0x0000001041417812 */ /* 0x000fce00078ef848 */
[----:B------:R-:W2:Y:S08]  /*da00*/  LDC.64 R4, c[0x0][0x9a0] ;  /* 0x00026800ff047b82 */ /* 0x000eb00000000a00 */
[----:B------:R-:W5:Y:S01]  /*da10*/  S2UR UR4, SR_CTAID.Z ;  /* 0x00000000000479c3 */ /* 0x000f620000002700 */
[----:B-1----:R-:W-:-:S07]  /*da20*/  SHF.L.U32 R0, R57, 0x10, RZ ;  /* 0x0000001039007819 */ /* 0x002fce00000006ff */
[----:B------:R-:W5:Y:S01]  /*da30*/  LDC R2, c[0x0][0x990] ;  /* 0x00026400ff027b82 */ /* 0x000f620000000800 */
[----:B------:R-:W-:Y:S01]  /*da40*/  SHF.R.U32.HI R57, RZ, 0x3, R57 ;  /* 0x00000003ff397819 */ /* 0x000fe20000011639 */
[----:B---3--:R-:W-:Y:S01]  /*da50*/  IMAD R3, R7, UR5, RZ ;  /* 0x0000000507037c24 */ /* 0x008fe2000f8e02ff */
[----:B----4-:R-:W-:Y:S01]  /*da60*/  SHF.L.U32 R56, R56, 0x7, RZ ;  /* 0x0000000738387819 */ /* 0x010fe200000006ff */
[----:B------:R-:W-:Y:S01]  /*da70*/  IMAD R23, R17, R6, RZ ;  /* 0x0000000611177224 */ /* 0x000fe200078e02ff */
[----:B------:R-:W-:-:S03]  /*da80*/  LOP3.LUT R0, R0, 0x600010, R57, 0xc8, !PT ;  /* 0x0060001000007812 */ /* 0x000fc600078ec839 */
[----:B------:R-:W1:Y:S01]  /*da90*/  LDC R16, c[0x0][0x9a8] ;  /* 0x00026a00ff107b82 */ /* 0x000e620000000800 */
[----:B--2---:R-:W-:Y:S01]  /*daa0*/  IMAD R5, R5, UR5, RZ ;  /* 0x0000000505057c24 */ /* 0x004fe2000f8e02ff */
[----:B------:R-:W-:Y:S01]  /*dab0*/  LOP3.LUT R63, R0, 0x160, RZ, 0xfc, !PT ;  /* 0x00000160003f7812 */ /* 0x000fe200078efcff */
[C---:B------:R-:W-:Y:S01]  /*dac0*/  IMAD R3, R56.reuse, R6, R3 ;  /* 0x0000000638037224 */ /* 0x040fe200078e0203 */
[----:B------:R-:W-:Y:S01]  /*dad0*/  SHF.R.S32.HI R22, RZ, 0x1f, R23 ;  /* 0x0000001fff167819 */ /* 0x000fe20000011417 */
[CC--:B------:R-:W-:Y:S01]  /*dae0*/  IMAD R5, R56.reuse, R4.reuse, R5 ;  /* 0x0000000438057224 */ /* 0x0c0fe200078e0205 */
[----:B------:R-:W-:Y:S01]  /*daf0*/  LOP3.LUT R56, R56, 0x7f, R74, 0xf8, !PT ;  /* 0x0000007f38387812 */ /* 0x000fe200078ef84a */
[----:B------:R-:W-:Y:S02]  /*db00*/  IMAD R17, R17, R4, RZ ;  /* 0x0000000411117224 */ /* 0x000fe400078e02ff */
[----:B-----5:R-:W-:Y:S01]  /*db10*/  IMAD R2, R2, UR4, R3 ;  /* 0x0000000402027c24 */ /* 0x020fe2000f8e0203 */
[----:B------:R-:W-:Y:S01]  /*db20*/  IADD3 R3, PT, PT, R63, -0xf0, RZ ;  /* 0xffffff103f037810 */ /* 0x000fe20007ffe0ff */
[----:B-1----:R-:W-:Y:S01]  /*db30*/  IMAD R16, R16, UR4, R5 ;  /* 0x0000000410107c24 */ /* 0x002fe2000f8e0205 */
[----:B------:R-:W-:Y:S06]  /*db40*/  @!P0 BRA `(.L_x_213) ;  /* 0x0000000000048947 */ /* 0x000fec0003800000 */
[----:B------:R-:W-:Y:S05]  /*db50*/  BPT.TRAP 0x1 ;  /* 0x000000040000795c */ /* 0x000fea0000300000 */
.L_x_213:
[----:B------:R-:W-:Y:S02]  /*db60*/  SHF.L.U32 R0, RZ, 0x1f, RZ ;  /* 0x0000001fff007819 */ /* 0x000fe400000006ff */
[----:B------:R-:W-:Y:S02]  /*db70*/  SHF.R.U32.HI R64, RZ, 0x5, R74 ;  /* 0x00000005ff407819 */ /* 0x000fe4000001164a */
[----:B------:R-:W1:Y:S01]  /*db80*/  SYNCS.PHASECHK.TRANS64.TRYWAIT P1, [UR36+0x338a0], R0 ;  /* 0x0338a000ff0075a7 */ /* 0x000e620008021124 */
[----:B------:R-:W-:Y:S02]  /*db90*/  SHF.R.U32.HI R3, RZ, 0x15, R3 ;  /* 0x00000015ff037819 */ /* 0x000fe40000011603 */
[----:B------:R-:W-:-:S04]  /*dba0*/  LOP3.LUT R64, R64, 0x3, RZ, 0xc0, !PT ;  /* 0x0000000340407812 */ /* 0x000fc800078ec0ff */
[----:B------:R-:W-:Y:S01]  /*dbb0*/  ISETP.NE.AND P0, PT, R64, R3, PT ;  /* 0x000000034000720c */ /* 0x000fe20003f05270 */
[----:B-1----:R-:W-:-:S12]  /*dbc0*/  @!P1 BRA `(.L_x_214) ;  /* 0x0000003000989947 */ /* 0x002fd80003800000 */
.L_x_308:
[----:B------:R-:W-:Y:S05]  /*dbd0*/  @!P0 BRA `(.L_x_215) ;  /* 0x0000000000408947 */ /* 0x000fea0003800000 */
[----:B------:R-:W-:Y:S01]  /*dbe0*/  MOV R14, 0x0 ;  /* 0x00000000000e7802 */ /* 0x000fe20000000f00 */
[----:B------:R-:W2:Y:S01]  /*dbf0*/  LDCU.64 UR8, c[0x4][0x80] ;  /* 0x01001000ff0877ac */ /* 0x000ea20008000a00 */
[----:B------:R-:W-:Y:S02]  /*dc00*/  HFMA2 R12, -RZ, RZ, 0, 5.9604644775390625e-08 ;  /* 0x00000001ff0c7431 */ /* 0x000fe400000001ff */
[----:B------:R-:W-:Y:S01]  /*dc10*/  IMAD.MOV.U32 R8, RZ, RZ, 0x192 ;  /* 0x00000192ff087424 */ /* 0x000fe200078e00ff */
[----:B------:R-:W3:Y:S01]  /*dc20*/  LDCU.64 UR6, c[0x4][0x88] ;  /* 0x01001100ff0677ac */ /* 0x000ee20008000a00 */
[----:B------:R-:W4:Y:S01]  /*dc30*/  LDC.64 R14, c[0x4][R14] ;  /* 0x010000000e0e7b82 */ /* 0x000f220000000a00 */
[----:B------:R-:W-:Y:S01]  /*dc40*/  IMAD.MOV.U32 R13, RZ, RZ, RZ ;  /* 0x000000ffff0d7224 */ /* 0x000fe200078e00ff */
[----:B------:R-:W5:Y:S01]  /*dc50*/  LDCU.64 UR4, c[0x4][0x8] ;  /* 0x01000100ff0477ac */ /* 0x000f620008000a00 */
[----:B--2---:R-:W-:Y:S01]  /*dc60*/  IMAD.U32 R4, RZ, RZ, UR8 ;  /* 0x00000008ff047e24 */ /* 0x004fe2000f8e00ff */
[----:B------:R-:W-:Y:S01]  /*dc70*/  MOV R5, UR9 ;  /* 0x0000000900057c02 */ /* 0x000fe20008000f00 */
[----:B---3--:R-:W-:Y:S01]  /*dc80*/  IMAD.U32 R6, RZ, RZ, UR6 ;  /* 0x00000006ff067e24 */ /* 0x008fe2000f8e00ff */
[----:B------:R-:W-:Y:S01]  /*dc90*/  MOV R7, UR7 ;  /* 0x0000000700077c02 */ /* 0x000fe20008000f00 */
[----:B-----5:R-:W-:Y:S01]  /*dca0*/  IMAD.U32 R10, RZ, RZ, UR4 ;  /* 0x00000004ff0a7e24 */ /* 0x020fe2000f8e00ff */
[----:B------:R-:W-:-:S02]  /*dcb0*/  MOV R11, UR5 ;  /* 0x00000005000b7c02 */ /* 0x000fc40008000f00 */
[----:B------:R-:W-:-:S07]  /*dcc0*/  LEPC R20, `(.L_x_215) ;  /* 0x000000001014794e */ /* 0x000fce0000000000 */
[----:B-1--4-:R-:W-:Y:S05]  /*dcd0*/  CALL.ABS.NOINC R14 ;  /* 0x000000000e007343 */ /* 0x012fea0003c00000 */
.L_x_215:
[C---:B-1----:R-:W-:Y:S01]  /*dce0*/  VIADD R0, R63.reuse, 0xffffff30 ;  /* 0xffffff303f007836 */ /* 0x042fe20000000000 */
[----:B------:R-:W-:Y:S05]  /*dcf0*/  WARPSYNC.ALL ;  /* 0x0000000000007948 */ /* 0x000fea0003800000 */
[----:B------:R-:W-:Y:S02]  /*dd00*/  SHF.R.U32.HI R0, RZ, 0x15, R0 ;  /* 0x00000015ff007819 */ /* 0x000fe40000011600 */
[----:B------:R-:W-:Y:S02]  /*dd10*/  R2UR UR4, R63 ;  /* 0x000000003f0472ca */ /* 0x000fe400000e0000 */
[----:B------:R-:W-:-:S11]  /*dd20*/  ISETP.NE.AND P0, PT, R64, R0, PT ;  /* 0x000000004000720c */ /* 0x000fd60003f05270 */
[----:B------:R-:W1:Y:S02]  /*dd30*/  LDTM.x16 R40, tmem[UR4+-0xf0] ;  /* 0xffff1004002879ee */ /* 0x000e64000824ff00 */
[----:B-1----:R-:W-:Y:S05]  /*dd40*/  @!P0 BRA `(.L_x_216) ;  /* 0x0000000000408947 */ /* 0x002fea0003800000 */
[----:B------:R-:W-:Y:S01]  /*dd50*/  MOV R14, 0x0 ;  /* 0x00000000000e7802 */ /* 0x000fe20000000f00 */
[----:B------:R-:W1:Y:S01]  /*dd60*/  LDCU.64 UR8, c[0x4][0x80] ;  /* 0x01001000ff0877ac */ /* 0x000e620008000a00 */
[----:B------:R-:W-:Y:S02]  /*dd70*/  HFMA2 R12, -RZ, RZ, 0, 5.9604644775390625e-08 ;  /* 0x00000001ff0c7431 */ /* 0x000fe400000001ff */
[----:B------:R-:W-:Y:S01]  /*dd80*/  IMAD.MOV.U32 R8, RZ, RZ, 0x192 ;  /* 0x00000192ff087424 */ /* 0x000fe200078e00ff */
[----:B------:R-:W2:Y:S01]  /*dd90*/  LDCU.64 UR6, c[0x4][0x88] ;  /* 0x01001100ff0677ac */ /* 0x000ea20008000a00 */
[----:B------:R-:W3:Y:S01]  /*dda0*/  LDC.64 R14, c[0x4][R14] ;  /* 0x010000000e0e7b82 */ /* 0x000ee20000000a00 */
[----:B------:R-:W-:Y:S01]  /*ddb0*/  IMAD.MOV.U32 R13, RZ, RZ, RZ ;  /* 0x000000ffff0d7224 */ /* 0x000fe200078e00ff */
[----:B------:R-:W4:Y:S01]  /*ddc0*/  LDCU.64 UR4, c[0x4][0x8] ;  /* 0x01000100ff0477ac */ /* 0x000f220008000a00 */
[----:B-1----:R-:W-:Y:S01]  /*ddd0*/  IMAD.U32 R4, RZ, RZ, UR8 ;  /* 0x00000008ff047e24 */ /* 0x002fe2000f8e00ff */
[----:B------:R-:W-:Y:S01]  /*dde0*/  MOV R5, UR9 ;  /* 0x0000000900057c02 */ /* 0x000fe20008000f00 */
[----:B--2---:R-:W-:Y:S01]  /*ddf0*/  IMAD.U32 R6, RZ, RZ, UR6 ;  /* 0x00000006ff067e24 */ /* 0x004fe2000f8e00ff */
[----:B------:R-:W-:Y:S01]  /*de00*/  MOV R7, UR7 ;  /* 0x0000000700077c02 */ /* 0x000fe20008000f00 */
[----:B----4-:R-:W-:Y:S01]  /*de10*/  IMAD.U32 R10, RZ, RZ, UR4 ;  /* 0x00000004ff0a7e24 */ /* 0x010fe2000f8e00ff */
[----:B------:R-:W-:-:S02]  /*de20*/  MOV R11, UR5 ;  /* 0x00000005000b7c02 */ /* 0x000fc40008000f00 */
[----:B------:R-:W-:-:S07]  /*de30*/  LEPC R20, `(.L_x_216) ;  /* 0x000000001014794e */ /* 0x000fce0000000000 */
[----:B---3--:R-:W-:Y:S05]  /*de40*/  CALL.ABS.NOINC R14 ;  /* 0x000000000e007343 */ /* 0x008fea0003c00000 */
.L_x_216:
[C---:B------:R-:W-:Y:S01]  /*de50*/  VIADD R0, R63.reuse, 0xffffff50 ;  /* 0xffffff503f007836 */ /* 0x040fe20000000000 */
        /* <DEDUP_REMOVED lines=22> */
.L_x_217:
[----:B------:R-:W-:Y:S05]  /*dfc0*/  WARPSYNC.ALL ;  /* 0x0000000000007948 */ /* 0x000fea0003800000 */
[----:B------:R-:W-:Y:S01]  /*dfd0*/  LOP3.LUT R57, R57, 0x10, RZ, 0xc0, !PT ;  /* 0x0000001039397812 */ /* 0x000fe200078ec0ff */
[----:B------:R-:W2:Y:S01]  /*dfe0*/  LDL R18, [R1] ;  /* 0x0000000001127983 */ /* 0x000ea20000100800 */
[----:B------:R-:W1:Y:S01]  /*dff0*/  LDCU UR8, c[0x0][0x38c] ;  /* 0x00007180ff0877ac */ /* 0x000e620008000800 */
[----:B------:R-:W-:Y:S02]  /*e000*/  R2UR UR4, R63 ;  /* 0x000000003f0472ca */ /* 0x000fe400000e0000 */
[C---:B------:R-:W-:Y:S01]  /*e010*/  VIADD R62, R57.reuse, 0x8 ;  /* 0x00000008393e7836 */ /* 0x040fe20000000000 */
[----:B------:R-:W-:Y:S01]  /*e020*/  IADD3 R16, P1, P0, R16, R17, R57 ;  /* 0x0000001110107210 */ /* 0x000fe2000783e039 */
[----:B------:R-:W3:Y:S01]  /*e030*/  LDCU UR5, c[0x0][0x384] ;  /* 0x00007080ff0577ac */ /* 0x000ee20008000800 */
[----:B------:R-:W-:Y:S01]  /*e040*/  SHF.R.S32.HI R0, RZ, 0x1f, R17 ;  /* 0x0000001fff007819 */ /* 0x000fe20000011411 */
[C---:B------:R-:W-:Y:S01]  /*e050*/  VIADD R61, R57.reuse, 0x20 ;  /* 0x00000020393d7836 */ /* 0x040fe20000000000 */
[----:B------:R-:W4:Y:S01]  /*e060*/  S2UR UR37, SR_CgaCtaId ;  /* 0x00000000002579c3 */ /* 0x000f220000008800 */
[----:B------:R-:W5:Y:S01]  /*e070*/  LDCU.64 UR6, c[0x0][0x998] ;  /* 0x00013300ff0677ac */ /* 0x000f620008000a00 */
[C---:B------:R-:W-:Y:S01]  /*e080*/  VIADD R60, R57.reuse, 0x28 ;  /* 0x00000028393c7836 */ /* 0x040fe20000000000 */
[----:B------:R-:W-:Y:S01]  /*e090*/  IADD3.X R0, PT, PT, RZ, R0, RZ, P1, P0 ;  /* 0x00000000ff007210 */ /* 0x000fe20000fe04ff */
[C---:B------:R-:W-:Y:S01]  /*e0a0*/  VIADD R59, R57.reuse, 0x40 ;  /* 0x00000040393b7836 */ /* 0x040fe20000000000 */
[----:B------:R-:W-:Y:S01]  /*e0b0*/  BSSY.RECONVERGENT B0, `(.L_x_218) ;  /* 0x000002a000007945 */ /* 0x000fe20003800200 */
[C---:B------:R-:W-:Y:S01]  /*e0c0*/  VIADD R58, R57.reuse, 0x48 ;  /* 0x00000048393a7836 */ /* 0x040fe20000000000 */
[----:B-1----:R-:W-:-:S02]  /*e0d0*/  ISETP.GE.AND P6, PT, R57, UR8, PT ;  /* 0x0000000839007c0c */ /* 0x002fc4000bfc6270 */
[----:B------:R-:W-:Y:S02]  /*e0e0*/  ISETP.GE.AND P5, PT, R62, UR8, PT ;  /* 0x000000083e007c0c */ /* 0x000fe4000bfa6270 */
[----:B---3--:R-:W-:Y:S02]  /*e0f0*/  ISETP.GE.U32.OR P6, PT, R56, UR5, P6 ;  /* 0x0000000538007c0c */ /* 0x008fe4000b7c6470 */
[----:B------:R-:W-:Y:S02]  /*e100*/  ISETP.GE.AND P4, PT, R61, UR8, PT ;  /* 0x000000083d007c0c */ /* 0x000fe4000bf86270 */
[----:B-----5:R-:W-:Y:S02]  /*e110*/  LEA R20, P0, R16, UR6, 0x1 ;  /* 0x0000000610147c11 */ /* 0x020fe4000f8008ff */
[----:B------:R-:W-:Y:S02]  /*e120*/  ISETP.GE.AND P3, PT, R60, UR8, PT ;  /* 0x000000083c007c0c */ /* 0x000fe4000bf66270 */
[----:B------:R-:W-:-:S02]  /*e130*/  ISETP.GE.AND P2, PT, R59, UR8, PT ;  /* 0x000000083b007c0c */ /* 0x000fc4000bf46270 */
[----:B------:R-:W-:Y:S02]  /*e140*/  ISETP.GE.AND P1, PT, R58, UR8, PT ;  /* 0x000000083a007c0c */ /* 0x000fe4000bf26270 */
[----:B------:R-:W-:Y:S02]  /*e150*/  LEA.HI.X R21, R16, UR7, R0, 0x1, P0 ;  /* 0x0000000710157c11 */ /* 0x000fe400080f0c00 */
[C---:B------:R-:W-:Y:S02]  /*e160*/  ISETP.GE.U32.OR P5, PT, R56.reuse, UR5, P5 ;  /* 0x0000000538007c0c */ /* 0x040fe4000afa6470 */
[C---:B------:R-:W-:Y:S02]  /*e170*/  ISETP.GE.U32.OR P4, PT, R56.reuse, UR5, P4 ;  /* 0x0000000538007c0c */ /* 0x040fe4000a786470 */
[C---:B------:R-:W-:Y:S02]  /*e180*/  ISETP.GE.U32.OR P3, PT, R56.reuse, UR5, P3 ;  /* 0x0000000538007c0c */ /* 0x040fe40009f66470 */
[----:B------:R-:W-:-:S02]  /*e190*/  ISETP.GE.U32.OR P2, PT, R56, UR5, P2 ;  /* 0x0000000538007c0c */ /* 0x000fc40009746470 */
[----:B------:R-:W-:Y:S02]  /*e1a0*/  ISETP.GE.U32.OR P1, PT, R56, UR5, P1 ;  /* 0x0000000538007c0c */ /* 0x000fe40008f26470 */
[----:B--2---:R-:W-:Y:S02]  /*e1b0*/  R2UR UR9, R18 ;  /* 0x00000000120972ca */ /* 0x004fe400000e0000 */
[----:B------:R-:W1:Y:S11]  /*e1c0*/  LDTM.x16 R4, tmem[UR4+-0xb0] ;  /* 0xffff5004000479ee */ /* 0x000e76000824ff00 */
[----:B------:R-:W-:Y:S01]  /*e1d0*/  UISETP.NE.AND UP0, UPT, UR9, 0x3, UPT ;  /* 0x000000030900788c */ /* 0x000fe2000bf05270 */
[----:B-1--4-:R-:W-:Y:S10]  /*e1e0*/  @P6 BRA `(.L_x_219) ;  /* 0x0000000000586947 */ /* 0x012ff40003800000 */
[----:B------:R-:W-:Y:S02]  /*e1f0*/  F2FP.F16.F32.PACK_AB R40, R41, R40 ;  /* 0x000000282928723e */ /* 0x000fe400000000ff */
[----:B------:R-:W-:Y:S02]  /*e200*/  F2FP.F16.F32.PACK_AB R44, R45, R44 ;  /* 0x0000002c2d2c723e */ /* 0x000fe400000000ff */
[----:B------:R-:W-:Y:S02]  /*e210*/  PRMT R0, R40, 0x7632, R0 ;  /* 0x0000763228007816 */ /* 0x000fe40000000000 */
[----:B------:R-:W-:Y:S02]  /*e220*/  PRMT R3, R44, 0x7632, R3 ;  /* 0x000076322c037816 */ /* 0x000fe40000000003 */
[----:B------:R-:W-:Y:S02]  /*e230*/  F2FP.F16.F32.PACK_AB R42, R43, R42 ;  /* 0x0000002a2b2a723e */ /* 0x000fe400000000ff */
[----:B------:R-:W-:-:S02]  /*e240*/  LOP3.LUT R0, R0, 0xffff, RZ, 0xc0, !PT ;  /* 0x0000ffff00007812 */ /* 0x000fc400078ec0ff */
[----:B------:R-:W-:Y:S02]  /*e250*/  LOP3.LUT R3, R3, 0xffff, RZ, 0xc0, !PT ;  /* 0x0000ffff03037812 */ /* 0x000fe400078ec0ff */
[----:B------:R-:W-:Y:S01]  /*e260*/  F2FP.F16.F32.PACK_AB R46, R47, R46 ;  /* 0x0000002e2f2e723e */ /* 0x000fe200000000ff */
[----:B------:R-:W-:Y:S01]  /*e270*/  IMAD.WIDE.U32 R66, R0, 0x10000, RZ ;  /* 0x0001000000427825 */ /* 0x000fe200078e00ff */
[----:B------:R-:W-:Y:S02]  /*e280*/  PRMT R41, R42, 0x7632, R41 ;  /* 0x000076322a297816 */ /* 0x000fe40000000029 */
[----:B------:R-:W-:Y:S01]  /*e290*/  PRMT R43, R46, 0x7632, R43 ;  /* 0x000076322e2b7816 */ /* 0x000fe2000000002b */
[----:B------:R-:W-:Y:S01]  /*e2a0*/  IMAD.WIDE.U32 R68, R3, 0x10000, RZ ;  /* 0x0001000003447825 */ /* 0x000fe200078e00ff */
[----:B------:R-:W-:Y:S02]  /*e2b0*/  LOP3.LUT R42, R67, 0xffff, R42, 0xf8, !PT ;  /* 0x0000ffff432a7812 */ /* 0x000fe400078ef82a */
[----:B------:R-:W-:Y:S01]  /*e2c0*/  LOP3.LUT R40, R66, 0xffff, R40, 0xf8, !PT ;  /* 0x0000ffff42287812 */ /* 0x000fe200078ef828 */
[----:B------:R-:W-:Y:S01]  /*e2d0*/  IMAD.U32 R41, R41, 0x10000, RZ ;  /* 0x0001000029297824 */ /* 0x000fe200078e00ff */
[----:B------:R-:W-:Y:S01]  /*e2e0*/  LOP3.LUT R44, R68, 0xffff, R44, 0xf8, !PT ;  /* 0x0000ffff442c7812 */ /* 0x000fe200078ef82c */
[----:B------:R-:W-:Y:S01]  /*e2f0*/  IMAD.U32 R43, R43, 0x10000, RZ ;  /* 0x000100002b2b7824 */ /* 0x000fe200078e00ff */
[----:B------:R-:W-:-:S02]  /*e300*/  LOP3.LUT R46, R69, 0xffff, R46, 0xf8, !PT ;  /* 0x0000ffff452e7812 */ /* 0x000fc400078ef82e */
[----:B------:R-:W-:Y:S01]  /*e310*/  LOP3.LUT R41, R42, R41, RZ, 0xfc, !PT ;  /* 0x000000292a297212 */ /* 0x000fe200078efcff */
[----:B------:R-:W-:Y:S01]  /*e320*/  IMAD.MOV.U32 R42, RZ, RZ, R44 ;  /* 0x000000ffff2a7224 */ /* 0x000fe200078e002c */
[----:B------:R-:W-:-:S05]  /*e330*/  LOP3.LUT R43, R46, R43, RZ, 0xfc, !PT ;  /* 0x0000002b2e2b7212 */ /* 0x000fca00078efcff */
[----:B------:R1:W-:Y:S02]  /*e340*/  STG.E.128 desc[UR62][R20.64], R40 ;  /* 0x0000002814007986 */ /* 0x0003e4000c101d3e */
.L_x_219:
[----:B------:R-:W-:Y:S05]  /*e350*/  BSYNC.RECONVERGENT B0 ;  /* 0x0000000000007941 */ /* 0x000fea0003800200 */
.L_x_218:
[----:B------:R-:W-:Y:S04]  /*e360*/  BSSY.RECONVERGENT B0, `(.L_x_220) ;  /* 0x0000019000007945 */ /* 0x000fe80003800200 */
[----:B------:R-:W-:Y:S05]  /*e370*/  @P5 BRA `(.L_x_221) ;  /* 0x00000000005c5947 */ /* 0x000fea0003800000 */
[----:B------:R-:W-:Y:S02]  /*e380*/  F2FP.F16.F32.PACK_AB R48, R49, R48 ;  /* 0x000000303130723e */ /* 0x000fe400000000ff */
[----:B------:R-:W-:Y:S02]  /*e390*/  F2FP.F16.F32.PACK_AB R52, R53, R52 ;  /* 0x000000343534723e */ /* 0x000fe400000000ff */
[----:B------:R-:W-:Y:S02]  /*e3a0*/  PRMT R0, R48, 0x7632, R0 ;  /* 0x0000763230007816 */ /* 0x000fe40000000000 */
[----:B------:R-:W-:Y:S02]  /*e3b0*/  F2FP.F16.F32.PACK_AB R50, R51, R50 ;  /* 0x000000323332723e */ /* 0x000fe400000000ff */
[----:B------:R-:W-:Y:S02]  /*e3c0*/  PRMT R3, R52, 0x7632, R3 ;  /* 0x0000763234037816 */ /* 0x000fe40000000003 */
[----:B------:R-:W-:-:S02]  /*e3d0*/  LOP3.LUT R0, R0, 0xffff, RZ, 0xc0, !PT ;  /* 0x0000ffff00007812 */ /* 0x000fc400078ec0ff */
[----:B------:R-:W-:Y:S02]  /*e3e0*/  F2FP.F16.F32.PACK_AB R54, R55, R54 ;  /* 0x000000363736723e */ /* 0x000fe400000000ff */
[----:B------:R-:W-:Y:S01]  /*e3f0*/  LOP3.LUT R3, R3, 0xffff, RZ, 0xc0, !PT ;  /* 0x0000ffff03037812 */ /* 0x000fe200078ec0ff */
[----:B-1----:R-:W-:Y:S01]  /*e400*/  IMAD.WIDE.U32 R42, R0, 0x10000, RZ ;  /* 0x00010000002a7825 */ /* 0x002fe200078e00ff */
        /* <DEDUP_REMOVED lines=9> */
[----:B------:R-:W-:Y:S02]  /*e4a0*/  LOP3.LUT R40, R50, R40, RZ, 0xfc, !PT ;  /* 0x0000002832287212 */ /* 0x000fe400078efcff */
[----:B------:R-:W-:-:S03]  /*e4b0*/  LOP3.LUT R43, R54, R41, RZ, 0xfc, !PT ;  /* 0x00000029362b7212 */ /* 0x000fc600078efcff */
[----:B------:R-:W-:Y:S02]  /*e4c0*/  IMAD.MOV.U32 R41, RZ, RZ, R40 ;  /* 0x000000ffff297224 */ /* 0x000fe400078e0028 */
[----:B------:R-:W-:-:S05]  /*e4d0*/  IMAD.MOV.U32 R40, RZ, RZ, R48 ;  /* 0x000000ffff287224 */ /* 0x000fca00078e0030 */
[----:B------:R2:W-:Y:S02]  /*e4e0*/  STG.E.128 desc[UR62][R20.64+0x10], R40 ;  /* 0x0000102814007986 */ /* 0x0005e4000c101d3e */
.L_x_221:
[----:B------:R-:W-:Y:S05]  /*e4f0*/  BSYNC.RECONVERGENT B0 ;  /* 0x0000000000007941 */ /* 0x000fea0003800200 */
.L_x_220:
[----:B------:R-:W-:Y:S04]  /*e500*/  BSSY.RECONVERGENT B0, `(.L_x_222) ;  /* 0x0000018000007945 */ /* 0x000fe80003800200 */
[----:B------:R-:W-:Y:S05]  /*e510*/  @P4 BRA `(.L_x_223) ;  /* 0x0000000000584947 */ /* 0x000fea0003800000 */
        /* <DEDUP_REMOVED lines=8> */
[----:B-12---:R-:W-:Y:S01]  /*e5a0*/  IMAD.WIDE.U32 R40, R0, 0x10000, RZ ;  /* 0x0001000000287825 */ /* 0x006fe200078e00ff */
        /* <DEDUP_REMOVED lines=13> */
.L_x_223:
[----:B------:R-:W-:Y:S05]  /*e680*/  BSYNC.RECONVERGENT B0 ;  /* 0x0000000000007941 */ /* 0x000fea0003800200 */
.L_x_222:
        /* <DEDUP_REMOVED lines=10> */
[----:B---3--:R-:W-:Y:S01]  /*e730*/  IMAD.WIDE.U32 R26, R0, 0x10000, RZ ;  /* 0x00010000001a7825 */ /* 0x008fe200078e00ff */
        /* <DEDUP_REMOVED lines=14> */
.L_x_225:
[----:B------:R-:W-:Y:S05]  /*e820*/  BSYNC.RECONVERGENT B0 ;  /* 0x0000000000007941 */ /* 0x000fea0003800200 */
.L_x_224:
        /* <DEDUP_REMOVED lines=10> */
[----:B---34-:R-:W-:Y:S01]  /*e8d0*/  IMAD.WIDE.U32 R24, R0, 0x10000, RZ ;  /* 0x0001000000187825 */ /* 0x018fe200078e00ff */
        /* <DEDUP_REMOVED lines=13> */
.L_x_227:
[----:B------:R-:W-:Y:S05]  /*e9b0*/  BSYNC.RECONVERGENT B0 ;  /* 0x0000000000007941 */ /* 0x000fea0003800200 */
.L_x_226:
        /* <DEDUP_REMOVED lines=25> */
.L_x_229:
[----:B------:R-:W-:Y:S05]  /*eb50*/  BSYNC.RECONVERGENT B0 ;  /* 0x0000000000007941 */ /* 0x000fea0003800200 */
.L_x_228:
[----:B------:R-:W-:Y:S01]  /*eb60*/  NOP ;  /* 0x0000000000007918 */ /* 0x000fe20000000000 */
[----:B------:R-:W-:Y:S05]  /*eb70*/  BRA.U !UP0, `(.L_x_230) ;  /* 0x0000000108087547 */ /* 0x000fea000b800000 */
[----:B------:R-:W-:Y:S05]  /*eb80*/  BPT.TRAP 0x1 ;  /* 0x000000040000795c */ /* 0x000fea0000300000 */
[----:B------:R-:W-:Y:S05]  /*eb90*/  BPT.TRAP 0x1 ;  /* 0x000000040000795c */ /* 0x000fea0000300000 */
.L_x_230:
[----:B------:R-:W-:-:S04]  /*eba0*/  UIADD3 UR4, UPT, UPT, UR36, 0x338b0, URZ ;  /* 0x000338b024047890 */ /* 0x000fc8000fffe0ff */
[----:B------:R-:W-:-:S09]  /*ebb0*/  UPRMT UR4, UR37, 0x654, UR4 ;  /* 0x0000065425047896 */ /* 0x000fd20008000004 */
[----:B------:R-:W-:Y:S01]  /*ebc0*/  SYNCS.ARRIVE.TRANS64.RED.A1T0 RZ, [UR4], RZ ;  /* 0x000000ffffff79a7 */ /* 0x000fe20008100404 */
[----:B------:R-:W-:Y:S05]  /*ebd0*/  BRA.U !UP0, `(.L_x_231) ;  /* 0x0000000108047547 */ /* 0x000fea000b800000 */
[----:B------:R-:W-:Y:S05]  /*ebe0*/  BPT.TRAP 0x1 ;  /* 0x000000040000795c */ /* 0x000fea0000300000 */
.L_x_231:
[----:B------:R-:W-:Y:S02]  /*ebf0*/  SHF.L.U32 R3, RZ, 0x1f, RZ ;  /* 0x0000001fff037819 */ /* 0x000fe400000006ff */
[----:B------:R-:W-:Y:S02]  /*ec00*/  SHF.R.U32.HI R0, RZ, 0x15, R65 ;  /* 0x00000015ff007819 */ /* 0x000fe40000011641 */
[----:B------:R-:W5:Y:S02]  /*ec10*/  SYNCS.PHASECHK.TRANS64.TRYWAIT P1, [UR36+0x338a8], R3 ;  /* 0x0338a803ff0075a7 */ /* 0x000f640008021124 */
[----:B------:R-:W-:Y:S01]  /*ec20*/  ISETP.NE.AND P0, PT, R64, R0, PT ;  /* 0x000000004000720c */ /* 0x000fe20003f05270 */
[----:B-----5:R-:W-:-:S12]  /*ec30*/  @!P1 BRA `(.L_x_232) ;  /* 0x0000002000949947 */ /* 0x020fd80003800000 */
.L_x_310:
[----:B------:R-:W-:Y:S05]  /*ec40*/  @!P0 BRA `(.L_x_233) ;  /* 0x0000000000408947 */ /* 0x000fea0003800000 */
[----:B------:R-:W-:Y:S01]  /*ec50*/  MOV R14, 0x0 ;  /* 0x00000000000e7802 */ /* 0x000fe20000000f00 */
[----:B------:R-:W3:Y:S01]  /*ec60*/  LDCU.64 UR8, c[0x4][0x80] ;  /* 0x01001000ff0877ac */ /* 0x000ee20008000a00 */
[----:B------:R-:W-:Y:S02]  /*ec70*/  HFMA2 R12, -RZ, RZ, 0, 5.9604644775390625e-08 ;  /* 0x00000001ff0c7431 */ /* 0x000fe400000001ff */
[----:B------:R-:W-:Y:S01]  /*ec80*/  IMAD.MOV.U32 R8, RZ, RZ, 0x192 ;  /* 0x00000192ff087424 */ /* 0x000fe200078e00ff */
[----:B------:R-:W5:Y:S01]  /*ec90*/  LDCU.64 UR6, c[0x4][0x88] ;  /* 0x01001100ff0677ac */ /* 0x000f620008000a00 */
[----:B------:R-:W1:Y:S01]  /*eca0*/  LDC.64 R14, c[0x4][R14] ;  /* 0x010000000e0e7b82 */ /* 0x000e620000000a00 */
[----:B------:R-:W-:Y:S01]  /*ecb0*/  IMAD.MOV.U32 R13, RZ, RZ, RZ ;  /* 0x000000ffff0d7224 */ /* 0x000fe200078e00ff */
[----:B------:R-:W2:Y:S01]  /*ecc0*/  LDCU.64 UR4, c[0x4][0x8] ;  /* 0x01000100ff0477ac */ /* 0x000ea20008000a00 */
[----:B---3--:R-:W-:Y:S01]  /*ecd0*/  IMAD.U32 R4, RZ, RZ, UR8 ;  /* 0x00000008ff047e24 */ /* 0x008fe2000f8e00ff */
[----:B------:R-:W-:Y:S01]  /*ece0*/  MOV R5, UR9 ;  /* 0x0000000900057c02 */ /* 0x000fe20008000f00 */
[----:B-----5:R-:W-:Y:S01]  /*ecf0*/  IMAD.U32 R6, RZ, RZ, UR6 ;  /* 0x00000006ff067e24 */ /* 0x020fe2000f8e00ff */
[----:B------:R-:W-:Y:S01]  /*ed00*/  MOV R7, UR7 ;  /* 0x0000000700077c02 */ /* 0x000fe20008000f00 */
[----:B--2---:R-:W-:Y:S01]  /*ed10*/  IMAD.U32 R10, RZ, RZ, UR4 ;  /* 0x00000004ff0a7e24 */ /* 0x004fe2000f8e00ff */
[----:B------:R-:W-:-:S02]  /*ed20*/  MOV R11, UR5 ;  /* 0x00000005000b7c02 */ /* 0x000fc40008000f00 */
[----:B-1--4-:R-:W-:-:S07]  /*ed30*/  LEPC R20, `(.L_x_233) ;  /* 0x000000001014794e */ /* 0x012fce0000000000 */
[----:B------:R-:W-:Y:S05]  /*ed40*/  CALL.ABS.NOINC R14 ;  /* 0x000000000e007343 */ /* 0x000fea0003c00000 */
.L_x_233:
[----:B------:R-:W-:Y:S01]  /*ed50*/  VIADD R0, R63, 0xfffffec0 ;  /* 0xfffffec03f007836 */ /* 0x000fe20000000000 */
[----:B------:R-:W-:Y:S05]  /*ed60*/  WARPSYNC.ALL ;  /* 0x0000000000007948 */ /* 0x000fea0003800000 */
[----:B------:R-:W-:Y:S02]  /*ed70*/  SHF.R.U32.HI R0, RZ, 0x15, R0 ;  /* 0x00000015ff007819 */ /* 0x000fe40000011600 */
[----:B------:R-:W-:Y:S02]  /*ed80*/  R2UR UR4, R65 ;  /* 0x00000000410472ca */ /* 0x000fe400000e0000 */
[----:B------:R-:W-:-:S11]  /*ed90*/  ISETP.NE.AND P0, PT, R64, R0, PT ;  /* 0x000000004000720c */ /* 0x000fd60003f05270 */
[----:B-12---:R-:W1:Y:S02]  /*eda0*/  LDTM.x16 R40, tmem[UR4] ;  /* 0x00000004002879ee */ /* 0x006e640008240000 */
[----:B-1----:R-:W-:Y:S05]  /*edb0*/  @!P0 BRA `(.L_x_234) ;  /* 0x0000000000408947 */ /* 0x002fea0003800000 */
[----:B------:R-:W-:Y:S01]  /*edc0*/  MOV R14, 0x0 ;  /* 0x00000000000e7802 */ /* 0x000fe20000000f00 */
[----:B------:R-:W3:Y:S01]  /*edd0*/  LDCU.64 UR8, c[0x4][0x80] ;  /* 0x01001000ff0877ac */ /* 0x000ee20008000a00 */
[----:B------:R-:W-:Y:S02]  /*ede0*/  HFMA2 R12, -RZ, RZ, 0, 5.9604644775390625e-08 ;  /* 0x00000001ff0c7431 */ /* 0x000fe400000001ff */
[----:B------:R-:W-:Y:S01]  /*edf0*/  IMAD.MOV.U32 R8, RZ, RZ, 0x192 ;  /* 0x00000192ff087424 */ /* 0x000fe200078e00ff */
[----:B------:R-:W1:Y:S01]  /*ee00*/  LDCU.64 UR6, c[0x4][0x88] ;  /* 0x01001100ff0677ac */ /* 0x000e620008000a00 */
[----:B------:R-:W2:Y:S01]  /*ee10*/  LDC.64 R14, c[0x4][R14] ;  /* 0x010000000e0e7b82 */ /* 0x000ea20000000a00 */
[----:B------:R-:W-:Y:S01]  /*ee20*/  IMAD.MOV.U32 R13, RZ, RZ, RZ ;  /* 0x000000ffff0d7224 */ /* 0x000fe200078e00ff */
[----:B------:R-:W5:Y:S01]  /*ee30*/  LDCU.64 UR4, c[0x4][0x8] ;  /* 0x01000100ff0477ac */ /* 0x000f620008000a00 */
[----:B---3--:R-:W-:Y:S01]  /*ee40*/  IMAD.U32 R4, RZ, RZ, UR8 ;  /* 0x00000008ff047e24 */ /* 0x008fe2000f8e00ff */
[----:B------:R-:W-:Y:S01]  /*ee50*/  MOV R5, UR9 ;  /* 0x0000000900057c02 */ /* 0x000fe20008000f00 */
[----:B-1----:R-:W-:Y:S01]  /*ee60*/  IMAD.U32 R6, RZ, RZ, UR6 ;  /* 0x00000006ff067e24 */ /* 0x002fe2000f8e00ff */
[----:B------:R-:W-:Y:S01]  /*ee70*/  MOV R7, UR7 ;  /* 0x0000000700077c02 */ /* 0x000fe20008000f00 */
[----:B-----5:R-:W-:Y:S01]  /*ee80*/  IMAD.U32 R10, RZ, RZ, UR4 ;  /* 0x00000004ff0a7e24 */ /* 0x020fe2000f8e00ff */
[----:B------:R-:W-:-:S02]  /*ee90*/  MOV R11, UR5 ;  /* 0x00000005000b7c02 */ /* 0x000fc40008000f00 */
[----:B----4-:R-:W-:-:S07]  /*eea0*/  LEPC R20, `(.L_x_234) ;  /* 0x000000001014794e */ /* 0x010fce0000000000 */
[----:B--2---:R-:W-:Y:S05]  /*eeb0*/  CALL.ABS.NOINC R14 ;  /* 0x000000000e007343 */ /* 0x004fea0003c00000 */
.L_x_234:
[C---:B------:R-:W-:Y:S01]  /*eec0*/  VIADD R0, R63.reuse, 0xfffffee0 ;  /* 0xfffffee03f007836 */ /* 0x040fe20000000000 */
[----:B------:R-:W-:Y:S05]  /*eed0*/  WARPSYNC.ALL ;  /* 0x0000000000007948 */ /* 0x000fea0003800000 */
[----:B------:R-:W-:Y:S02]  /*eee0*/  SHF.R.U32.HI R0, RZ, 0x15, R0 ;  /* 0x00000015ff007819 */ /* 0x000fe40000011600 */
[----:B------:R-:W-:Y:S02]  /*eef0*/  R2UR UR4, R63 ;  /* 0x000000003f0472ca */ /* 0x000fe400000e0000 */
[----:B------:R-:W-:-:S11]  /*ef00*/  ISETP.NE.AND P0, PT, R64, R0, PT ;  /* 0x000000004000720c */ /* 0x000fd60003f05270 */
[----:B---34-:R-:W1:Y:S02]  /*ef10*/  LDTM.x16 R24, tmem[UR4+-0x140] ;  /* 0xfffec004001879ee */ /* 0x018e64000824ff00 */
        /* <DEDUP_REMOVED lines=17> */
.L_x_235:
[----:B------:R-:W-:Y:S05]  /*f030*/  WARPSYNC.ALL ;  /* 0x0000000000007948 */ /* 0x000fea0003800000 */
[----:B------:R-:W-:Y:S01]  /*f040*/  R2UR UR4, R63 ;  /* 0x000000003f0472ca */ /* 0x000fe200000e0000 */
[----:B------:R-:W1:Y:S01]  /*f050*/  LDCU UR8, c[0x0][0x388] ;  /* 0x00007100ff0877ac */ /* 0x000e620008000800 */
[----:B------:R-:W-:Y:S01]  /*f060*/  IADD3 R2, P1, P0, R2, R23, R57 ;  /* 0x0000001702027210 */ /* 0x000fe2000783e039 */
[----:B------:R-:W-:Y:S01]  /*f070*/  BSSY.RECONVERGENT B0, `(.L_x_236) ;  /* 0x000003f000007945 */ /* 0x000fe20003800200 */
[----:B------:R-:W2:Y:S02]  /*f080*/  LDCU UR5, c[0x0][0x384] ;  /* 0x00007080ff0577ac */ /* 0x000ea40008000800 */
[----:B------:R-:W-:Y:S01]  /*f090*/  IADD3.X R0, PT, PT, RZ, R22, RZ, P1, P0 ;  /* 0x00000016ff007210 */ /* 0x000fe20000fe04ff */
[----:B------:R-:W3:Y:S06]  /*f0a0*/  LDCU.64 UR6, c[0x0][0x980] ;  /* 0x00013000ff0677ac */ /* 0x000eec0008000a00 */
[----:B------:R-:W4:Y:S01]  /*f0b0*/  LDTM.x16 R4, tmem[UR4+-0x120] ;  /* 0xfffee004000479ee */ /* 0x000f22000824ff00 */
[----:B------:R-:W4:Y:S01]  /*f0c0*/  LDCU UR4, c[0x0][0x448] ;  /* 0x00008900ff0477ac */ /* 0x000f220008000800 */
[----:B-1----:R-:W-:-:S02]  /*f0d0*/  ISETP.GE.AND P6, PT, R57, UR8, PT ;  /* 0x0000000839007c0c */ /* 0x002fc4000bfc6270 */
[----:B------:R-:W-:Y:S02]  /*f0e0*/  ISETP.GE.AND P5, PT, R62, UR8, PT ;  /* 0x000000083e007c0c */ /* 0x000fe4000bfa6270 */
[----:B--2---:R-:W-:Y:S02]  /*f0f0*/  ISETP.GE.U32.OR P6, PT, R56, UR5, P6 ;  /* 0x0000000538007c0c */ /* 0x004fe4000b7c6470 */
[----:B------:R-:W-:Y:S02]  /*f100*/  ISETP.GE.AND P4, PT, R61, UR8, PT ;  /* 0x000000083d007c0c */ /* 0x000fe4000bf86270 */
[----:B---3--:R-:W-:Y:S02]  /*f110*/  LEA R22, P0, R2, UR6, 0x1 ;  /* 0x0000000602167c11 */ /* 0x008fe4000f8008ff */
[----:B------:R-:W-:Y:S02]  /*f120*/  ISETP.GE.AND P3, PT, R60, UR8, PT ;  /* 0x000000083c007c0c */ /* 0x000fe4000bf66270 */
[----:B------:R-:W-:-:S02]  /*f130*/  ISETP.GE.AND P2, PT, R59, UR8, PT ;  /* 0x000000083b007c0c */ /* 0x000fc4000bf46270 */
[----:B------:R-:W-:Y:S02]  /*f140*/  ISETP.GE.AND P1, PT, R58, UR8, PT ;  /* 0x000000083a007c0c */ /* 0x000fe4000bf26270 */
[----:B------:R-:W-:Y:S02]  /*f150*/  LEA.HI.X R23, R2, UR7, R0, 0x1, P0 ;  /* 0x0000000702177c11 */ /* 0x000fe400080f0c00 */
[----:B------:R-:W-:Y:S01]  /*f160*/  ISETP.GE.U32.OR P5, PT, R56, UR5, P5 ;  /* 0x0000000538007c0c */ /* 0x000fe2000afa6470 */
[----:B----4-:R-:W-:Y:S01]  /*f170*/  FMUL R20, R14, UR4 ;  /* 0x000000040e147c20 */ /* 0x010fe20008400000 */
[C---:B------:R-:W-:Y:S01]  /*f180*/  ISETP.GE.U32.OR P4, PT, R56.reuse, UR5, P4 ;  /* 0x0000000538007c0c */ /* 0x040fe2000a786470 */
[----:B------:R-:W-:Y:S01]  /*f190*/  FMUL R21, R15, UR4 ;  /* 0x000000040f157c20 */ /* 0x000fe20008400000 */
[----:B------:R-:W-:Y:S01]  /*f1a0*/  ISETP.GE.U32.OR P3, PT, R56, UR5, P3 ;  /* 0x0000000538007c0c */ /* 0x000fe20009f66470 */
[----:B------:R-:W-:Y:S01]  /*f1b0*/  FMUL R18, R18, UR4 ;  /* 0x0000000412127c20 */ /* 0x000fe20008400000 */
[C---:B------:R-:W-:Y:S01]  /*f1c0*/  ISETP.GE.U32.OR P2, PT, R56.reuse, UR5, P2 ;  /* 0x0000000538007c0c */ /* 0x040fe20009746470 */
[----:B------:R-:W-:Y:S01]  /*f1d0*/  FMUL R19, R19, UR4 ;  /* 0x0000000413137c20 */ /* 0x000fe20008400000 */
[----:B------:R-:W-:Y:S01]  /*f1e0*/  ISETP.GE.U32.OR P1, PT, R56, UR5, P1 ;  /* 0x0000000538007c0c */ /* 0x000fe20008f26470 */
[----:B------:R-:W-:Y:S01]  /*f1f0*/  FMUL R16, R16, UR4 ;  /* 0x0000000410107c20 */ /* 0x000fe20008400000 */
[----:B------:R-:W-:Y:S01]  /*f200*/  FMUL R17, R17, UR4 ;  /* 0x0000000411117c20 */ /* 0x000fe20008400000 */
[----:B------:R-:W-:Y:S01]  /*f210*/  FMUL R56, R12, UR4 ;  /* 0x000000040c387c20 */ /* 0x000fe20008400000 */
[----:B------:R-:W-:Y:S01]  /*f220*/  FMUL R57, R13, UR4 ;  /* 0x000000040d397c20 */ /* 0x000fe20008400000 */
[----:B------:R-:W-:Y:S08]  /*f230*/  @P6 BRA `(.L_x_237) ;  /* 0x0000000000886947 */ /* 0x000ff00003800000 */
[----:B------:R-:W-:Y:S01]  /*f240*/  FMUL R2, R40, UR4 ;  /* 0x0000000428027c20 */ /* 0x000fe20008400000 */
[----:B------:R-:W-:Y:S01]  /*f250*/  FMUL R41, R41, UR4 ;  /* 0x0000000429297c20 */ /* 0x000fe20008400000 */
[----:B------:R-:W-:Y:S01]  /*f260*/  FMUL R0, R44, UR4 ;  /* 0x000000042c007c20 */ /* 0x000fe20008400000 */
[----:B------:R-:W-:Y:S01]  /*f270*/  FMUL R45, R45, UR4 ;  /* 0x000000042d2d7c20 */ /* 0x000fe20008400000 */
[----:B------:R-:W-:Y:S01]  /*f280*/  FMUL R3, R42, UR4 ;  /* 0x000000042a037c20 */ /* 0x000fe20008400000 */
[----:B------:R-:W-:Y:S01]  /*f290*/  FMUL R43, R43, UR4 ;  /* 0x000000042b2b7c20 */ /* 0x000fe20008400000 */
[----:B------:R-:W-:Y:S01]  /*f2a0*/  F2FP.F16.F32.PACK_AB R2, R41, R2 ;  /* 0x000000022902723e */ /* 0x000fe200000000ff */
[----:B------:R-:W-:Y:S01]  /*f2b0*/  FMUL R46, R46, UR4 ;  /* 0x000000042e2e7c20 */ /* 0x000fe20008400000 */
[----:B------:R-:W-:Y:S01]  /*f2c0*/  F2FP.F16.F32.PACK_AB R0, R45, R0 ;  /* 0x000000002d00723e */ /* 0x000fe200000000ff */
[----:B------:R-:W-:Y:S01]  /*f2d0*/  FMUL R47, R47, UR4 ;  /* 0x000000042f2f7c20 */ /* 0x000fe20008400000 */
[----:B------:R-:W-:-:S02]  /*f2e0*/  PRMT R12, R2, 0x7632, R12 ;  /* 0x00007632020c7816 */ /* 0x000fc4000000000c */
[----:B------:R-:W-:Y:S02]  /*f2f0*/  PRMT R14, R0, 0x7632, R14 ;  /* 0x00007632000e7816 */ /* 0x000fe4000000000e */
[----:B------:R-:W-:Y:S02]  /*f300*/  PRMT R13, R2, 0x7610, R13 ;  /* 0x00007610020d7816 */ /* 0x000fe4000000000d */
[----:B------:R-:W-:Y:S02]  /*f310*/  F2FP.F16.F32.PACK_AB R3, R43, R3 ;  /* 0x000000032b03723e */ /* 0x000fe400000000ff */
[----:B------:R-:W-:Y:S02]  /*f320*/  F2FP.F16.F32.PACK_AB R2, R47, R46 ;  /* 0x0000002e2f02723e */ /* 0x000fe400000000ff */
[----:B------:R-:W-:Y:S02]  /*f330*/  LOP3.LUT R12, R12, 0xffff, RZ, 0xc0, !PT ;  /* 0x0000ffff0c0c7812 */ /* 0x000fe400078ec0ff */
[----:B------:R-:W-:-:S02]  /*f340*/  LOP3.LUT R14, R14, 0xffff, RZ, 0xc0, !PT ;  /* 0x0000ffff0e0e7812 */ /* 0x000fc400078ec0ff */
[----:B------:R-:W-:Y:S01]  /*f350*/  PRMT R15, R3, 0x7632, R15 ;  /* 0x00007632030f7816 */ /* 0x000fe2000000000f */
[----:B------:R-:W-:Y:S01]  /*f360*/  IMAD.WIDE.U32 R42, R12, 0x10000, RZ ;  /* 0x000100000c2a7825 */ /* 0x000fe200078e00ff */
[----:B------:R-:W-:-:S03]  /*f370*/  PRMT R40, R2, 0x7632, R40 ;  /* 0x0000763202287816 */ /* 0x000fc60000000028 */
[----:B------:R-:W-:Y:S01]  /*f380*/  IMAD.WIDE.U32 R44, R14, 0x10000, RZ ;  /* 0x000100000e2c7825 */ /* 0x000fe200078e00ff */
[----:B------:R-:W-:Y:S02]  /*f390*/  LOP3.LUT R3, R43, 0xffff, R3, 0xf8, !PT ;  /* 0x0000ffff2b037812 */ /* 0x000fe400078ef803 */
[----:B------:R-:W-:Y:S01]  /*f3a0*/  LOP3.LUT R13, R42, 0xffff, R13, 0xf8, !PT ;  /* 0x0000ffff2a0d7812 */ /* 0x000fe200078ef80d */
[----:B------:R-:W-:Y:S01]  /*f3b0*/  IMAD.U32 R15, R15, 0x10000, RZ ;  /* 0x000100000f0f7824 */ /* 0x000fe200078e00ff */
[----:B------:R-:W-:Y:S01]  /*f3c0*/  LOP3.LUT R2, R45, 0xffff, R2, 0xf8, !PT ;  /* 0x0000ffff2d027812 */ /* 0x000fe200078ef802 */
[----:B------:R-:W-:Y:S01]  /*f3d0*/  IMAD.U32 R40, R40, 0x10000, RZ ;  /* 0x0001000028287824 */ /* 0x000fe200078e00ff */
[----:B------:R-:W-:Y:S01]  /*f3e0*/  LOP3.LUT R0, R44, 0xffff, R0, 0xf8, !PT ;  /* 0x0000ffff2c007812 */ /* 0x000fe200078ef800 */
[----:B------:R-:W-:Y:S01]  /*f3f0*/  IMAD.MOV.U32 R12, RZ, RZ, R13 ;  /* 0x000000ffff0c7224 */ /* 0x000fe200078e000d */
[----:B------:R-:W-:Y:S02]  /*f400*/  LOP3.LUT R3, R3, R15, RZ, 0xfc, !PT ;  /* 0x0000000f03037212 */ /* 0x000fe400078efcff */
[----:B------:R-:W-:Y:S01]  /*f410*/  LOP3.LUT R2, R2, R40, RZ, 0xfc, !PT ;  /* 0x0000002802027212 */ /* 0x000fe200078efcff */
[----:B------:R-:W-:-:S02]  /*f420*/  IMAD.MOV.U32 R14, RZ, RZ, R0 ;  /* 0x000000ffff0e7224 */ /* 0x000fc400078e0000 */
[----:B------:R-:W-:Y:S02]  /*f430*/  IMAD.MOV.U32 R13, RZ, RZ, R3 ;  /* 0x000000ffff0d7224 */ /* 0x000fe400078e0003 */
[----:B------:R-:W-:-:S05]  /*f440*/  IMAD.MOV.U32 R15, RZ, RZ, R2 ;  /* 0x000000ffff0f7224 */ /* 0x000fca00078e0002 */
[----:B------:R1:W-:Y:S02]  /*f450*/  STG.E.128 desc[UR62][R22.64], R12 ;  /* 0x0000000c16007986 */ /* 0x0003e4000c101d3e */
.L_x_237:
[----:B------:R-:W-:Y:S05]  /*f460*/  BSYNC.RECONVERGENT B0 ;  /* 0x0000000000007941 */ /* 0x000fea0003800200 */
.L_x_236:
[----:B------:R-:W-:Y:S04]  /*f470*/  BSSY.RECONVERGENT B0, `(.L_x_238) ;  /* 0x0000024000007945 */ /* 0x000fe80003800200 */
[----:B------:R-:W-:Y:S05]  /*f480*/  @P5 BRA `(.L_x_239) ;  /* 0x0000000000885947 */ /* 0x000fea0003800000 */
        /* <DEDUP_REMOVED lines=10> */
[----:B-1----:R-:W-:-:S02]  /*f530*/  PRMT R12, R0, 0x7632, R12 ;  /* 0x00007632000c7816 */ /* 0x002fc4000000000c */
        /* <DEDUP_REMOVED lines=23> */
.L_x_239:
[----:B------:R-:W-:Y:S05]  /*f6b0*/  BSYNC.RECONVERGENT B0 ;  /* 0x0000000000007941 */ /* 0x000fea0003800200 */
.L_x_238:
        /* <DEDUP_REMOVED lines=12> */
[----:B-12---:R-:W-:-:S02]  /*f780*/  PRMT R14, R2, 0x7632, R14 ;  /* 0x00007632020e7816 */ /* 0x006fc4000000000e */
[C---:B------:R-:W-:Y:S02]  /*f790*/  PRMT R12, R0.reuse, 0x7632, R12 ;  /* 0x00007632000c7816 */ /* 0x040fe4000000000c */
        /* <DEDUP_REMOVED lines=22> */
.L_x_241:
[----:B------:R-:W-:Y:S05]  /*f900*/  BSYNC.RECONVERGENT B0 ;  /* 0x0000000000007941 */ /* 0x000fea0003800200 */
.L_x_240:
        /* <DEDUP_REMOVED lines=12> */
[----:B-123--:R-:W-:-:S02]  /*f9d0*/  PRMT R12, R0, 0x7632, R12 ;  /* 0x00007632000c7816 */ /* 0x00efc4000000000c */
        /* <DEDUP_REMOVED lines=23> */
.L_x_243:
[----:B------:R-:W-:Y:S05]  /*fb50*/  BSYNC.RECONVERGENT B0 ;  /* 0x0000000000007941 */ /* 0x000fea0003800200 */
.L_x_242:
        /* <DEDUP_REMOVED lines=22> */
[----:B-1234-:R-:W-:Y:S01]  /*fcc0*/  IMAD.WIDE.U32 R12, R6, 0x10000, RZ ;  /* 0x00010000060c7825 */ /* 0x01efe200078e00ff */
        /* <DEDUP_REMOVED lines=13> */
.L_x_245:
[----:B------:R-:W-:Y:S05]  /*fda0*/  BSYNC.RECONVERGENT B0 ;  /* 0x0000000000007941 */ /* 0x000fea0003800200 */
.L_x_244:
        /* <DEDUP_REMOVED lines=21> */
[----:B------:R-:W-:Y:S01]  /*ff00*/  LOP3.LUT R7, R18, R4, RZ, 0xfc, !PT ;  /* 0x0000000412077212 */ /* 0x000fe200078efcff */
[----:B------:R-:W-:Y:S02]  /*ff10*/  IMAD.MOV.U32 R4, RZ, RZ, R5 ;  /* 0x000000ffff047224 */ /* 0x000fe400078e0005 */
[----:B------:R-:W-:-:S05]  /*ff20*/  IMAD.MOV.U32 R5, RZ, RZ, R3 ;  /* 0x000000ffff057224 */ /* 0x000fca00078e0003 */
[----:B------:R1:W-:Y:S02]  /*ff30*/  STG.E.128 desc[UR62][R22.64+0x90], R4 ;  /* 0x0000900416007986 */ /* 0x0003e4000c101d3e */
.L_x_247:
[----:B------:R-:W-:Y:S05]  /*ff40*/  BSYNC.RECONVERGENT B0 ;  /* 0x0000000000007941 */ /* 0x000fea0003800200 */
.L_x_246:
[----:B------:R-:W5:Y:S01]  /*ff50*/  LDL.LU R0, [R1] ;  /* 0x0000000001007983 */ /* 0x000f620000300800 */
[----:B------:R-:W-:Y:S01]  /*ff60*/  NOP ;  /* 0x0000000000007918 */ /* 0x000fe20000000000 */
[----:B-----5:R-:W-:-:S13]  /*ff70*/  R2UR UR4, R0 ;  /* 0x00000000000472ca */ /* 0x020fda00000e0000 */
[----:B------:R-:W-:-:S09]  /*ff80*/  UISETP.NE.AND UP0, UPT, UR4, 0x3, UPT ;  /* 0x000000030400788c */ /* 0x000fd2000bf05270 */
[----:B------:R-:W-:Y:S05]  /*ff90*/  BRA.U !UP0, `(.L_x_248) ;  /* 0x0000000108087547 */ /* 0x000fea000b800000 */
[----:B------:R-:W-:Y:S05]  /*ffa0*/  BPT.TRAP 0x1 ;  /* 0x000000040000795c */ /* 0x000fea0000300000 */
[----:B------:R-:W-:Y:S05]  /*ffb0*/  BPT.TRAP 0x1 ;  /* 0x000000040000795c */ /* 0x000fea0000300000 */
.L_x_248:
[----:B------:R-:W-:Y:S02]  /*ffc0*/  UIADD3 UR4, UPT, UPT, UR36, 0x338b8, URZ ;  /* 0x000338b824047890 */ /* 0x000fe4000fffe0ff */
[----:B------:R-:W-:Y:S02]  /*ffd0*/  ULOP3.LUT UP0, URZ, UR38, 0x7, URZ, 0xc0, !UPT ;  /* 0x0000000726ff7892 */ /* 0x000fe4000f80c0ff */
[----:B------:R-:W-:-:S09]  /*ffe0*/  UPRMT UR4, UR37, 0x654, UR4 ;  /* 0x0000065425047896 */ /* 0x000fd20008000004 */
[----:B------:R-:W-:Y:S01]  /*fff0*/  SYNCS.ARRIVE.TRANS64.RED.A1T0 RZ, [UR4], RZ ;  /* 0x000000ffffff79a7 */ /* 0x000fe20008100404 */
[----:B------:R-:W-:Y:S01]  /*10000*/  BAR.SYNC.DEFER_BLOCKING 0x1, 0x100 ;  /* 0x0044000000007b1d */ /* 0x000fe20000010000 */
[----:B------:R-:W-:-:S13]  /*10010*/  PLOP3.LUT P0, PT, PT, PT, UP0, 0x80, 0x8 ;  /* 0x000000000008781c */ /* 0x000fda0003f0f008 */
[----:B------:R-:W-:Y:S05]  /*10020*/  @P0 EXIT ;  /* 0x000000000000094d */ /* 0x000fea0003800000 */
[----:B------:R-:W5:Y:S01]  /*10030*/  S2UR UR5, SR_CgaCtaId ;  /* 0x00000000000579c3 */ /* 0x000f620000008800 */
[----:B------:R-:W-:Y:S01]  /*10040*/  UMOV UR4, 0x400 ;  /* 0x0000040000047882 */ /* 0x000fe20000000000 */
[----:B------:R-:W-:Y:S01]  /*10050*/  IMAD.MOV.U32 R2, RZ, RZ, 0xffff ;  /* 0x0000ffffff027424 */ /* 0x000fe200078e00ff */
[----:B-----5:R-:W-:-:S09]  /*10060*/  ULEA UR4, UR5, UR4, 0x18 ;  /* 0x0000000405047291 */ /* 0x020fd2000f8ec0ff */
[----:B------:R-:W5:Y:S01]  /*10070*/  LDS R3, [UR4+0x338c0] ;  /* 0x0338c004ff037984 */ /* 0x000f620008000800 */
[----:B------:R-:W-:Y:S02]  /*10080*/  UMOV UR4, 0x40 ;  /* 0x0000004000047882 */ /* 0x000fe40000000000 */
[----:B------:R-:W-:Y:S01]  /*10090*/  ULEA UR5, UR5, UR4, 0x18 ;  /* 0x0000000405057291 */ /* 0x000fe2000f8ec0ff */
[----:B------:R-:W-:-:S08]  /*100a0*/  NOP ;  /* 0x0000000000007918 */ /* 0x000fd00000000000 */
[----:B------:R-:W1:Y:S01]  /*100b0*/  LDS R0, [UR5+0x14] ;  /* 0x00001405ff007984 */ /* 0x000e620008000800 */
[----:B-----5:R-:W-:-:S04]  /*100c0*/  LOP3.LUT R3, R3, 0xffff, RZ, 0xc0, !PT ;  /* 0x0000ffff03037812 */ /* 0x020fc800078ec0ff */
[----:B------:R-:W-:-:S04]  /*100d0*/  SHF.R.U32.HI R3, RZ, 0x5, R3 ;  /* 0x00000005ff037819 */ /* 0x000fc80000011603 */
[----:B------:R-:W-:-:S04]  /*100e0*/  SHF.L.U32 R2, R2, R3, RZ ;  /* 0x0000000302027219 */ /* 0x000fc800000006ff */
[----:B-1----:R-:W-:-:S04]  /*100f0*/  LOP3.LUT R0, R0, R2, RZ, 0xc0, !PT ;  /* 0x0000000200007212 */ /* 0x002fc800078ec0ff */
[----:B------:R-:W-:Y:S01]  /*10100*/  ISETP.NE.AND P0, PT, R0, R2, PT ;  /* 0x000000020000720c */ /* 0x000fe20003f05270 */
[----:B------:R-:W-:-:S05]  /*10110*/  IMAD.MOV.U32 R0, RZ, RZ, 0x1 ;  /* 0x00000001ff007424 */ /* 0x000fca00078e00ff */
[----:B------:R-:W-:-:S07]  /*10120*/  SHF.L.U32 R0, R0, R3, RZ ;  /* 0x0000000300007219 */ /* 0x000fce00000006ff */
[----:B------:R-:W-:Y:S05]  /*10130*/  @P0 BRA `(.L_x_249) ;  /* 0x00000000005c0947 */ /* 0x000fea0003800000 */
[----:B------:R-:W1:Y:S02]  /*10140*/  LDS R3, [UR5+0x18] ;  /* 0x00001805ff037984 */ /* 0x000e640008000800 */
[----:B-1----:R-:W-:-:S04]  /*10150*/  LOP3.LUT R3, R3, R0, RZ, 0xc0, !PT ;  /* 0x0000000003037212 */ /* 0x002fc800078ec0ff */
[----:B------:R-:W-:-:S13]  /*10160*/  ISETP.NE.AND P0, PT, R3, R0, PT ;  /* 0x000000000300720c */ /* 0x000fda0003f05270 */
[----:B------:R-:W-:Y:S05]  /*10170*/  @P0 BRA `(.L_x_250) ;  /* 0x0000000000400947 */ /* 0x000fea0003800000 */
[----:B------:R-:W-:Y:S01]  /*10180*/  R2UR UR4, R2 ;  /* 0x00000000020472ca */ /* 0x000fe200000e0000 */
[----:B------:R-:W1:Y:S01]  /*10190*/  S2R R3, SR_LANEID ;  /* 0x0000000000037919 */ /* 0x000e620000000000 */
[----:B------:R-:W-:-:S04]  /*101a0*/  LOP3.LUT R0, RZ, R0, RZ, 0x33, !PT ;  /* 0x00000000ff007212 */ /* 0x000fc800078e33ff */
[----:B------:R-:W5:Y:S07]  /*101b0*/  REDUX UR7, R0 ;  /* 0x00000000000773c4 */ /* 0x000f6e0000000000 */
[----:B------:R-:W-:-:S03]  /*101c0*/  ULOP3.LUT UR6, URZ, UR4, URZ, 0x33, !UPT ;  /* 0x00000004ff067292 */ /* 0x000fc6000f8e33ff */
[----:B------:R-:W-:Y:S02]  /*101d0*/  VOTEU.ANY UR4, UPT, PT ;  /* 0x0000000000047886 */ /* 0x000fe400038e0100 */
[----:B------:R-:W-:Y:S01]  /*101e0*/  UFLO.U32 UR4, UR4 ;  /* 0x00000004000472bd */ /* 0x000fe200080e0000 */
[----:B------:R-:W-:-:S04]  /*101f0*/  IMAD.U32 R2, RZ, RZ, UR6 ;  /* 0x00000006ff027e24 */ /* 0x000fc8000f8e00ff */
[----:B------:R-:W2:Y:S02]  /*10200*/  REDUX UR8, R2 ;  /* 0x00000000020873c4 */ /* 0x000ea40000000000 */
[----:B------:R1:W-:Y:S01]  /*10210*/  UTCATOMSWS.AND URZ, UR6 ;  /* 0x0000000600ff79e3 */ /* 0x0003e20008000000 */
[----:B-----5:R-:W-:Y:S01]  /*10220*/  IMAD.U32 R0, RZ, RZ, UR7 ;  /* 0x00000007ff007e24 */ /* 0x020fe2000f8e00ff */
[----:B-1----:R-:W-:Y:S01]  /*10230*/  ISETP.EQ.U32.AND P0, PT, R3, UR4, PT ;  /* 0x0000000403007c0c */ /* 0x002fe2000bf02070 */
[----:B--2---:R-:W-:-:S12]  /*10240*/  IMAD.U32 R2, RZ, RZ, UR8 ;  /* 0x00000008ff027e24 */ /* 0x004fd8000f8e00ff */
[----:B------:R1:W-:Y:S04]  /*10250*/  @P0 ATOMS.AND RZ, [UR5+0x14], R2 ;  /* 0x00001402ffff098c */ /* 0x0003e8000a800005 */
[----:B------:R1:W-:Y:S01]  /*10260*/  @P0 ATOMS.AND RZ, [UR5+0x18], R0 ;  /* 0x00001800ffff098c */ /* 0x0003e2000a800005 */
[----:B------:R-:W-:Y:S05]  /*10270*/  BRA `(.L_x_251) ;  /* 0x0000000000147947 */ /* 0x000fea0003800000 */
.L_x_250:
[----:B------:R-:W-:Y:S02]  /*10280*/  MOV R2, 0x102a0 ;  /* 0x000102a000027802 */ /* 0x000fe40000000f00 */
[----:B--234-:R-:W-:Y:S05]  /*10290*/  CALL.REL.NOINC `($__internal_0_$__cuda_sm10x_tcgen05_guardrail_trap_col_being_dealloced_not_returned_by_alloc) ;  /* 0x0000000c00147944 */ /* 0x01cfea0003c00000 */
[----:B------:R-:W-:Y:S05]  /*102a0*/  BRA `(.L_x_251) ;  /* 0x0000000000087947 */ /* 0x000fea0003800000 */
.L_x_249:
[----:B------:R-:W-:Y:S02]  /*102b0*/  MOV R2, 0x102d0 ;  /* 0x000102d000027802 */ /* 0x000fe40000000f00 */
[----:B--234-:R-:W-:Y:S05]  /*102c0*/  CALL.REL.NOINC `($__internal_2_$__cuda_sm10x_tcgen05_guardrail_trap_unallocated_columns_being_dealloced) ;  /* 0x0000000c00207944 */ /* 0x01cfea0003c00000 */
.L_x_251:
[----:B------:R-:W-:Y:S01]  /*102d0*/  NOP ;  /* 0x0000000000007918 */ /* 0x000fe20000000000 */
[----:B------:R-:W-:Y:S05]  /*102e0*/  EXIT ;  /* 0x000000000000794d */ /* 0x000fea0003800000 */
.L_x_51:
[----:B------:R-:W-:-:S07]  /*102f0*/  MOV R4, UR56 ;  /* 0x0000003800047c02 */ /* 0x000fce0008000f00 */
.L_x_252:
[----:B-1----:R1:W2:Y:S02]  /*10300*/  SYNCS.PHASECHK.TRANS64.TRYWAIT P0, [R4+URZ+0x33810], R6 ;  /* 0x03381006040075a7 */ /* 0x0022a400080011ff */
[----:B--2---:R-:W-:Y:S05]  /*10310*/  @!P0 NANOSLEEP.SYNCS 0x989680 ;  /* 0x009896800000895d */ /* 0x004fea0003900000 */
[----:B------:R-:W2:Y:S02]  /*10320*/  @!P0 SYNCS.PHASECHK.TRANS64 P0, [R4+URZ+0x33810], R6 ;  /* 0x03381006040085a7 */ /* 0x000ea400080010ff */
[----:B--2---:R-:W-:Y:S05]  /*10330*/  @!P0 BRA `(.L_x_252) ;  /* 0xfffffffc00f08947 */ /* 0x004fea000383ffff */
[----:B------:R-:W-:Y:S05]  /*10340*/  BRA `(.L_x_253) ;  /* 0xffffff2000087947 */ /* 0x000fea000383ffff */
.L_x_63:
[----:B------:R-:W-:-:S07]  /*10350*/  MOV R2, UR56 ;  /* 0x0000003800027c02 */ /* 0x000fce0008000f00 */
.L_x_254:
[----:B-1----:R1:W3:Y:S02]  /*10360*/  SYNCS.PHASECHK.TRANS64.TRYWAIT P0, [R2+URZ+0x33838], R6 ;  /* 0x03383806020075a7 */ /* 0x0022e400080011ff */
[----:B---3--:R-:W-:Y:S05]  /*10370*/  @!P0 NANOSLEEP.SYNCS 0x989680 ;  /* 0x009896800000895d */ /* 0x008fea0003900000 */
[----:B------:R-:W3:Y:S02]  /*10380*/  @!P0 SYNCS.PHASECHK.TRANS64 P0, [R2+URZ+0x33838], R6 ;  /* 0x03383806020085a7 */ /* 0x000ee400080010ff */
[----:B---3--:R-:W-:Y:S05]  /*10390*/  @!P0 BRA `(.L_x_254) ;  /* 0xfffffffc00f08947 */ /* 0x008fea000383ffff */
[----:B------:R-:W-:Y:S05]  /*103a0*/  BRA `(.L_x_255) ;  /* 0xffffff2400d07947 */ /* 0x000fea000383ffff */
.L_x_66:
[----:B------:R-:W-:-:S07]  /*103b0*/  MOV R2, UR56 ;  /* 0x0000003800027c02 */ /* 0x000fce0008000f00 */
.L_x_256:
[----:B--2---:R2:W3:Y:S02]  /*103c0*/  SYNCS.PHASECHK.TRANS64.TRYWAIT P5, [R2+URZ+0x33828], R6 ;  /* 0x03382806020075a7 */ /* 0x0044e400080a11ff */
[----:B---3--:R-:W-:Y:S05]  /*103d0*/  @!P5 NANOSLEEP.SYNCS 0x989680 ;  /* 0x009896800000d95d */ /* 0x008fea0003900000 */
[----:B------:R-:W3:Y:S02]  /*103e0*/  @!P5 SYNCS.PHASECHK.TRANS64 P5, [R2+URZ+0x33828], R6 ;  /* 0x033828060200d5a7 */ /* 0x000ee400080a10ff */
[----:B---3--:R-:W-:Y:S05]  /*103f0*/  @!P5 BRA `(.L_x_256) ;  /* 0xfffffffc00f0d947 */ /* 0x008fea000383ffff */
[----:B------:R-:W-:Y:S05]  /*10400*/  BRA `(.L_x_257) ;  /* 0xffffff2800607947 */ /* 0x000fea000383ffff */
.L_x_76:
[----:B--2---:R-:W-:-:S07]  /*10410*/  MOV R2, UR56 ;  /* 0x0000003800027c02 */ /* 0x004fce0008000f00 */
.L_x_258:
[----:B--2---:R2:W4:Y:S02]  /*10420*/  SYNCS.PHASECHK.TRANS64.TRYWAIT P5, [R2+URZ+0x33848], R6 ;  /* 0x03384806020075a7 */ /* 0x00452400080a11ff */
[----:B----4-:R-:W-:Y:S05]  /*10430*/  @!P5 NANOSLEEP.SYNCS 0x989680 ;  /* 0x009896800000d95d */ /* 0x010fea0003900000 */
[----:B------:R-:W4:Y:S02]  /*10440*/  @!P5 SYNCS.PHASECHK.TRANS64 P5, [R2+URZ+0x33848], R6 ;  /* 0x033848060200d5a7 */ /* 0x000f2400080a10ff */
[----:B----4-:R-:W-:Y:S05]  /*10450*/  @!P5 BRA `(.L_x_258) ;  /* 0xfffffffc00f0d947 */ /* 0x010fea000383ffff */
[----:B------:R-:W-:Y:S05]  /*10460*/  BRA `(.L_x_259) ;  /* 0xffffff3000107947 */ /* 0x000fea000383ffff */
.L_x_80:
[----:B------:R-:W-:Y:S07]  /*10470*/  MOV R2, UR49 ;  /* 0x0000003100027c02 */ /* 0x000fee0008000f00 */
.L_x_260:
[----:B-1----:R1:W4:Y:S02]  /*10480*/  SYNCS.PHASECHK.TRANS64.TRYWAIT P0, [R2+URZ+0x33810], R7 ;  /* 0x03381007020075a7 */ /* 0x00232400080011ff */
[----:B----4-:R-:W-:Y:S05]  /*10490*/  @!P0 NANOSLEEP.SYNCS 0x989680 ;  /* 0x009896800000895d */ /* 0x010fea0003900000 */
[----:B------:R-:W4:Y:S02]  /*104a0*/  @!P0 SYNCS.PHASECHK.TRANS64 P0, [R2+URZ+0x33810], R7 ;  /* 0x03381007020085a7 */ /* 0x000f2400080010ff */
[----:B----4-:R-:W-:Y:S05]  /*104b0*/  @!P0 BRA `(.L_x_260) ;  /* 0xfffffffc00f08947 */ /* 0x010fea000383ffff */
[----:B------:R-:W-:Y:S05]  /*104c0*/  BRA `(.L_x_261) ;  /* 0xffffff3000e47947 */ /* 0x000fea000383ffff */
.L_x_86:
[----:B------:R-:W-:Y:S07]  /*104d0*/  MOV R2, UR56 ;  /* 0x0000003800027c02 */ /* 0x000fee0008000f00 */
.L_x_262:
[----:B-1----:R1:W4:Y:S02]  /*104e0*/  SYNCS.PHASECHK.TRANS64.TRYWAIT P0, [R2+URZ+0x33838], R6 ;  /* 0x03383806020075a7 */ /* 0x00232400080011ff */
[----:B----4-:R-:W-:Y:S05]  /*104f0*/  @!P0 NANOSLEEP.SYNCS 0x989680 ;  /* 0x009896800000895d */ /* 0x010fea0003900000 */
[----:B------:R-:W4:Y:S02]  /*10500*/  @!P0 SYNCS.PHASECHK.TRANS64 P0, [R2+URZ+0x33838], R6 ;  /* 0x03383806020085a7 */ /* 0x000f2400080010ff */
[----:B----4-:R-:W-:Y:S05]  /*10510*/  @!P0 BRA `(.L_x_262) ;  /* 0xfffffffc00f08947 */ /* 0x010fea000383ffff */
[----:B------:R-:W-:Y:S05]  /*10520*/  BRA `(.L_x_263) ;  /* 0xffffff3400fc7947 */ /* 0x000fea000383ffff */
.L_x_89:
[----:B------:R-:W-:Y:S07]  /*10530*/  MOV R6, UR56 ;  /* 0x0000003800067c02 */ /* 0x000fee0008000f00 */
.L_x_264:
[----:B--2---:R2:W4:Y:S02]  /*10540*/  SYNCS.PHASECHK.TRANS64.TRYWAIT P5, [R6+URZ+0x33828], R8 ;  /* 0x03382808060075a7 */ /* 0x00452400080a11ff */
[----:B----4-:R-:W-:Y:S05]  /*10550*/  @!P5 NANOSLEEP.SYNCS 0x989680 ;  /* 0x009896800000d95d */ /* 0x010fea0003900000 */
[----:B------:R-:W4:Y:S02]  /*10560*/  @!P5 SYNCS.PHASECHK.TRANS64 P5, [R6+URZ+0x33828], R8 ;  /* 0x033828080600d5a7 */ /* 0x000f2400080a10ff */
[----:B----4-:R-:W-:Y:S05]  /*10570*/  @!P5 BRA `(.L_x_264) ;  /* 0xfffffffc00f0d947 */ /* 0x010fea000383ffff */
[----:B------:R-:W-:Y:S05]  /*10580*/  BRA `(.L_x_265) ;  /* 0xffffff3800907947 */ /* 0x000fea000383ffff */
.L_x_94:
[----:B------:R-:W-:Y:S07]  /*10590*/  MOV R6, UR56 ;  /* 0x0000003800067c02 */ /* 0x000fee0008000f00 */
.L_x_266:
[----:B-1----:R1:W2:Y:S02]  /*105a0*/  SYNCS.PHASECHK.TRANS64.TRYWAIT P5, [R6+URZ+0x33848], R7 ;  /* 0x03384807060075a7 */ /* 0x0022a400080a11ff */
[----:B--2---:R-:W-:Y:S05]  /*105b0*/  @!P5 NANOSLEEP.SYNCS 0x989680 ;  /* 0x009896800000d95d */ /* 0x004fea0003900000 */
[----:B------:R-:W2:Y:S02]  /*105c0*/  @!P5 SYNCS.PHASECHK.TRANS64 P5, [R6+URZ+0x33848], R7 ;  /* 0x033848070600d5a7 */ /* 0x000ea400080a10ff */
[----:B--2---:R-:W-:Y:S05]  /*105d0*/  @!P5 BRA `(.L_x_266) ;  /* 0xfffffffc00f0d947 */ /* 0x004fea000383ffff */
[----:B------:R-:W-:Y:S05]  /*105e0*/  BRA `(.L_x_267) ;  /* 0xffffff3c00607947 */ /* 0x000fea000383ffff */
.L_x_103:
[----:B-1----:R-:W-:-:S07]  /*105f0*/  MOV R0, UR24 ;  /* 0x0000001800007c02 */ /* 0x002fce0008000f00 */
.L_x_268:
[----:B-1----:R1:W2:Y:S02]  /*10600*/  SYNCS.PHASECHK.TRANS64.TRYWAIT P0, [R0+URZ+0x33800], R8 ;  /* 0x03380008000075a7 */ /* 0x0022a400080011ff */
[----:B--2---:R-:W-:Y:S05]  /*10610*/  @!P0 NANOSLEEP.SYNCS 0x989680 ;  /* 0x009896800000895d */ /* 0x004fea0003900000 */
[----:B------:R-:W2:Y:S02]  /*10620*/  @!P0 SYNCS.PHASECHK.TRANS64 P0, [R0+URZ+0x33800], R8 ;  /* 0x03380008000085a7 */ /* 0x000ea400080010ff */
[----:B--2---:R-:W-:Y:S05]  /*10630*/  @!P0 BRA `(.L_x_268) ;  /* 0xfffffffc00f08947 */ /* 0x004fea000383ffff */
[----:B------:R-:W-:Y:S05]  /*10640*/  BRA `(.L_x_269) ;  /* 0xffffff4400187947 */ /* 0x000fea000383ffff */
.L_x_104:
[----:B------:R-:W-:-:S07]  /*10650*/  MOV R4, UR24 ;  /* 0x0000001800047c02 */ /* 0x000fce0008000f00 */
.L_x_270:
[----:B-1----:R1:W2:Y:S02]  /*10660*/  SYNCS.PHASECHK.TRANS64.TRYWAIT P0, [R4+URZ+0x33858], R7 ;  /* 0x03385807040075a7 */ /* 0x0022a400080011ff */
[----:B--2---:R-:W-:Y:S05]  /*10670*/  @!P0 NANOSLEEP.SYNCS 0x989680 ;  /* 0x009896800000895d */ /* 0x004fea0003900000 */
[----:B------:R-:W2:Y:S02]  /*10680*/  @!P0 SYNCS.PHASECHK.TRANS64 P0, [R4+URZ+0x33858], R7 ;  /* 0x03385807040085a7 */ /* 0x000ea400080010ff */
[----:B--2---:R-:W-:Y:S05]  /*10690*/  @!P0 BRA `(.L_x_270) ;  /* 0xfffffffc00f08947 */ /* 0x004fea000383ffff */
[----:B------:R-:W-:Y:S05]  /*106a0*/  BRA `(.L_x_271) ;  /* 0xffffff4400147947 */ /* 0x000fea000383ffff */
.L_x_107:
[----:B------:R-:W-:-:S07]  /*106b0*/  MOV R0, UR24 ;  /* 0x0000001800007c02 */ /* 0x000fce0008000f00 */
.L_x_272:
[----:B---3--:R3:W4:Y:S02]  /*106c0*/  SYNCS.PHASECHK.TRANS64.TRYWAIT P0, [R0+URZ+0x33820], R8 ;  /* 0x03382008000075a7 */ /* 0x00872400080011ff */
[----:B----4-:R-:W-:Y:S05]  /*106d0*/  @!P0 NANOSLEEP.SYNCS 0x989680 ;  /* 0x009896800000895d */ /* 0x010fea0003900000 */
[----:B------:R-:W4:Y:S02]  /*106e0*/  @!P0 SYNCS.PHASECHK.TRANS64 P0, [R0+URZ+0x33820], R8 ;  /* 0x03382008000085a7 */ /* 0x000f2400080010ff */
[----:B----4-:R-:W-:Y:S05]  /*106f0*/  @!P0 BRA `(.L_x_272) ;  /* 0xfffffffc00f08947 */ /* 0x010fea000383ffff */
[----:B------:R-:W-:Y:S05]  /*10700*/  BRA `(.L_x_273) ;  /* 0xffffff48000c7947 */ /* 0x000fea000383ffff */
.L_x_109:
[----:B---3--:R-:W-:-:S07]  /*10710*/  MOV R0, UR24 ;  /* 0x0000001800007c02 */ /* 0x008fce0008000f00 */
.L_x_274:
[----:B---3--:R3:W4:Y:S02]  /*10720*/  SYNCS.PHASECHK.TRANS64.TRYWAIT P0, [R0+URZ+0x33868], R7 ;  /* 0x03386807000075a7 */ /* 0x00872400080011ff */
[----:B----4-:R-:W-:Y:S05]  /*10730*/  @!P0 NANOSLEEP.SYNCS 0x989680 ;  /* 0x009896800000895d */ /* 0x010fea0003900000 */
[----:B------:R-:W4:Y:S02]  /*10740*/  @!P0 SYNCS.PHASECHK.TRANS64 P0, [R0+URZ+0x33868], R7 ;  /* 0x03386807000085a7 */ /* 0x000f2400080010ff */
[----:B----4-:R-:W-:Y:S05]  /*10750*/  @!P0 BRA `(.L_x_274) ;  /* 0xfffffffc00f08947 */ /* 0x010fea000383ffff */
[----:B------:R-:W-:Y:S05]  /*10760*/  BRA `(.L_x_275) ;  /* 0xffffff4800047947 */ /* 0x000fea000383ffff */
.L_x_111:
[----:B------:R-:W-:-:S07]  /*10770*/  MOV R3, UR24 ;  /* 0x0000001800037c02 */ /* 0x000fce0008000f00 */
.L_x_276:
[----:B---3--:R3:W4:Y:S02]  /*10780*/  SYNCS.PHASECHK.TRANS64.TRYWAIT P0, [R3+URZ+0x33878], R7 ;  /* 0x03387807030075a7 */ /* 0x00872400080011ff */
[----:B----4-:R-:W-:Y:S05]  /*10790*/  @!P0 NANOSLEEP.SYNCS 0x989680 ;  /* 0x009896800000895d */ /* 0x010fea0003900000 */
[----:B------:R-:W4:Y:S02]  /*107a0*/  @!P0 SYNCS.PHASECHK.TRANS64 P0, [R3+URZ+0x33878], R7 ;  /* 0x03387807030085a7 */ /* 0x000f2400080010ff */
[----:B----4-:R-:W-:Y:S05]  /*107b0*/  @!P0 BRA `(.L_x_276) ;  /* 0xfffffffc00f08947 */ /* 0x010fea000383ffff */
[----:B------:R-:W-:Y:S05]  /*107c0*/  BRA `(.L_x_277) ;  /* 0xffffff4800047947 */ /* 0x000fea000383ffff */
.L_x_114:
[----:B------:R-:W-:-:S07]  /*107d0*/  MOV R3, UR24 ;  /* 0x0000001800037c02 */ /* 0x000fce0008000f00 */
.L_x_278:
[----:B---3--:R3:W4:Y:S02]  /*107e0*/  SYNCS.PHASECHK.TRANS64.TRYWAIT P0, [R3+URZ+0x33880], R8 ;  /* 0x03388008030075a7 */ /* 0x00872400080011ff */
[----:B----4-:R-:W-:Y:S05]  /*107f0*/  @!P0 NANOSLEEP.SYNCS 0x989680 ;  /* 0x009896800000895d */ /* 0x010fea0003900000 */
[----:B------:R-:W4:Y:S02]  /*10800*/  @!P0 SYNCS.PHASECHK.TRANS64 P0, [R3+URZ+0x33880], R8 ;  /* 0x03388008030085a7 */ /* 0x000f2400080010ff */
[----:B----4-:R-:W-:Y:S05]  /*10810*/  @!P0 BRA `(.L_x_278) ;  /* 0xfffffffc00f08947 */ /* 0x010fea000383ffff */
[----:B------:R-:W-:Y:S05]  /*10820*/  BRA `(.L_x_279) ;  /* 0xffffff4800f07947 */ /* 0x000fea000383ffff */
.L_x_120:
[----:B------:R-:W-:Y:S07]  /*10830*/  MOV R0, UR6 ;  /* 0x0000000600007c02 */ /* 0x000fee0008000f00 */
.L_x_280:
[----:B-1----:R1:W2:Y:S02]  /*10840*/  SYNCS.PHASECHK.TRANS64.TRYWAIT P0, [R0+URZ+0x33800], R2 ;  /* 0x03380002000075a7 */ /* 0x0022a400080011ff */
[----:B--2---:R-:W-:Y:S05]  /*10850*/  @!P0 NANOSLEEP.SYNCS 0x989680 ;  /* 0x009896800000895d */ /* 0x004fea0003900000 */
[----:B------:R-:W2:Y:S02]  /*10860*/  @!P0 SYNCS.PHASECHK.TRANS64 P0, [R0+URZ+0x33800], R2 ;  /* 0x03380002000085a7 */ /* 0x000ea400080010ff */
[----:B--2---:R-:W-:Y:S05]  /*10870*/  @!P0 BRA `(.L_x_280) ;  /* 0xfffffffc00f08947 */ /* 0x004fea000383ffff */
[----:B------:R-:W-:Y:S05]  /*10880*/  BRA `(.L_x_281) ;  /* 0xffffff5400487947 */ /* 0x000fea000383ffff */
.L_x_122:
[----:B------:R-:W-:Y:S07]  /*10890*/  MOV R3, UR24 ;  /* 0x0000001800037c02 */ /* 0x000fee0008000f00 */
.L_x_282:
[----:B-1----:R1:W2:Y:S02]  /*108a0*/  SYNCS.PHASECHK.TRANS64.TRYWAIT P0, [R3+URZ+0x33858], R4 ;  /* 0x03385804030075a7 */ /* 0x0022a400080011ff */
[----:B--2---:R-:W-:Y:S05]  /*108b0*/  @!P0 NANOSLEEP.SYNCS 0x989680 ;  /* 0x009896800000895d */ /* 0x004fea0003900000 */
[----:B------:R-:W2:Y:S02]  /*108c0*/  @!P0 SYNCS.PHASECHK.TRANS64 P0, [R3+URZ+0x33858], R4 ;  /* 0x03385804030085a7 */ /* 0x000ea400080010ff */
[----:B--2---:R-:W-:Y:S05]  /*108d0*/  @!P0 BRA `(.L_x_282) ;  /* 0xfffffffc00f08947 */ /* 0x004fea000383ffff */
[----:B------:R-:W-:Y:S05]  /*108e0*/  BRA `(.L_x_283) ;  /* 0xffffff54004c7947 */ /* 0x000fea000383ffff */
.L_x_125:
[----:B------:R-:W-:Y:S07]  /*108f0*/  MOV R0, UR24 ;  /* 0x0000001800007c02 */ /* 0x000fee0008000f00 */
.L_x_284:
[----:B--2---:R2:W3:Y:S02]  /*10900*/  SYNCS.PHASECHK.TRANS64.TRYWAIT P0, [R0+URZ+0x33890], R2 ;  /* 0x03389002000075a7 */ /* 0x0044e400080011ff */
[----:B---3--:R-:W-:Y:S05]  /*10910*/  @!P0 NANOSLEEP.SYNCS 0x989680 ;  /* 0x009896800000895d */ /* 0x008fea0003900000 */
[----:B------:R-:W3:Y:S02]  /*10920*/  @!P0 SYNCS.PHASECHK.TRANS64 P0, [R0+URZ+0x33890], R2 ;  /* 0x03389002000085a7 */ /* 0x000ee400080010ff */
[----:B---3--:R-:W-:Y:S05]  /*10930*/  @!P0 BRA `(.L_x_284) ;  /* 0xfffffffc00f08947 */ /* 0x008fea000383ffff */
[----:B------:R-:W-:Y:S05]  /*10940*/  BRA `(.L_x_285) ;  /* 0xffffff5800287947 */ /* 0x000fea000383ffff */
.L_x_127:
[----:B------:R-:W-:Y:S07]  /*10950*/  MOV R0, UR24 ;  /* 0x0000001800007c02 */ /* 0x000fee0008000f00 */
.L_x_286:
[----:B--2---:R2:W3:Y:S02]  /*10960*/  SYNCS.PHASECHK.TRANS64.TRYWAIT P0, [R0+URZ+0x33868], R2 ;  /* 0x03386802000075a7 */ /* 0x0044e400080011ff */
[----:B---3--:R-:W-:Y:S05]  /*10970*/  @!P0 NANOSLEEP.SYNCS 0x989680 ;  /* 0x009896800000895d */ /* 0x008fea0003900000 */
[----:B------:R-:W3:Y:S02]  /*10980*/  @!P0 SYNCS.PHASECHK.TRANS64 P0, [R0+URZ+0x33868], R2 ;  /* 0x03386802000085a7 */ /* 0x000ee400080010ff */
[----:B---3--:R-:W-:Y:S05]  /*10990*/  @!P0 BRA `(.L_x_286) ;  /* 0xfffffffc00f08947 */ /* 0x008fea000383ffff */
[----:B------:R-:W-:Y:S05]  /*109a0*/  BRA `(.L_x_287) ;  /* 0xffffff5800247947 */ /* 0x000fea000383ffff */
.L_x_133:
[----:B------:R-:W-:Y:S07]  /*109b0*/  MOV R0, UR24 ;  /* 0x0000001800007c02 */ /* 0x000fee0008000f00 */
.L_x_288:
[----:B--2---:R2:W3:Y:S02]  /*109c0*/  SYNCS.PHASECHK.TRANS64.TRYWAIT P0, [R0+URZ+0x33878], R2 ;  /* 0x03387802000075a7 */ /* 0x0044e400080011ff */
[----:B---3--:R-:W-:Y:S05]  /*109d0*/  @!P0 NANOSLEEP.SYNCS 0x989680 ;  /* 0x009896800000895d */ /* 0x008fea0003900000 */
[----:B------:R-:W3:Y:S02]  /*109e0*/  @!P0 SYNCS.PHASECHK.TRANS64 P0, [R0+URZ+0x33878], R2 ;  /* 0x03387802000085a7 */ /* 0x000ee400080010ff */
[----:B---3--:R-:W-:Y:S05]  /*109f0*/  @!P0 BRA `(.L_x_288) ;  /* 0xfffffffc00f08947 */ /* 0x008fea000383ffff */
[----:B------:R-:W-:Y:S05]  /*10a00*/  BRA `(.L_x_289) ;  /* 0xffffff6000007947 */ /* 0x000fea000383ffff */
.L_x_135:
[----:B------:R-:W-:Y:S07]  /*10a10*/  MOV R3, UR24 ;  /* 0x0000001800037c02 */ /* 0x000fee0008000f00 */
.L_x_290:
[----:B--2---:R2:W3:Y:S02]  /*10a20*/  SYNCS.PHASECHK.TRANS64.TRYWAIT P0, [R3+URZ+0x33820], R4 ;  /* 0x03382004030075a7 */ /* 0x0044e400080011ff */
[----:B---3--:R-:W-:Y:S05]  /*10a30*/  @!P0 NANOSLEEP.SYNCS 0x989680 ;  /* 0x009896800000895d */ /* 0x008fea0003900000 */
[----:B------:R-:W3:Y:S02]  /*10a40*/  @!P0 SYNCS.PHASECHK.TRANS64 P0, [R3+URZ+0x33820], R4 ;  /* 0x03382004030085a7 */ /* 0x000ee400080010ff */
[----:B---3--:R-:W-:Y:S05]  /*10a50*/  @!P0 BRA `(.L_x_290) ;  /* 0xfffffffc00f08947 */ /* 0x008fea000383ffff */
[----:B------:R-:W-:Y:S05]  /*10a60*/  BRA `(.L_x_291) ;  /* 0xffffff6000047947 */ /* 0x000fea000383ffff */
.L_x_138:
[----:B------:R-:W-:Y:S07]  /*10a70*/  MOV R4, UR24 ;  /* 0x0000001800047c02 */ /* 0x000fee0008000f00 */
.L_x_292:
[----:B-1----:R1:W2:Y:S02]  /*10a80*/  SYNCS.PHASECHK.TRANS64.TRYWAIT P0, [R4+URZ+0x33880], R7 ;  /* 0x03388007040075a7 */ /* 0x0022a400080011ff */
[----:B--2---:R-:W-:Y:S05]  /*10a90*/  @!P0 NANOSLEEP.SYNCS 0x989680 ;  /* 0x009896800000895d */ /* 0x004fea0003900000 */
[----:B------:R-:W2:Y:S02]  /*10aa0*/  @!P0 SYNCS.PHASECHK.TRANS64 P0, [R4+URZ+0x33880], R7 ;  /* 0x03388007040085a7 */ /* 0x000ea400080010ff */
[----:B--2---:R-:W-:Y:S05]  /*10ab0*/  @!P0 BRA `(.L_x_292) ;  /* 0xfffffffc00f08947 */ /* 0x004fea000383ffff */
[----:B------:R-:W-:Y:S05]  /*10ac0*/  BRA `(.L_x_293) ;  /* 0xffffff6000f47947 */ /* 0x000fea000383ffff */
.L_x_143:
[----:B-1----:R-:W-:-:S07]  /*10ad0*/  MOV R0, UR24 ;  /* 0x0000001800007c02 */ /* 0x002fce0008000f00 */
.L_x_294:
[----:B-1----:R1:W2:Y:S02]  /*10ae0*/  SYNCS.PHASECHK.TRANS64.TRYWAIT P0, [R0+URZ+0x338b0], R2 ;  /* 0x0338b002000075a7 */ /* 0x0022a400080011ff */
[----:B--2---:R-:W-:Y:S05]  /*10af0*/  @!P0 NANOSLEEP.SYNCS 0x989680 ;  /* 0x009896800000895d */ /* 0x004fea0003900000 */
[----:B------:R-:W2:Y:S02]  /*10b00*/  @!P0 SYNCS.PHASECHK.TRANS64 P0, [R0+URZ+0x338b0], R2 ;  /* 0x0338b002000085a7 */ /* 0x000ea400080010ff */
[----:B--2---:R-:W-:Y:S05]  /*10b10*/  @!P0 BRA `(.L_x_294) ;  /* 0xfffffffc00f08947 */ /* 0x004fea000383ffff */
[----:B------:R-:W-:Y:S05]  /*10b20*/  BRA `(.L_x_295) ;  /* 0xffffff6800347947 */ /* 0x000fea000383ffff */
.L_x_146:
[----:B-1----:R-:W-:-:S07]  /*10b30*/  MOV R0, UR24 ;  /* 0x0000001800007c02 */ /* 0x002fce0008000f00 */
.L_x_296:
[----:B-1----:R1:W3:Y:S02]  /*10b40*/  SYNCS.PHASECHK.TRANS64.TRYWAIT P0, [R0+URZ+0x338b8], R2 ;  /* 0x0338b802000075a7 */ /* 0x0022e400080011ff */
[----:B---3--:R-:W-:Y:S05]  /*10b50*/  @!P0 NANOSLEEP.SYNCS 0x989680 ;  /* 0x009896800000895d */ /* 0x008fea0003900000 */
[----:B------:R-:W3:Y:S02]  /*10b60*/  @!P0 SYNCS.PHASECHK.TRANS64 P0, [R0+URZ+0x338b8], R2 ;  /* 0x0338b802000085a7 */ /* 0x000ee400080010ff */
[----:B---3--:R-:W-:Y:S05]  /*10b70*/  @!P0 BRA `(.L_x_296) ;  /* 0xfffffffc00f08947 */ /* 0x008fea000383ffff */
[----:B------:R-:W-:Y:S05]  /*10b80*/  BRA `(.L_x_297) ;  /* 0xffffff68003c7947 */ /* 0x000fea000383ffff */
.L_x_148:
[----:B-1----:R-:W-:-:S07]  /*10b90*/  MOV R0, UR24 ;  /* 0x0000001800007c02 */ /* 0x002fce0008000f00 */
.L_x_298:
[----:B-1----:R1:W3:Y:S02]  /*10ba0*/  SYNCS.PHASECHK.TRANS64.TRYWAIT P0, [R0+URZ+0x33890], R14 ;  /* 0x0338900e000075a7 */ /* 0x0022e400080011ff */
[----:B---3--:R-:W-:Y:S05]  /*10bb0*/  @!P0 NANOSLEEP.SYNCS 0x989680 ;  /* 0x009896800000895d */ /* 0x008fea0003900000 */
[----:B------:R-:W3:Y:S02]  /*10bc0*/  @!P0 SYNCS.PHASECHK.TRANS64 P0, [R0+URZ+0x33890], R14 ;  /* 0x0338900e000085a7 */ /* 0x000ee400080010ff */
[----:B---3--:R-:W-:Y:S05]  /*10bd0*/  @!P0 BRA `(.L_x_298) ;  /* 0xfffffffc00f08947 */ /* 0x008fea000383ffff */
[----:B------:R-:W-:Y:S05]  /*10be0*/  BRA `(.L_x_299) ;  /* 0xffffff6800407947 */ /* 0x000fea000383ffff */
.L_x_156:
[----:B------:R-:W-:-:S07]  /*10bf0*/  MOV R2, UR14 ;  /* 0x0000000e00027c02 */ /* 0x000fce0008000f00 */
.L_x_300:
[----:B-1----:R1:W2:Y:S02]  /*10c00*/  SYNCS.PHASECHK.TRANS64.TRYWAIT P0, [R2+URZ+0x33870], R3 ;  /* 0x03387003020075a7 */ /* 0x0022a400080011ff */
[----:B--2---:R-:W-:Y:S05]  /*10c10*/  @!P0 NANOSLEEP.SYNCS 0x989680 ;  /* 0x009896800000895d */ /* 0x004fea0003900000 */
[----:B------:R-:W2:Y:S02]  /*10c20*/  @!P0 SYNCS.PHASECHK.TRANS64 P0, [R2+URZ+0x33870], R3 ;  /* 0x03387003020085a7 */ /* 0x000ea400080010ff */
[----:B--2---:R-:W-:Y:S05]  /*10c30*/  @!P0 BRA `(.L_x_300) ;  /* 0xfffffffc00f08947 */ /* 0x004fea000383ffff */
[----:B------:R-:W-:Y:S05]  /*10c40*/  BRA `(.L_x_301) ;  /* 0xffffff7400a07947 */ /* 0x000fea000383ffff */
.L_x_178:
[----:B-1----:R1:W2:Y:S02]  /*10c50*/  SYNCS.PHASECHK.TRANS64.TRYWAIT P1, [R2+URZ+0x33850], R0 ;  /* 0x03385000020075a7 */ /* 0x0022a400080211ff */
[----:B--2---:R-:W-:Y:S05]  /*10c60*/  @!P1 NANOSLEEP.SYNCS 0x989680 ;  /* 0x009896800000995d */ /* 0x004fea0003900000 */
[----:B------:R-:W2:Y:S02]  /*10c70*/  @!P1 SYNCS.PHASECHK.TRANS64 P1, [R2+URZ+0x33850], R0 ;  /* 0x03385000020095a7 */ /* 0x000ea400080210ff */
[----:B--2---:R-:W-:Y:S05]  /*10c80*/  @!P1 BRA `(.L_x_178) ;  /* 0xfffffffc00f09947 */ /* 0x004fea000383ffff */
[----:B------:R-:W-:Y:S05]  /*10c90*/  BRA `(.L_x_302) ;  /* 0xffffff8400d47947 */ /* 0x000fea000383ffff */
.L_x_181:
[----:B-1----:R1:W2:Y:S02]  /*10ca0*/  SYNCS.PHASECHK.TRANS64.TRYWAIT P1, [R2+URZ+0x33888], R0 ;  /* 0x03388800020075a7 */ /* 0x0022a400080211ff */
[----:B--2---:R-:W-:Y:S05]  /*10cb0*/  @!P1 NANOSLEEP.SYNCS 0x989680 ;  /* 0x009896800000995d */ /* 0x004fea0003900000 */
[----:B------:R-:W2:Y:S02]  /*10cc0*/  @!P1 SYNCS.PHASECHK.TRANS64 P1, [R2+URZ+0x33888], R0 ;  /* 0x03388800020095a7 */ /* 0x000ea400080210ff */
[----:B--2---:R-:W-:Y:S05]  /*10cd0*/  @!P1 BRA `(.L_x_181) ;  /* 0xfffffffc00f09947 */ /* 0x004fea000383ffff */
[----:B------:R-:W-:Y:S05]  /*10ce0*/  BRA `(.L_x_303) ;  /* 0xffffff8400e07947 */ /* 0x000fea000383ffff */
.L_x_183:
[----:B-1----:R1:W2:Y:S02]  /*10cf0*/  SYNCS.PHASECHK.TRANS64.TRYWAIT P0, [R2+URZ+0x33830], R4 ;  /* 0x03383004020075a7 */ /* 0x0022a400080011ff */
[----:B--2---:R-:W-:Y:S05]  /*10d00*/  @!P0 NANOSLEEP.SYNCS 0x989680 ;  /* 0x009896800000895d */ /* 0x004fea0003900000 */
[----:B------:R-:W2:Y:S02]  /*10d10*/  @!P0 SYNCS.PHASECHK.TRANS64 P0, [R2+URZ+0x33830], R4 ;  /* 0x03383004020085a7 */ /* 0x000ea400080010ff */
[----:B--2---:R-:W-:Y:S05]  /*10d20*/  @!P0 BRA `(.L_x_183) ;  /* 0xfffffffc00f08947 */ /* 0x004fea000383ffff */
[----:B------:R-:W-:Y:S05]  /*10d30*/  BRA `(.L_x_304) ;  /* 0xffffff8400f87947 */ /* 0x000fea000383ffff */
.L_x_197:
[----:B------:R1:W1:Y:S02]  /*10d40*/  SYNCS.PHASECHK.TRANS64.TRYWAIT P1, [R2+URZ+0x33840], R0 ;  /* 0x03384000020075a7 */ /* 0x00026400080211ff */
[----:B-1----:R-:W-:Y:S05]  /*10d50*/  @!P1 NANOSLEEP.SYNCS 0x989680 ;  /* 0x009896800000995d */ /* 0x002fea0003900000 */
[----:B------:R-:W1:Y:S02]  /*10d60*/  @!P1 SYNCS.PHASECHK.TRANS64 P1, [R2+URZ+0x33840], R0 ;  /* 0x03384000020095a7 */ /* 0x000e6400080210ff */
[----:B-1----:R-:W-:Y:S05]  /*10d70*/  @!P1 BRA `(.L_x_197) ;  /* 0xfffffffc00f09947 */ /* 0x002fea000383ffff */
[----:B------:R-:W-:Y:S05]  /*10d80*/  BRA `(.L_x_305) ;  /* 0xffffffa800987947 */ /* 0x000fea000383ffff */
.L_x_200:
[----:B------:R1:W1:Y:S02]  /*10d90*/  SYNCS.PHASECHK.TRANS64.TRYWAIT P1, [R2+URZ+0x33860], R0 ;  /* 0x03386000020075a7 */ /* 0x00026400080211ff */
[----:B-1----:R-:W-:Y:S05]  /*10da0*/  @!P1 NANOSLEEP.SYNCS 0x989680 ;  /* 0x009896800000995d */ /* 0x002fea0003900000 */
[----:B------:R-:W1:Y:S02]  /*10db0*/  @!P1 SYNCS.PHASECHK.TRANS64 P1, [R2+URZ+0x33860], R0 ;  /* 0x03386000020095a7 */ /* 0x000e6400080210ff */
[----:B-1----:R-:W-:Y:S05]  /*10dc0*/  @!P1 BRA `(.L_x_200) ;  /* 0xfffffffc00f09947 */ /* 0x002fea000383ffff */
[----:B------:R-:W-:Y:S05]  /*10dd0*/  BRA `(.L_x_306) ;  /* 0xffffffa800a47947 */ /* 0x000fea000383ffff */
.L_x_203:
[----:B------:R1:W1:Y:S02]  /*10de0*/  SYNCS.PHASECHK.TRANS64.TRYWAIT P1, [R2+URZ+0x33898], R0 ;  /* 0x03389800020075a7 */ /* 0x00026400080211ff */
[----:B-1----:R-:W-:Y:S05]  /*10df0*/  @!P1 NANOSLEEP.SYNCS 0x989680 ;  /* 0x009896800000995d */ /* 0x002fea0003900000 */
[----:B------:R-:W1:Y:S02]  /*10e00*/  @!P1 SYNCS.PHASECHK.TRANS64 P1, [R2+URZ+0x33898], R0 ;  /* 0x03389800020095a7 */ /* 0x000e6400080210ff */
[----:B-1----:R-:W-:Y:S05]  /*10e10*/  @!P1 BRA `(.L_x_203) ;  /* 0xfffffffc00f09947 */ /* 0x002fea000383ffff */
[----:B------:R-:W-:Y:S05]  /*10e20*/  BRA `(.L_x_307) ;  /* 0xffffffa800cc7947 */ /* 0x000fea000383ffff */
.L_x_214:
[----:B-1----:R-:W-:-:S04]  /*10e30*/  MOV R3, UR36 ;  /* 0x0000002400037c02 */ /* 0x002fc80008000f00 */
[----:B------:R1:W2:Y:S03]  /*10e40*/  SYNCS.PHASECHK.TRANS64.TRYWAIT P1, [R3+URZ+0x338a0], R0 ;  /* 0x0338a000030075a7 */ /* 0x0002a600080211ff */
[----:B--2---:R-:W-:Y:S05]  /*10e50*/  @!P1 NANOSLEEP.SYNCS 0x989680 ;  /* 0x009896800000995d */ /* 0x004fea0003900000 */
[----:B------:R-:W2:Y:S02]  /*10e60*/  @!P1 SYNCS.PHASECHK.TRANS64 P1, [R3+URZ+0x338a0], R0 ;  /* 0x0338a000030095a7 */ /* 0x000ea400080210ff */
[----:B--2---:R-:W-:Y:S05]  /*10e70*/  @!P1 BRA `(.L_x_214) ;  /* 0xfffffffc00ec9947 */ /* 0x004fea000383ffff */
[----:B------:R-:W-:Y:S05]  /*10e80*/  BRA `(.L_x_308) ;  /* 0xffffffcc00507947 */ /* 0x000fea000383ffff */
.L_x_232:
[----:B------:R-:W-:-:S07]  /*10e90*/  MOV R0, UR36 ;  /* 0x0000002400007c02 */ /* 0x000fce0008000f00 */
.L_x_309:
[----:B------:R1:W1:Y:S02]  /*10ea0*/  SYNCS.PHASECHK.TRANS64.TRYWAIT P1, [R0+URZ+0x338a8], R3 ;  /* 0x0338a803000075a7 */ /* 0x00026400080211ff */
[----:B-1----:R-:W-:Y:S05]  /*10eb0*/  @!P1 NANOSLEEP.SYNCS 0x989680 ;  /* 0x009896800000995d */ /* 0x002fea0003900000 */
[----:B------:R-:W1:Y:S02]  /*10ec0*/  @!P1 SYNCS.PHASECHK.TRANS64 P1, [R0+URZ+0x338a8], R3 ;  /* 0x0338a803000095a7 */ /* 0x000e6400080210ff */
[----:B-1----:R-:W-:Y:S05]  /*10ed0*/  @!P1 BRA `(.L_x_309) ;  /* 0xfffffffc00f09947 */ /* 0x002fea000383ffff */
[----:B------:R-:W-:Y:S05]  /*10ee0*/  BRA `(.L_x_310) ;  /* 0xffffffdc00547947 */ /* 0x000fea000383ffff */
        .weak           $__internal_0_$__cuda_sm10x_tcgen05_guardrail_trap_col_being_dealloced_not_returned_by_alloc
        .type           $__internal_0_$__cuda_sm10x_tcgen05_guardrail_trap_col_being_dealloced_not_returned_by_alloc,@function
        .size           $__internal_0_$__cuda_sm10x_tcgen05_guardrail_trap_col_being_dealloced_not_returned_by_alloc,($__internal_1_$__cuda_sm10x_tcgen05_guardrail_trap_phase_invalid_during_alloc - $__internal_0_$__cuda_sm10x_tcgen05_guardrail_trap_col_being_dealloced_not_returned_by_alloc)
$__internal_0_$__cuda_sm10x_tcgen05_guardrail_trap_col_being_dealloced_not_returned_by_alloc:
[----:B------:R-:W-:Y:S05]  /*10ef0*/  BPT.TRAP 0x1 ;  /* 0x000000040000795c */ /* 0x000fea0000300000 */
[----:B------:R-:W-:-:S04]  /*10f00*/  MOV R3, 0x0 ;  /* 0x0000000000037802 */ /* 0x000fc80000000f00 */
[----:B------:R-:W-:Y:S05]  /*10f10*/  RET.REL.NODEC R2 `(_ZN7cutlass13device_kernelINS_4fmha6kernel36Sm100FmhaBwdKernelTmaWarpSpecializedIN4cute5tupleIJiiiiNS5_IJNS5_IJiiEEEiEEEEEENS_6half_tEfNS5_IJNS4_1CILi128EEESB_NSA_ILi112EEESC_EEENS1_10collective6NoMaskEEEEEvNT_6ParamsE) ;  /* 0xfffffef002387950 */ /* 0x000fea0003c3ffff */
        .weak           $__internal_1_$__cuda_sm10x_tcgen05_guardrail_trap_phase_invalid_during_alloc
        .type           $__internal_1_$__cuda_sm10x_tcgen05_guardrail_trap_phase_invalid_during_alloc,@function
        .size           $__internal_1_$__cuda_sm10x_tcgen05_guardrail_trap_phase_invalid_during_alloc,($__internal_2_$__cuda_sm10x_tcgen05_guardrail_trap_unallocated_columns_being_dealloced - $__internal_1_$__cuda_sm10x_tcgen05_guardrail_trap_phase_invalid_during_alloc)
$__internal_1_$__cuda_sm10x_tcgen05_guardrail_trap_phase_invalid_during_alloc:
[----:B------:R-:W-:Y:S05]  /*10f20*/  BPT.TRAP 0x1 ;  /* 0x000000040000795c */ /* 0x000fea0000300000 */
[----:B------:R-:W-:-:S04]  /*10f30*/  HFMA2 R3, -RZ, RZ, 0, 0 ;  /* 0x00000000ff037431 */ /* 0x000fc800000001ff */
[----:B------:R-:W-:Y:S05]  /*10f40*/  RET.REL.NODEC R2 `(_ZN7cutlass13device_kernelINS_4fmha6kernel36Sm100FmhaBwdKernelTmaWarpSpecializedIN4cute5tupleIJiiiiNS5_IJNS5_IJiiEEEiEEEEEENS_6half_tEfNS5_IJNS4_1CILi128EEESB_NSA_ILi112EEESC_EEENS1_10collective6NoMaskEEEEEvNT_6ParamsE) ;  /* 0xfffffef0022c7950 */ /* 0x000fea0003c3ffff */
        .weak           $__internal_2_$__cuda_sm10x_tcgen05_guardrail_trap_unallocated_columns_being_dealloced
        .type           $__internal_2_$__cuda_sm10x_tcgen05_guardrail_trap_unallocated_columns_being_dealloced,@function
        .size           $__internal_2_$__cuda_sm10x_tcgen05_guardrail_trap_unallocated_columns_being_dealloced,($__internal_3_$__cuda_sm20_div_u16 - $__internal_2_$__cuda_sm10x_tcgen05_guardrail_trap_unallocated_columns_being_dealloced)
$__internal_2_$__cuda_sm10x_tcgen05_guardrail_trap_unallocated_columns_being_dealloced:
[----:B------:R-:W-:Y:S05]  /*10f50*/  BPT.TRAP 0x1 ;  /* 0x000000040000795c */ /* 0x000fea0000300000 */
[----:B------:R-:W-:-:S04]  /*10f60*/  MOV R3, 0x0 ;  /* 0x0000000000037802 */ /* 0x000fc80000000f00 */
[----:B------:R-:W-:Y:S05]  /*10f70*/  RET.REL.NODEC R2 `(_ZN7cutlass13device_kernelINS_4fmha6kernel36Sm100FmhaBwdKernelTmaWarpSpecializedIN4cute5tupleIJiiiiNS5_IJNS5_IJiiEEEiEEEEEENS_6half_tEfNS5_IJNS4_1CILi128EEESB_NSA_ILi112EEESC_EEENS1_10collective6NoMaskEEEEEvNT_6ParamsE) ;  /* 0xfffffef002207950 */ /* 0x000fea0003c3ffff */
        .weak           $__internal_3_$__cuda_sm20_div_u16
        .type           $__internal_3_$__cuda_sm20_div_u16,@function
        .size           $__internal_3_$__cuda_sm20_div_u16,(.L_x_320 - $__internal_3_$__cuda_sm20_div_u16)
$__internal_3_$__cuda_sm20_div_u16:
[----:B------:R-:W1:Y:S01]  /*10f80*/  I2F.U16 R5, R6 ;  /* 0x0000000600057306 */ /* 0x000e620000101000 */
[----:B------:R-:W-:Y:S01]  /*10f90*/  IMAD.MOV.U32 R3, RZ, RZ, 0x4b800000 ;  /* 0x4b800000ff037424 */ /* 0x000fe200078e00ff */
[----:B------:R-:W-:-:S04]  /*10fa0*/  LOP3.LUT R0, R0, 0xffff, RZ, 0xc0, !PT ;  /* 0x0000ffff00007812 */ /* 0x000fc800078ec0ff */
[----:B------:R-:W-:Y:S02]  /*10fb0*/  I2FP.F32.U32.RZ R0, R0 ;  /* 0x0000000000007245 */ /* 0x000fe4000020d000 */
[C---:B-1----:R-:W-:Y:S02]  /*10fc0*/  FSETP.GEU.AND P0, PT, |R5|.reuse, 1.175494350822287508e-38, PT ;  /* 0x008000000500780b */ /* 0x042fe40003f0e200 */
[----:B------:R-:W-:Y:S02]  /*10fd0*/  FSETP.GT.AND P1, PT, |R5|, 8.50705917302346158658e+37, PT ;  /* 0x7e8000000500780b */ /* 0x000fe40003f24200 */
[----:B------:R-:W-:Y:S02]  /*10fe0*/  FSEL R3, R3, 1, !P0 ;  /* 0x3f80000003037808 */ /* 0x000fe40004000000 */
[----:B------:R-:W-:Y:S02]  /*10ff0*/  ISETP.NE.U32.AND P0, PT, R6, RZ, PT ;  /* 0x000000ff0600720c */ /* 0x000fe40003f05070 */
[----:B------:R-:W-:-:S05]  /*11000*/  FSEL R3, R3, 0.25, !P1 ;  /* 0x3e80000003037808 */ /* 0x000fca0004800000 */
[----:B------:R-:W-:-:S06]  /*11010*/  FMUL R5, R5, R3 ;  /* 0x0000000305057220 */ /* 0x000fcc0000400000 */
[----:B------:R-:W1:Y:S02]  /*11020*/  MUFU.RCP R5, R5 ;  /* 0x0000000500057308 */ /* 0x000e640000001000 */
[----:B-1----:R-:W-:-:S04]  /*11030*/  FMUL R5, R3, R5 ;  /* 0x0000000503057220 */ /* 0x002fc80000400000 */
[----:B------:R-:W-:-:S04]  /*11040*/  VIADD R5, R5, 0x2 ;  /* 0x0000000205057836 */ /* 0x000fc80000000000 */
[----:B------:R-:W-:Y:S01]  /*11050*/  FMUL.RZ R0, R0, R5 ;  /* 0x0000000500007220 */ /* 0x000fe2000040c000 */
[----:B------:R-:W-:-:S05]  /*11060*/  IMAD.MOV.U32 R5, RZ, RZ, 0x0 ;  /* 0x00000000ff057424 */ /* 0x000fca00078e00ff */
[----:B------:R-:W1:Y:S02]  /*11070*/  F2I.U32.TRUNC.NTZ R0, R0 ;  /* 0x0000000000007305 */ /* 0x000e64000020f000 */
[----:B-1----:R-:W-:Y:S01]  /*11080*/  LOP3.LUT R16, R0, 0xffff, RZ, 0xc0, !PT ;  /* 0x0000ffff00107812 */ /* 0x002fe200078ec0ff */
[----:B------:R-:W-:Y:S01]  /*11090*/  @!P0 IMAD.MOV.U32 R16, RZ, RZ, -0x1 ;  /* 0xffffffffff108424 */ /* 0x000fe200078e00ff */
[----:B------:R-:W-:Y:S06]  /*110a0*/  RET.REL.NODEC R4 `(_ZN7cutlass13device_kernelINS_4fmha6kernel36Sm100FmhaBwdKernelTmaWarpSpecializedIN4cute5tupleIJiiiiNS5_IJNS5_IJiiEEEiEEEEEENS_6half_tEfNS5_IJNS4_1CILi128EEESB_NSA_ILi112EEESC_EEENS1_10collective6NoMaskEEEEEvNT_6ParamsE) ;  /* 0xfffffeec04d47950 */ /* 0x000fec0003c3ffff */
.L_x_311:
[----:B------:R-:W-:-:S00]  /*110b0*/  BRA `(.L_x_311) ;  /* 0xfffffffc00fc7947 */ /* 0x000fc0000383ffff */
[----:B------:R-:W-:-:S00]  /*110c0*/  NOP ;  /* 0x0000000000007918 */ /* 0x000fc00000000000 */
        /* <DEDUP_REMOVED lines=11> */
.L_x_320:


//--------------------- .nv.global.init           --------------------------
	.section	.nv.global.init,"aw",@progbits
.nv.global.init:
	.type		$str$25,@object
	.size		$str$25,($str$26 - $str$25)
$str$25:
        /*0000*/ 	.byte	0x28, 0x61, 0x64, 0x64, 0x72, 0x65, 0x73, 0x73, 0x20, 0x26, 0x20, 0x6d, 0x61, 0x73, 0x6b, 0x29
        /*0010*/ 	.byte	0x20, 0x3d, 0x3d, 0x20, 0x30, 0x00
	.type		$str$26,@object
	.size		$str$26,($str$24 - $str$26)
$str$26:
        /*0016*/ 	.byte	0x2f, 0x74, 0x6d, 0x70, 0x2f, 0x63, 0x75, 0x74, 0x6c, 0x61, 0x73, 0x73, 0x5f, 0x73, 0x77, 0x65
        /*0026*/ 	.byte	0x65, 0x70, 0x5f, 0x73, 0x72, 0x63, 0x2f, 0x69, 0x6e, 0x63, 0x6c, 0x75, 0x64, 0x65, 0x2f, 0x63
        /*0036*/ 	.byte	0x75, 0x74, 0x65, 0x2f, 0x70, 0x6f, 0x69, 0x6e, 0x74, 0x65, 0x72, 0x5f, 0x66, 0x6c, 0x61, 0x67
        /*0046*/ 	.byte	0x67, 0x65, 0x64, 0x2e, 0x68, 0x70, 0x70, 0x00
	.type		$str$24,@object
	.size		$str$24,($str$23 - $str$24)
$str$24:
        /*004e*/ 	.byte	0x2f, 0x74, 0x6d, 0x70, 0x2f, 0x63, 0x75, 0x74, 0x6c, 0x61, 0x73, 0x73, 0x5f, 0x73, 0x77, 0x65
        /*005e*/ 	.byte	0x65, 0x70, 0x5f, 0x73, 0x72, 0x63, 0x2f, 0x69, 0x6e, 0x63, 0x6c, 0x75, 0x64, 0x65, 0x2f, 0x63
        /*006e*/ 	.byte	0x75, 0x74, 0x65, 0x2f, 0x61, 0x74, 0x6f, 0x6d, 0x2f, 0x63, 0x6f, 0x70, 0x79, 0x5f, 0x74, 0x72
        /*007e*/ 	.byte	0x61, 0x69, 0x74, 0x73, 0x5f, 0x73, 0x6d, 0x31, 0x30, 0x30, 0x2e, 0x68, 0x70, 0x70, 0x00
	.type		$str$23,@object
	.size		$str$23,(__unnamed_3 - $str$23)
$str$23:
        /*008d*/ 	.byte	0x28, 0x28, 0x75, 0x69, 0x6e, 0x74, 0x33, 0x32, 0x5f, 0x74, 0x28, 0x74, 0x68, 0x72, 0x65, 0x61
        /*009d*/ 	.byte	0x64, 0x49, 0x64, 0x78, 0x2e, 0x78, 0x29, 0x20, 0x2f, 0x20, 0x33, 0x32, 0x29, 0x20, 0x25, 0x20
        /*00ad*/ 	.byte	0x34, 0x29, 0x20, 0x3d, 0x3d, 0x20, 0x28, 0x28, 0x28, 0x74, 0x6d, 0x65, 0x6d, 0x5f, 0x61, 0x64
        /*00bd*/ 	.byte	0x64, 0x72, 0x20, 0x3e, 0x3e, 0x20, 0x31, 0x36, 0x29, 0x20, 0x2f, 0x20, 0x33, 0x32, 0x29, 0x20
        /*00cd*/ 	.byte	0x25, 0x20, 0x34, 0x29, 0x00
	.type		__unnamed_3,@object
	.size		__unnamed_3,(__unnamed_1 - __unnamed_3)
__unnamed_3:
        /* <DEDUP_REMOVED lines=25> */
        /*0262*/ 	.byte	0x34, 0x3e, 0x3e, 0x3e, 0x3e, 0x20, 0x26, 0x5d, 0x00
	.type		__unnamed_1,@object
	.size		__unnamed_1,(__unnamed_2 - __unnamed_1)
__unnamed_1:
        /* <DEDUP_REMOVED lines=31> */
        /*045b*/ 	.byte	0x31, 0x3e, 0x3e, 0x3e, 0x5d, 0x00
	.type		__unnamed_2,@object
	.size		__unnamed_2,(__unnamed_4 - __unnamed_2)
__unnamed_2:
        /* <DEDUP_REMOVED lines=32> */
        /*0661*/ 	.byte	0x3c, 0x31, 0x33, 0x31, 0x30, 0x37, 0x32, 0x3e, 0x3e, 0x3e, 0x3e, 0x5d, 0x00
	.type		__unnamed_4,@object
	.size		__unnamed_4,(.L_4 - __unnamed_4)
__unnamed_4:
        /* <DEDUP_REMOVED lines=37> */
        /*08be*/ 	.byte	0x3a, 0x43, 0x3c, 0x30, 0x3e, 0x3e, 0x3e, 0x3e, 0x5d, 0x00
.L_4:


//--------------------- .nv.shared._ZN7cutlass13device_kernelINS_4fmha6kernel36Sm100FmhaBwdKernelTmaWarpSpecializedIN4cute5tupleIJiiiiNS5_IJNS5_IJiiEEEiEEEEEENS_6half_tEfNS5_IJNS4_1CILi128EEESB_NSA_ILi112EEESC_EEENS1_10collective6NoMaskEEEEEvNT_6ParamsE --------------------------
	.section	.nv.shared._ZN7cutlass13device_kernelINS_4fmha6kernel36Sm100FmhaBwdKernelTmaWarpSpecializedIN4cute5tupleIJiiiiNS5_IJNS5_IJiiEEEiEEEEEENS_6half_tEfNS5_IJNS4_1CILi128EEESB_NSA_ILi112EEESC_EEENS1_10collective6NoMaskEEEEEvNT_6ParamsE,"aw",@nobits
	.sectionflags	@""
	.align	16
	.zero		1024


//--------------------- .nv.shared.reserved.0     --------------------------
	.section	.nv.shared.reserved.0,"aw",@nobits
	.weak		__nv_reservedSMEM_offset_0_alias
	.size		__nv_reservedSMEM_offset_0_alias, 0, 64
	.other		__nv_reservedSMEM_offset_0_alias,@"STO_CUDA_RESERVED_SHARED STV_DEFAULT"
__nv_reservedSMEM_offset_0_alias:
	.zero		0
.nv.shared.reserved.0:
	.zero		64
	.weak		__nv_reservedSMEM_tcgen05_partition
	.type		__nv_reservedSMEM_tcgen05_partition,@object
	.size		__nv_reservedSMEM_tcgen05_partition,(.L_0 - __nv_reservedSMEM_tcgen05_partition)
__nv_reservedSMEM_tcgen05_partition:
	.zero		32
.L_0:


//--------------------- .nv.global                --------------------------
	.section	.nv.global,"aw",@nobits
.nv.global:
	.type		_ZN39_INTERNAL_e6542ab6_4_k_cu_f6c44af7_32184cute1_E,@object
	.size		_ZN39_INTERNAL_e6542ab6_4_k_cu_f6c44af7_32184cute1_E,(_ZN39_INTERNAL_e6542ab6_4_k_cu_f6c44af7_32184cuda3std3__45__cpo6cbeginE - _ZN39_INTERNAL_e6542ab6_4_k_cu_f6c44af7_32184cute1_E)
_ZN39_INTERNAL_e6542ab6_4_k_cu_f6c44af7_32184cute1_E:
	.zero		1
	.type		_ZN39_INTERNAL_e6542ab6_4_k_cu_f6c44af7_32184cuda3std3__45__cpo6cbeginE,@object
	.size		_ZN39_INTERNAL_e6542ab6_4_k_cu_f6c44af7_32184cuda3std3__45__cpo6cbeginE,(_ZN39_INTERNAL_e6542ab6_4_k_cu_f6c44af7_32184cuda3std3__48in_placeE - _ZN39_INTERNAL_e6542ab6_4_k_cu_f6c44af7_32184cuda3std3__45__cpo6cbeginE)
_ZN39_INTERNAL_e6542ab6_4_k_cu_f6c44af7_32184cuda3std3__45__cpo6cbeginE:
	.zero		1
	.type		_ZN39_INTERNAL_e6542ab6_4_k_cu_f6c44af7_32184cuda3std3__48in_placeE,@object
	.size		_ZN39_INTERNAL_e6542ab6_4_k_cu_f6c44af7_32184cuda3std3__48in_placeE,(_ZN39_INTERNAL_e6542ab6_4_k_cu_f6c44af7_32184cuda3std6ranges3__45__cpo9iter_moveE - _ZN39_INTERNAL_e6542ab6_4_k_cu_f6c44af7_32184cuda3std3__48in_placeE)
_ZN39_INTERNAL_e6542ab6_4_k_cu_f6c44af7_32184cuda3std3__48in_placeE:
	.zero		1
	.type		_ZN39_INTERNAL_e6542ab6_4_k_cu_f6c44af7_32184cuda3std6ranges3__45__cpo9iter_moveE,@object
	.size		_ZN39_INTERNAL_e6542ab6_4_k_cu_f6c44af7_32184cuda3std6ranges3__45__cpo9iter_moveE,(_ZN39_INTERNAL_e6542ab6_4_k_cu_f6c44af7_32184cuda3std3__45__cpo5beginE - _ZN39_INTERNAL_e6542ab6_4_k_cu_f6c44af7_32184cuda3std6ranges3__45__cpo9iter_moveE)
_ZN39_INTERNAL_e6542ab6_4_k_cu_f6c44af7_32184cuda3std6ranges3__45__cpo9iter_moveE:
	.zero		1
	.type		_ZN39_INTERNAL_e6542ab6_4_k_cu_f6c44af7_32184cuda3std3__45__cpo5beginE,@object
	.size		_ZN39_INTERNAL_e6542ab6_4_k_cu_f6c44af7_32184cuda3std3__45__cpo5beginE,(_ZN39_INTERNAL_e6542ab6_4_k_cu_f6c44af7_32184cuda3std3__441_GLOBAL__N__e6542ab6_4_k_cu_f6c44af7_32186ignoreE - _ZN39_INTERNAL_e6542ab6_4_k_cu_f6c44af7_32184cuda3std3__45__cpo5beginE)
_ZN39_INTERNAL_e6542ab6_4_k_cu_f6c44af7_32184cuda3std3__45__cpo5beginE:
	.zero		1
	.type		_ZN39_INTERNAL_e6542ab6_4_k_cu_f6c44af7_32184cuda3std3__441_GLOBAL__N__e6542ab6_4_k_cu_f6c44af7_32186ignoreE,@object
	.size		_ZN39_INTERNAL_e6542ab6_4_k_cu_f6c44af7_32184cuda3std3__441_GLOBAL__N__e6542ab6_4_k_cu_f6c44af7_32186ignoreE,(_ZN39_INTERNAL_e6542ab6_4_k_cu_f6c44af7_32184cute7productE - _ZN39_INTERNAL_e6542ab6_4_k_cu_f6c44af7_32184cuda3std3__441_GLOBAL__N__e6542ab6_4_k_cu_f6c44af7_32186ignoreE)
_ZN39_INTERNAL_e6542ab6_4_k_cu_f6c44af7_32184cuda3std3__441_GLOBAL__N__e6542ab6_4_k_cu_f6c44af7_32186ignoreE:
	.zero		1
	.type		_ZN39_INTERNAL_e6542ab6_4_k_cu_f6c44af7_32184cute7productE,@object
	.size		_ZN39_INTERNAL_e6542ab6_4_k_cu_f6c44af7_32184cute7productE,(_ZN39_INTERNAL_e6542ab6_4_k_cu_f6c44af7_32184cuda3std3__45__cpo3endE - _ZN39_INTERNAL_e6542ab6_4_k_cu_f6c44af7_32184cute7productE)
_ZN39_INTERNAL_e6542ab6_4_k_cu_f6c44af7_32184cute7productE:
	.zero		1
	.type		_ZN39_INTERNAL_e6542ab6_4_k_cu_f6c44af7_32184cuda3std3__45__cpo3endE,@object
	.size		_ZN39_INTERNAL_e6542ab6_4_k_cu_f6c44af7_32184cuda3std3__45__cpo3endE,(_ZN39_INTERNAL_e6542ab6_4_k_cu_f6c44af7_32184cuda3std3__419piecewise_constructE - _ZN39_INTERNAL_e6542ab6_4_k_cu_f6c44af7_32184cuda3std3__45__cpo3endE)
_ZN39_INTERNAL_e6542ab6_4_k_cu_f6c44af7_32184cuda3std3__45__cpo3endE:
	.zero		1
	.type		_ZN39_INTERNAL_e6542ab6_4_k_cu_f6c44af7_32184cuda3std3__419piecewise_constructE,@object
	.size		_ZN39_INTERNAL_e6542ab6_4_k_cu_f6c44af7_32184cuda3std3__419piecewise_constructE,(_ZN39_INTERNAL_e6542ab6_4_k_cu_f6c44af7_32184cuda3std3__45__cpo4cendE - _ZN39_INTERNAL_e6542ab6_4_k_cu_f6c44af7_32184cuda3std3__419piecewise_constructE)
_ZN39_INTERNAL_e6542ab6_4_k_cu_f6c44af7_32184cuda3std3__419piecewise_constructE:
	.zero		1
	.type		_ZN39_INTERNAL_e6542ab6_4_k_cu_f6c44af7_32184cuda3std3__45__cpo4cendE,@object
	.size		_ZN39_INTERNAL_e6542ab6_4_k_cu_f6c44af7_32184cuda3std3__45__cpo4cendE,(_ZN39_INTERNAL_e6542ab6_4_k_cu_f6c44af7_32184cuda3std6ranges3__45__cpo4swapE - _ZN39_INTERNAL_e6542ab6_4_k_cu_f6c44af7_32184cuda3std3__45__cpo4cendE)
_ZN39_INTERNAL_e6542ab6_4_k_cu_f6c44af7_32184cuda3std3__45__cpo4cendE:
	.zero		1
	.type		_ZN39_INTERNAL_e6542ab6_4_k_cu_f6c44af7_32184cuda3std6ranges3__45__cpo4swapE,@object
	.size		_ZN39_INTERNAL_e6542ab6_4_k_cu_f6c44af7_32184cuda3std6ranges3__45__cpo4swapE,(.L_12 - _ZN39_INTERNAL_e6542ab6_4_k_cu_f6c44af7_32184cuda3std6ranges3__45__cpo4swapE)
_ZN39_INTERNAL_e6542ab6_4_k_cu_f6c44af7_32184cuda3std6ranges3__45__cpo4swapE:
	.zero		1
.L_12:


//--------------------- .nv.constant0._ZN7cutlass13device_kernelINS_4fmha6kernel36Sm100FmhaBwdKernelTmaWarpSpecializedIN4cute5tupleIJiiiiNS5_IJNS5_IJiiEEEiEEEEEENS_6half_tEfNS5_IJNS4_1CILi128EEESB_NSA_ILi112EEESC_EEENS1_10collective6NoMaskEEEEEvNT_6ParamsE --------------------------
	.section	.nv.constant0._ZN7cutlass13device_kernelINS_4fmha6kernel36Sm100FmhaBwdKernelTmaWarpSpecializedIN4cute5tupleIJiiiiNS5_IJNS5_IJiiEEEiEEEEEENS_6half_tEfNS5_IJNS4_1CILi128EEESB_NSA_ILi112EEESC_EEENS1_10collective6NoMaskEEEEEvNT_6ParamsE,"a",@progbits
	.sectionflags	@""
	.align	4
.nv.constant0._ZN7cutlass13device_kernelINS_4fmha6kernel36Sm100FmhaBwdKernelTmaWarpSpecializedIN4cute5tupleIJiiiiNS5_IJNS5_IJiiEEEiEEEEEENS_6half_tEfNS5_IJNS4_1CILi128EEESB_NSA_ILi112EEESC_EEENS1_10collective6NoMaskEEEEEvNT_6ParamsE:
	.zero		2560


//--------------------- SYMBOLS --------------------------

	.type		.nv.reservedSmem.offset0,@object
	.size		.nv.reservedSmem.offset0,0x4
	.type		.nv.reservedSmem.cap,@object
	.size		.nv.reservedSmem.cap,0x4
	.type		__assertfail,@function
